//
// Generated by NVIDIA NVVM Compiler
//
// Compiler Build ID: CL-36424714
// Cuda compilation tools, release 13.0, V13.0.88
// Based on NVVM 20.0.0
//

.version 9.0
.target sm_100
.address_size 64

	// .globl	_Z10InitializePdS_PiS0_S0_S0_9InputPara
.func  (.param .b64 func_retval0) __internal_accurate_pow
(
	.param .b64 __internal_accurate_pow_param_0,
	.param .b64 __internal_accurate_pow_param_1
)
;
// _ZZ15Evolve_p_wakeupPdS_S_S_Pi9InputParaE11wake_up_p_s has been demoted
// _ZZ15Evolve_T_wakeupPdS_S_S_S_PiS0_9InputParaE11wake_up_p_s has been demoted
// _ZZ15Evolve_T_wakeupPdS_S_S_S_PiS0_9InputParaE11wake_up_T_s has been demoted
// _ZZ11Wakeup_NextPdS_S_S_S_S_PiS0_S0_S0_9InputParaE11wake_up_p_s has been demoted
// _ZZ11Wakeup_NextPdS_S_S_S_S_PiS0_S0_S0_9InputParaE16wake_up_p_s_next has been demoted
// _ZZ11Wakeup_NextPdS_S_S_S_S_PiS0_S0_S0_9InputParaE11wake_up_T_s has been demoted
// _ZZ11Wakeup_NextPdS_S_S_S_S_PiS0_S0_S0_9InputParaE16wake_up_T_s_next has been demoted

.visible .entry _Z10InitializePdS_PiS0_S0_S0_9InputPara(
	.param .u64 .ptr .align 1 _Z10InitializePdS_PiS0_S0_S0_9InputPara_param_0,
	.param .u64 .ptr .align 1 _Z10InitializePdS_PiS0_S0_S0_9InputPara_param_1,
	.param .u64 .ptr .align 1 _Z10InitializePdS_PiS0_S0_S0_9InputPara_param_2,
	.param .u64 .ptr .align 1 _Z10InitializePdS_PiS0_S0_S0_9InputPara_param_3,
	.param .u64 .ptr .align 1 _Z10InitializePdS_PiS0_S0_S0_9InputPara_param_4,
	.param .u64 .ptr .align 1 _Z10InitializePdS_PiS0_S0_S0_9InputPara_param_5,
	.param .align 8 .b8 _Z10InitializePdS_PiS0_S0_S0_9InputPara_param_6[168]
)
{
	.reg .pred 	%p<95>;
	.reg .b32 	%r<215>;
	.reg .b64 	%rd<100>;
	.reg .b64 	%fd<24>;

	ld.param.u64 	%rd9, [_Z10InitializePdS_PiS0_S0_S0_9InputPara_param_0];
	ld.param.u64 	%rd10, [_Z10InitializePdS_PiS0_S0_S0_9InputPara_param_1];
	ld.param.u64 	%rd11, [_Z10InitializePdS_PiS0_S0_S0_9InputPara_param_2];
	ld.param.u64 	%rd12, [_Z10InitializePdS_PiS0_S0_S0_9InputPara_param_3];
	ld.param.u64 	%rd13, [_Z10InitializePdS_PiS0_S0_S0_9InputPara_param_4];
	ld.param.u64 	%rd14, [_Z10InitializePdS_PiS0_S0_S0_9InputPara_param_5];
	mov.b64 	%rd8, _Z10InitializePdS_PiS0_S0_S0_9InputPara_param_6;
	mov.u64 	%rd1, %rd8;
	cvta.to.global.u64 	%rd2, %rd10;
	cvta.to.global.u64 	%rd3, %rd9;
	cvta.to.global.u64 	%rd4, %rd14;
	cvta.to.global.u64 	%rd5, %rd13;
	cvta.to.global.u64 	%rd6, %rd12;
	cvta.to.global.u64 	%rd7, %rd11;
	mov.u32 	%r1, %ntid.x;
	mov.u32 	%r2, %nctaid.x;
	mul.lo.s32 	%r3, %r1, %r2;
	mov.u32 	%r4, %ntid.y;
	mov.u32 	%r5, %nctaid.y;
	mul.lo.s32 	%r6, %r4, %r5;
	mov.u32 	%r116, %ntid.z;
	mov.u32 	%r7, %nctaid.z;
	mul.lo.s32 	%r8, %r116, %r7;
	ld.param.u32 	%r9, [_Z10InitializePdS_PiS0_S0_S0_9InputPara_param_6+8];
	add.s32 	%r117, %r9, -1;
	div.s32 	%r10, %r117, %r8;
	setp.lt.s32 	%p1, %r10, 0;
	@%p1 bra 	$L__BB0_69;
	ld.param.u32 	%r22, [%rd1+4];
	add.s32 	%r119, %r22, -1;
	div.s32 	%r11, %r119, %r6;
	ld.param.u32 	%r12, [%rd1];
	mov.u32 	%r120, %tid.x;
	mov.u32 	%r13, %tid.y;
	or.b32  	%r121, %r120, %r13;
	mov.u32 	%r122, %tid.z;
	or.b32  	%r14, %r121, %r122;
	mov.u32 	%r15, %ctaid.x;
	mov.u32 	%r16, %ctaid.y;
	mov.u32 	%r17, %ctaid.z;
	ld.param.v2.u32 	{%r18, %r19}, [%rd1+136];
	ld.param.u32 	%r20, [%rd1+144];
	mad.lo.s32 	%r21, %r15, %r1, %r120;
	shr.u32 	%r123, %r12, 31;
	add.s32 	%r124, %r12, %r123;
	shr.s32 	%r125, %r124, 1;
	neg.s32 	%r23, %r125;
	shr.u32 	%r126, %r22, 31;
	add.s32 	%r127, %r22, %r126;
	shr.s32 	%r128, %r127, 1;
	neg.s32 	%r24, %r128;
	shr.u32 	%r129, %r9, 31;
	add.s32 	%r130, %r9, %r129;
	shr.s32 	%r131, %r130, 1;
	neg.s32 	%r25, %r131;
	ld.param.f64 	%fd9, [%rd1+96];
	neg.f64 	%fd1, %fd9;
	mad.lo.s32 	%r26, %r2, 3, %r15;
	shl.b32 	%r27, %r2, 2;
	shl.b32 	%r28, %r3, 2;
	mov.b32 	%r191, 0;
$L__BB0_2:
	setp.lt.s32 	%p2, %r11, 0;
	@%p2 bra 	$L__BB0_68;
	add.s32 	%r133, %r12, -1;
	div.s32 	%r30, %r133, %r3;
	mad.lo.s32 	%r31, %r191, %r7, %r17;
	mov.u32 	%r134, %ntid.z;
	mov.u32 	%r135, %tid.z;
	mad.lo.s32 	%r136, %r17, %r134, %r135;
	mad.lo.s32 	%r32, %r191, %r8, %r136;
	mul.lo.s32 	%r33, %r22, %r32;
	add.s32 	%r137, %r22, -1;
	mul.lo.s32 	%r138, %r4, %r5;
	div.s32 	%r139, %r137, %r138;
	max.s32 	%r34, %r139, 0;
	mov.b32 	%r192, 0;
	add.s32 	%r145, %r25, %r32;
$L__BB0_4:
	mov.u32 	%r35, %r192;
	setp.lt.s32 	%p3, %r30, 0;
	@%p3 bra 	$L__BB0_67;
	mad.lo.s32 	%r36, %r35, %r5, %r16;
	mad.lo.s32 	%r141, %r19, %r31, %r36;
	mul.lo.s32 	%r37, %r141, %r18;
	mul.lo.s32 	%r142, %r4, %r5;
	mad.lo.s32 	%r143, %r16, %r4, %r13;
	mad.lo.s32 	%r38, %r35, %r142, %r143;
	add.s32 	%r144, %r24, %r38;
	mul.lo.s32 	%r146, %r145, %r145;
	mad.lo.s32 	%r39, %r144, %r144, %r146;
	mov.u64 	%rd15, %rd8;
	ld.param.u32 	%r147, [%rd15];
	add.s32 	%r148, %r147, -1;
	div.s32 	%r149, %r148, %r3;
	max.s32 	%r150, %r149, 0;
	add.s32 	%r40, %r150, 1;
	and.b32  	%r41, %r40, 3;
	setp.lt.s32 	%p4, %r149, 3;
	mov.b32 	%r214, 0;
	@%p4 bra 	$L__BB0_40;
	mov.u32 	%r151, %tid.x;
	add.s32 	%r152, %r151, %r23;
	mov.u32 	%r153, %ntid.x;
	mul.lo.s32 	%r154, %r153, %r26;
	add.s32 	%r198, %r152, %r154;
	mad.lo.s32 	%r196, %r15, %r153, %r152;
	add.s32 	%r207, %r2, %r15;
	mul.lo.s32 	%r155, %r153, %r207;
	add.s32 	%r204, %r152, %r155;
	shl.b32 	%r156, %r2, 1;
	add.s32 	%r209, %r15, %r156;
	mul.lo.s32 	%r157, %r153, %r209;
	add.s32 	%r201, %r152, %r157;
	and.b32  	%r214, %r40, -4;
	neg.s32 	%r213, %r214;
	add.s32 	%r212, %r26, %r37;
	add.s32 	%r210, %r209, %r37;
	add.s32 	%r208, %r207, %r37;
	add.s32 	%r158, %r13, %r33;
	mad.lo.s32 	%r159, %r4, %r36, %r158;
	mul.lo.s32 	%r160, %r12, %r159;
	add.s32 	%r206, %r151, %r155;
	add.s32 	%r205, %r206, %r160;
	add.s32 	%r203, %r151, %r157;
	add.s32 	%r202, %r203, %r160;
	add.s32 	%r200, %r151, %r154;
	add.s32 	%r199, %r200, %r160;
	add.s32 	%r197, %r21, %r160;
	add.s32 	%r194, %r15, %r37;
	mov.u32 	%r193, %r15;
	mov.u32 	%r195, %r21;
	mov.u32 	%r211, %r26;
$L__BB0_7:
	setp.ne.s32 	%p5, %r14, 0;
	@%p5 bra 	$L__BB0_10;
	setp.ge.s32 	%p6, %r36, %r19;
	setp.ge.s32 	%p7, %r31, %r20;
	setp.ge.s32 	%p8, %r193, %r18;
	or.pred  	%p9, %p8, %p6;
	or.pred  	%p10, %p9, %p7;
	@%p10 bra 	$L__BB0_10;
	mul.wide.s32 	%rd16, %r194, 4;
	add.s64 	%rd17, %rd7, %rd16;
	mov.b32 	%r161, 1;
	st.global.u32 	[%rd17], %r161;
	add.s64 	%rd18, %rd6, %rd16;
	st.global.u32 	[%rd18], %r161;
	add.s64 	%rd19, %rd5, %rd16;
	mov.b32 	%r162, 0;
	st.global.u32 	[%rd19], %r162;
	add.s64 	%rd20, %rd4, %rd16;
	st.global.u32 	[%rd20], %r162;
$L__BB0_10:
	setp.ge.s32 	%p11, %r38, %r22;
	setp.ge.s32 	%p12, %r32, %r9;
	setp.ge.s32 	%p13, %r195, %r12;
	or.pred  	%p14, %p13, %p11;
	or.pred  	%p15, %p14, %p12;
	@%p15 bra 	$L__BB0_15;
	mad.lo.s32 	%r163, %r196, %r196, %r39;
	cvt.rn.f64.u32 	%fd10, %r163;
	sqrt.rn.f64 	%fd2, %fd10;
	setp.gtu.f64 	%p16, %fd2, 0d4014000000000000;
	@%p16 bra 	$L__BB0_13;
	fma.rn.f64 	%fd11, %fd2, 0dBFC999999999999A, 0d3FF0000000000000;
	mul.wide.s32 	%rd21, %r197, 8;
	add.s64 	%rd22, %rd3, %rd21;
	st.global.f64 	[%rd22], %fd11;
	bra.uni 	$L__BB0_14;
$L__BB0_13:
	mul.wide.s32 	%rd23, %r197, 8;
	add.s64 	%rd24, %rd3, %rd23;
	mov.b64 	%rd25, 0;
	st.global.u64 	[%rd24], %rd25;
$L__BB0_14:
	mul.wide.s32 	%rd26, %r197, 8;
	add.s64 	%rd27, %rd2, %rd26;
	st.global.f64 	[%rd27], %fd1;
$L__BB0_15:
	@%p5 bra 	$L__BB0_18;
	setp.ge.s32 	%p18, %r36, %r19;
	setp.ge.s32 	%p19, %r31, %r20;
	setp.ge.s32 	%p20, %r207, %r18;
	or.pred  	%p21, %p20, %p18;
	or.pred  	%p22, %p21, %p19;
	@%p22 bra 	$L__BB0_18;
	mul.wide.s32 	%rd28, %r208, 4;
	add.s64 	%rd29, %rd7, %rd28;
	mov.b32 	%r164, 1;
	st.global.u32 	[%rd29], %r164;
	add.s64 	%rd30, %rd6, %rd28;
	st.global.u32 	[%rd30], %r164;
	add.s64 	%rd31, %rd5, %rd28;
	mov.b32 	%r165, 0;
	st.global.u32 	[%rd31], %r165;
	add.s64 	%rd32, %rd4, %rd28;
	st.global.u32 	[%rd32], %r165;
$L__BB0_18:
	setp.ge.s32 	%p25, %r206, %r12;
	or.pred  	%p26, %p25, %p11;
	or.pred  	%p27, %p26, %p12;
	@%p27 bra 	$L__BB0_23;
	mad.lo.s32 	%r166, %r204, %r204, %r39;
	cvt.rn.f64.u32 	%fd12, %r166;
	sqrt.rn.f64 	%fd3, %fd12;
	setp.gtu.f64 	%p28, %fd3, 0d4014000000000000;
	@%p28 bra 	$L__BB0_21;
	fma.rn.f64 	%fd13, %fd3, 0dBFC999999999999A, 0d3FF0000000000000;
	mul.wide.s32 	%rd33, %r205, 8;
	add.s64 	%rd34, %rd3, %rd33;
	st.global.f64 	[%rd34], %fd13;
	bra.uni 	$L__BB0_22;
$L__BB0_21:
	mul.wide.s32 	%rd35, %r205, 8;
	add.s64 	%rd36, %rd3, %rd35;
	mov.b64 	%rd37, 0;
	st.global.u64 	[%rd36], %rd37;
$L__BB0_22:
	mul.wide.s32 	%rd38, %r205, 8;
	add.s64 	%rd39, %rd2, %rd38;
	st.global.f64 	[%rd39], %fd1;
$L__BB0_23:
	@%p5 bra 	$L__BB0_26;
	setp.ge.s32 	%p30, %r36, %r19;
	setp.ge.s32 	%p31, %r31, %r20;
	setp.ge.s32 	%p32, %r209, %r18;
	or.pred  	%p33, %p32, %p30;
	or.pred  	%p34, %p33, %p31;
	@%p34 bra 	$L__BB0_26;
	mul.wide.s32 	%rd40, %r210, 4;
	add.s64 	%rd41, %rd7, %rd40;
	mov.b32 	%r167, 1;
	st.global.u32 	[%rd41], %r167;
	add.s64 	%rd42, %rd6, %rd40;
	st.global.u32 	[%rd42], %r167;
	add.s64 	%rd43, %rd5, %rd40;
	mov.b32 	%r168, 0;
	st.global.u32 	[%rd43], %r168;
	add.s64 	%rd44, %rd4, %rd40;
	st.global.u32 	[%rd44], %r168;
$L__BB0_26:
	setp.ge.s32 	%p35, %r38, %r22;
	setp.ge.s32 	%p36, %r32, %r9;
	setp.ge.s32 	%p37, %r203, %r12;
	or.pred  	%p38, %p37, %p35;
	or.pred  	%p39, %p38, %p36;
	@%p39 bra 	$L__BB0_31;
	mad.lo.s32 	%r169, %r201, %r201, %r39;
	cvt.rn.f64.u32 	%fd14, %r169;
	sqrt.rn.f64 	%fd4, %fd14;
	setp.gtu.f64 	%p40, %fd4, 0d4014000000000000;
	@%p40 bra 	$L__BB0_29;
	fma.rn.f64 	%fd15, %fd4, 0dBFC999999999999A, 0d3FF0000000000000;
	mul.wide.s32 	%rd45, %r202, 8;
	add.s64 	%rd46, %rd3, %rd45;
	st.global.f64 	[%rd46], %fd15;
	bra.uni 	$L__BB0_30;
$L__BB0_29:
	mul.wide.s32 	%rd47, %r202, 8;
	add.s64 	%rd48, %rd3, %rd47;
	mov.b64 	%rd49, 0;
	st.global.u64 	[%rd48], %rd49;
$L__BB0_30:
	mul.wide.s32 	%rd50, %r202, 8;
	add.s64 	%rd51, %rd2, %rd50;
	st.global.f64 	[%rd51], %fd1;
$L__BB0_31:
	setp.ne.s32 	%p41, %r14, 0;
	@%p41 bra 	$L__BB0_34;
	setp.ge.s32 	%p42, %r36, %r19;
	setp.ge.s32 	%p43, %r31, %r20;
	setp.ge.s32 	%p44, %r211, %r18;
	or.pred  	%p45, %p44, %p42;
	or.pred  	%p46, %p45, %p43;
	@%p46 bra 	$L__BB0_34;
	mul.wide.s32 	%rd52, %r212, 4;
	add.s64 	%rd53, %rd7, %rd52;
	mov.b32 	%r170, 1;
	st.global.u32 	[%rd53], %r170;
	add.s64 	%rd54, %rd6, %rd52;
	st.global.u32 	[%rd54], %r170;
	add.s64 	%rd55, %rd5, %rd52;
	mov.b32 	%r171, 0;
	st.global.u32 	[%rd55], %r171;
	add.s64 	%rd56, %rd4, %rd52;
	st.global.u32 	[%rd56], %r171;
$L__BB0_34:
	setp.ge.s32 	%p49, %r200, %r12;
	or.pred  	%p50, %p49, %p35;
	or.pred  	%p51, %p50, %p36;
	@%p51 bra 	$L__BB0_39;
	mad.lo.s32 	%r172, %r198, %r198, %r39;
	cvt.rn.f64.u32 	%fd16, %r172;
	sqrt.rn.f64 	%fd5, %fd16;
	setp.gtu.f64 	%p52, %fd5, 0d4014000000000000;
	@%p52 bra 	$L__BB0_37;
	fma.rn.f64 	%fd17, %fd5, 0dBFC999999999999A, 0d3FF0000000000000;
	mul.wide.s32 	%rd57, %r199, 8;
	add.s64 	%rd58, %rd3, %rd57;
	st.global.f64 	[%rd58], %fd17;
	bra.uni 	$L__BB0_38;
$L__BB0_37:
	mul.wide.s32 	%rd59, %r199, 8;
	add.s64 	%rd60, %rd3, %rd59;
	mov.b64 	%rd61, 0;
	st.global.u64 	[%rd60], %rd61;
$L__BB0_38:
	mul.wide.s32 	%rd62, %r199, 8;
	add.s64 	%rd63, %rd2, %rd62;
	st.global.f64 	[%rd63], %fd1;
$L__BB0_39:
	add.s32 	%r213, %r213, 4;
	add.s32 	%r212, %r212, %r27;
	add.s32 	%r211, %r211, %r27;
	add.s32 	%r210, %r210, %r27;
	add.s32 	%r209, %r209, %r27;
	add.s32 	%r208, %r208, %r27;
	add.s32 	%r207, %r207, %r27;
	add.s32 	%r206, %r206, %r28;
	add.s32 	%r205, %r205, %r28;
	add.s32 	%r204, %r204, %r28;
	add.s32 	%r203, %r203, %r28;
	add.s32 	%r202, %r202, %r28;
	add.s32 	%r201, %r201, %r28;
	add.s32 	%r200, %r200, %r28;
	add.s32 	%r199, %r199, %r28;
	add.s32 	%r198, %r198, %r28;
	add.s32 	%r197, %r197, %r28;
	add.s32 	%r196, %r196, %r28;
	add.s32 	%r195, %r195, %r28;
	add.s32 	%r194, %r194, %r27;
	add.s32 	%r193, %r193, %r27;
	setp.ne.s32 	%p53, %r213, 0;
	@%p53 bra 	$L__BB0_7;
$L__BB0_40:
	setp.eq.s32 	%p54, %r41, 0;
	@%p54 bra 	$L__BB0_67;
	setp.ne.s32 	%p55, %r14, 0;
	@%p55 bra 	$L__BB0_44;
	setp.ge.s32 	%p56, %r36, %r19;
	setp.ge.s32 	%p57, %r31, %r20;
	mad.lo.s32 	%r104, %r214, %r2, %r15;
	setp.ge.s32 	%p58, %r104, %r18;
	or.pred  	%p59, %p58, %p56;
	or.pred  	%p60, %p59, %p57;
	@%p60 bra 	$L__BB0_44;
	add.s32 	%r173, %r37, %r104;
	mul.wide.s32 	%rd64, %r173, 4;
	add.s64 	%rd65, %rd7, %rd64;
	mov.b32 	%r174, 1;
	st.global.u32 	[%rd65], %r174;
	add.s64 	%rd66, %rd6, %rd64;
	st.global.u32 	[%rd66], %r174;
	add.s64 	%rd67, %rd5, %rd64;
	mov.b32 	%r175, 0;
	st.global.u32 	[%rd67], %r175;
	add.s64 	%rd68, %rd4, %rd64;
	st.global.u32 	[%rd68], %r175;
$L__BB0_44:
	add.s32 	%r176, %r33, %r38;
	mul.lo.s32 	%r105, %r176, %r12;
	setp.ge.s32 	%p61, %r38, %r22;
	setp.ge.s32 	%p62, %r32, %r9;
	mad.lo.s32 	%r106, %r214, %r3, %r21;
	setp.ge.s32 	%p63, %r106, %r12;
	or.pred  	%p64, %p63, %p61;
	or.pred  	%p65, %p64, %p62;
	@%p65 bra 	$L__BB0_49;
	add.s32 	%r107, %r105, %r106;
	add.s32 	%r177, %r23, %r106;
	mad.lo.s32 	%r178, %r177, %r177, %r39;
	cvt.rn.f64.u32 	%fd18, %r178;
	sqrt.rn.f64 	%fd6, %fd18;
	setp.gtu.f64 	%p66, %fd6, 0d4014000000000000;
	@%p66 bra 	$L__BB0_47;
	fma.rn.f64 	%fd19, %fd6, 0dBFC999999999999A, 0d3FF0000000000000;
	mul.wide.s32 	%rd69, %r107, 8;
	add.s64 	%rd70, %rd3, %rd69;
	st.global.f64 	[%rd70], %fd19;
	bra.uni 	$L__BB0_48;
$L__BB0_47:
	mul.wide.s32 	%rd71, %r107, 8;
	add.s64 	%rd72, %rd3, %rd71;
	mov.b64 	%rd73, 0;
	st.global.u64 	[%rd72], %rd73;
$L__BB0_48:
	mul.wide.s32 	%rd74, %r107, 8;
	add.s64 	%rd75, %rd2, %rd74;
	st.global.f64 	[%rd75], %fd1;
$L__BB0_49:
	setp.eq.s32 	%p67, %r41, 1;
	@%p67 bra 	$L__BB0_67;
	setp.ne.s32 	%p68, %r14, 0;
	@%p68 bra 	$L__BB0_53;
	setp.ge.s32 	%p69, %r36, %r19;
	setp.ge.s32 	%p70, %r31, %r20;
	mad.lo.s32 	%r179, %r2, %r214, %r2;
	add.s32 	%r108, %r179, %r15;
	setp.ge.s32 	%p71, %r108, %r18;
	or.pred  	%p72, %p71, %p69;
	or.pred  	%p73, %p72, %p70;
	@%p73 bra 	$L__BB0_53;
	add.s32 	%r180, %r37, %r108;
	mul.wide.s32 	%rd76, %r180, 4;
	add.s64 	%rd77, %rd7, %rd76;
	mov.b32 	%r181, 1;
	st.global.u32 	[%rd77], %r181;
	add.s64 	%rd78, %rd6, %rd76;
	st.global.u32 	[%rd78], %r181;
	add.s64 	%rd79, %rd5, %rd76;
	mov.b32 	%r182, 0;
	st.global.u32 	[%rd79], %r182;
	add.s64 	%rd80, %rd4, %rd76;
	st.global.u32 	[%rd80], %r182;
$L__BB0_53:
	setp.ge.s32 	%p74, %r38, %r22;
	setp.ge.s32 	%p75, %r32, %r9;
	add.s32 	%r109, %r106, %r3;
	setp.ge.s32 	%p76, %r109, %r12;
	or.pred  	%p77, %p76, %p74;
	or.pred  	%p78, %p77, %p75;
	@%p78 bra 	$L__BB0_58;
	add.s32 	%r110, %r105, %r109;
	add.s32 	%r183, %r23, %r109;
	mad.lo.s32 	%r184, %r183, %r183, %r39;
	cvt.rn.f64.u32 	%fd20, %r184;
	sqrt.rn.f64 	%fd7, %fd20;
	setp.gtu.f64 	%p79, %fd7, 0d4014000000000000;
	@%p79 bra 	$L__BB0_56;
	fma.rn.f64 	%fd21, %fd7, 0dBFC999999999999A, 0d3FF0000000000000;
	mul.wide.s32 	%rd81, %r110, 8;
	add.s64 	%rd82, %rd3, %rd81;
	st.global.f64 	[%rd82], %fd21;
	bra.uni 	$L__BB0_57;
$L__BB0_56:
	mul.wide.s32 	%rd83, %r110, 8;
	add.s64 	%rd84, %rd3, %rd83;
	mov.b64 	%rd85, 0;
	st.global.u64 	[%rd84], %rd85;
$L__BB0_57:
	mul.wide.s32 	%rd86, %r110, 8;
	add.s64 	%rd87, %rd2, %rd86;
	st.global.f64 	[%rd87], %fd1;
$L__BB0_58:
	setp.eq.s32 	%p80, %r41, 2;
	@%p80 bra 	$L__BB0_67;
	setp.ne.s32 	%p81, %r14, 0;
	@%p81 bra 	$L__BB0_62;
	setp.ge.s32 	%p82, %r36, %r19;
	setp.ge.s32 	%p83, %r31, %r20;
	add.s32 	%r185, %r214, 2;
	mad.lo.s32 	%r111, %r185, %r2, %r15;
	setp.ge.s32 	%p84, %r111, %r18;
	or.pred  	%p85, %p84, %p82;
	or.pred  	%p86, %p85, %p83;
	@%p86 bra 	$L__BB0_62;
	add.s32 	%r186, %r37, %r111;
	mul.wide.s32 	%rd88, %r186, 4;
	add.s64 	%rd89, %rd7, %rd88;
	mov.b32 	%r187, 1;
	st.global.u32 	[%rd89], %r187;
	add.s64 	%rd90, %rd6, %rd88;
	st.global.u32 	[%rd90], %r187;
	add.s64 	%rd91, %rd5, %rd88;
	mov.b32 	%r188, 0;
	st.global.u32 	[%rd91], %r188;
	add.s64 	%rd92, %rd4, %rd88;
	st.global.u32 	[%rd92], %r188;
$L__BB0_62:
	setp.ge.s32 	%p87, %r38, %r22;
	setp.ge.s32 	%p88, %r32, %r9;
	add.s32 	%r112, %r109, %r3;
	setp.ge.s32 	%p89, %r112, %r12;
	or.pred  	%p90, %p89, %p87;
	or.pred  	%p91, %p90, %p88;
	@%p91 bra 	$L__BB0_67;
	add.s32 	%r113, %r105, %r112;
	add.s32 	%r189, %r23, %r112;
	mad.lo.s32 	%r190, %r189, %r189, %r39;
	cvt.rn.f64.u32 	%fd22, %r190;
	sqrt.rn.f64 	%fd8, %fd22;
	setp.gtu.f64 	%p92, %fd8, 0d4014000000000000;
	@%p92 bra 	$L__BB0_65;
	fma.rn.f64 	%fd23, %fd8, 0dBFC999999999999A, 0d3FF0000000000000;
	mul.wide.s32 	%rd93, %r113, 8;
	add.s64 	%rd94, %rd3, %rd93;
	st.global.f64 	[%rd94], %fd23;
	bra.uni 	$L__BB0_66;
$L__BB0_65:
	mul.wide.s32 	%rd95, %r113, 8;
	add.s64 	%rd96, %rd3, %rd95;
	mov.b64 	%rd97, 0;
	st.global.u64 	[%rd96], %rd97;
$L__BB0_66:
	mul.wide.s32 	%rd98, %r113, 8;
	add.s64 	%rd99, %rd2, %rd98;
	st.global.f64 	[%rd99], %fd1;
$L__BB0_67:
	add.s32 	%r192, %r35, 1;
	setp.ne.s32 	%p93, %r35, %r34;
	@%p93 bra 	$L__BB0_4;
$L__BB0_68:
	add.s32 	%r115, %r191, 1;
	setp.ne.s32 	%p94, %r191, %r10;
	mov.u32 	%r191, %r115;
	@%p94 bra 	$L__BB0_2;
$L__BB0_69:
	ret;

}
	// .globl	_Z8Evolve_pPdS_S_9InputPara
.visible .entry _Z8Evolve_pPdS_S_9InputPara(
	.param .u64 .ptr .align 1 _Z8Evolve_pPdS_S_9InputPara_param_0,
	.param .u64 .ptr .align 1 _Z8Evolve_pPdS_S_9InputPara_param_1,
	.param .u64 .ptr .align 1 _Z8Evolve_pPdS_S_9InputPara_param_2,
	.param .align 8 .b8 _Z8Evolve_pPdS_S_9InputPara_param_3[168]
)
{
	.reg .pred 	%p<97>;
	.reg .b32 	%r<172>;
	.reg .b64 	%rd<28>;
	.reg .b64 	%fd<190>;

	ld.param.u64 	%rd5, [_Z8Evolve_pPdS_S_9InputPara_param_0];
	ld.param.u64 	%rd6, [_Z8Evolve_pPdS_S_9InputPara_param_1];
	ld.param.u64 	%rd7, [_Z8Evolve_pPdS_S_9InputPara_param_2];
	mov.b64 	%rd8, _Z8Evolve_pPdS_S_9InputPara_param_3;
	mov.u64 	%rd1, %rd8;
	mov.u32 	%r1, %ntid.x;
	mov.u32 	%r54, %nctaid.x;
	mul.lo.s32 	%r2, %r1, %r54;
	mov.u32 	%r55, %ntid.y;
	mov.u32 	%r56, %nctaid.y;
	mul.lo.s32 	%r3, %r55, %r56;
	mov.u32 	%r57, %ntid.z;
	mov.u32 	%r58, %nctaid.z;
	mul.lo.s32 	%r4, %r57, %r58;
	ld.param.u32 	%r5, [_Z8Evolve_pPdS_S_9InputPara_param_3+8];
	add.s32 	%r59, %r5, -1;
	div.s32 	%r6, %r59, %r4;
	setp.lt.s32 	%p3, %r6, 0;
	@%p3 bra 	$L__BB1_50;
	cvta.to.global.u64 	%rd2, %rd5;
	ld.param.u32 	%r9, [%rd1+4];
	add.s32 	%r61, %r9, -1;
	div.s32 	%r7, %r61, %r3;
	ld.param.u32 	%r8, [%rd1];
	mov.u32 	%r62, %ctaid.x;
	mov.u32 	%r63, %tid.x;
	ld.param.f64 	%fd1, [%rd1+104];
	ld.param.f64 	%fd2, [%rd1+112];
	mov.f64 	%fd57, 0d4000000000000000;
	{
	.reg .b32 %temp; 
	mov.b64 	{%temp, %r10}, %fd57;
	}
	and.b32  	%r11, %r10, 2146435072;
	setp.eq.s32 	%p4, %r11, 1062207488;
	setp.lt.s32 	%p5, %r10, 0;
	selp.b32 	%r12, 0, 2146435072, %p5;
	and.b32  	%r64, %r10, 2147483647;
	setp.ne.s32 	%p6, %r64, 1071644672;
	and.pred  	%p1, %p4, %p6;
	or.b32  	%r13, %r12, -2147483648;
	ld.param.f64 	%fd3, [%rd1+56];
	mov.f64 	%fd58, 0d4010000000000000;
	{
	.reg .b32 %temp; 
	mov.b64 	{%temp, %r14}, %fd58;
	}
	and.b32  	%r15, %r14, 2146435072;
	setp.eq.s32 	%p7, %r15, 1072693248;
	setp.lt.s32 	%p8, %r14, 0;
	selp.b32 	%r16, 0, 2146435072, %p8;
	and.b32  	%r65, %r14, 2147483647;
	setp.ne.s32 	%p9, %r65, 1071644672;
	and.pred  	%p2, %p7, %p9;
	ld.param.f64 	%fd4, [%rd1+120];
	ld.param.f64 	%fd5, [%rd1+88];
	ld.param.f64 	%fd6, [%rd1+128];
	ld.param.f64 	%fd59, [%rd1+72];
	mul.f64 	%fd7, %fd59, %fd59;
	ld.param.f64 	%fd8, [%rd1+48];
	mad.lo.s32 	%r17, %r62, %r1, %r63;
	cvta.to.global.u64 	%rd3, %rd6;
	cvta.to.global.u64 	%rd4, %rd7;
	mov.b32 	%r163, 0;
$L__BB1_2:
	setp.lt.s32 	%p10, %r7, 0;
	@%p10 bra 	$L__BB1_49;
	add.s32 	%r67, %r8, -1;
	div.s32 	%r19, %r67, %r2;
	mov.u32 	%r68, %ctaid.z;
	mov.u32 	%r69, %ntid.z;
	mov.u32 	%r70, %tid.z;
	mad.lo.s32 	%r71, %r68, %r69, %r70;
	mad.lo.s32 	%r20, %r163, %r4, %r71;
	add.s32 	%r72, %r9, -1;
	div.s32 	%r73, %r72, %r3;
	max.s32 	%r21, %r73, 0;
	mov.b32 	%r164, 0;
$L__BB1_4:
	setp.lt.s32 	%p11, %r19, 0;
	@%p11 bra 	$L__BB1_48;
	add.s32 	%r165, %r17, 1;
	mov.u32 	%r74, %ctaid.y;
	mov.u32 	%r75, %ntid.y;
	mov.u32 	%r76, %tid.y;
	mad.lo.s32 	%r77, %r74, %r75, %r76;
	mad.lo.s32 	%r24, %r164, %r3, %r77;
	mul.lo.s32 	%r78, %r9, %r20;
	add.s32 	%r79, %r78, %r24;
	mul.lo.s32 	%r25, %r79, %r8;
	setp.gt.s32 	%p12, %r24, 0;
	selp.b32 	%r80, %r24, %r9, %p12;
	add.s32 	%r81, %r24, 1;
	setp.lt.s32 	%p13, %r81, %r9;
	selp.b32 	%r82, %r81, 0, %p13;
	add.s32 	%r26, %r25, -1;
	add.s32 	%r83, %r78, %r80;
	add.s32 	%r84, %r83, -1;
	add.s32 	%r85, %r78, %r82;
	setp.gt.s32 	%p14, %r20, 0;
	selp.b32 	%r86, %r20, %r5, %p14;
	add.s32 	%r87, %r86, -1;
	mad.lo.s32 	%r88, %r9, %r87, %r24;
	add.s32 	%r89, %r20, 1;
	setp.lt.s32 	%p15, %r89, %r5;
	selp.b32 	%r90, %r89, 0, %p15;
	mad.lo.s32 	%r91, %r9, %r90, %r24;
	mov.u64 	%rd9, %rd8;
	ld.param.u32 	%r92, [%rd9];
	add.s32 	%r93, %r92, -1;
	div.s32 	%r94, %r93, %r2;
	max.s32 	%r95, %r94, 0;
	neg.s32 	%r171, %r95;
	mad.lo.s32 	%r170, %r91, %r8, %r17;
	mad.lo.s32 	%r169, %r88, %r8, %r17;
	mad.lo.s32 	%r168, %r85, %r8, %r17;
	mad.lo.s32 	%r167, %r84, %r8, %r17;
	add.s32 	%r166, %r17, %r25;
$L__BB1_6:
	setp.ge.s32 	%p16, %r24, %r9;
	setp.ge.s32 	%p17, %r20, %r5;
	add.s32 	%r40, %r165, -1;
	setp.ge.s32 	%p18, %r40, %r8;
	or.pred  	%p19, %p18, %p16;
	or.pred  	%p20, %p19, %p17;
	@%p20 bra 	$L__BB1_47;
	setp.lt.s32 	%p21, %r10, 0;
	setp.eq.s32 	%p22, %r11, 1062207488;
	setp.gt.s32 	%p24, %r40, 0;
	selp.b32 	%r96, %r40, %r8, %p24;
	setp.lt.s32 	%p25, %r165, %r8;
	selp.b32 	%r97, %r165, 0, %p25;
	add.s32 	%r98, %r96, %r26;
	add.s32 	%r99, %r25, %r97;
	mul.wide.s32 	%rd10, %r99, 8;
	add.s64 	%rd11, %rd2, %rd10;
	ld.global.f64 	%fd60, [%rd11];
	mul.wide.s32 	%rd12, %r98, 8;
	add.s64 	%rd13, %rd2, %rd12;
	ld.global.f64 	%fd61, [%rd13];
	sub.f64 	%fd62, %fd60, %fd61;
	mul.f64 	%fd9, %fd62, %fd1;
	mul.wide.s32 	%rd14, %r168, 8;
	add.s64 	%rd15, %rd2, %rd14;
	ld.global.f64 	%fd63, [%rd15];
	mul.wide.s32 	%rd16, %r167, 8;
	add.s64 	%rd17, %rd2, %rd16;
	ld.global.f64 	%fd64, [%rd17];
	sub.f64 	%fd65, %fd63, %fd64;
	mul.f64 	%fd10, %fd65, %fd1;
	mul.wide.s32 	%rd18, %r170, 8;
	add.s64 	%rd19, %rd2, %rd18;
	ld.global.f64 	%fd66, [%rd19];
	mul.wide.s32 	%rd20, %r169, 8;
	add.s64 	%rd21, %rd2, %rd20;
	ld.global.f64 	%fd67, [%rd21];
	sub.f64 	%fd68, %fd66, %fd67;
	mul.f64 	%fd11, %fd68, %fd1;
	add.f64 	%fd69, %fd60, %fd61;
	add.f64 	%fd70, %fd69, %fd63;
	add.f64 	%fd71, %fd70, %fd64;
	add.f64 	%fd72, %fd71, %fd66;
	add.f64 	%fd73, %fd72, %fd67;
	mul.wide.s32 	%rd22, %r166, 8;
	add.s64 	%rd23, %rd2, %rd22;
	ld.global.f64 	%fd12, [%rd23];
	fma.rn.f64 	%fd13, %fd12, 0dC018000000000000, %fd73;
	{
	.reg .b32 %temp; 
	mov.b64 	{%temp, %r41}, %fd9;
	}
	abs.f64 	%fd14, %fd9;
	{ // callseq 0, 0
	.param .b64 param0;
	st.param.f64 	[param0], %fd14;
	.param .b64 param1;
	st.param.f64 	[param1], 0d4000000000000000;
	.param .b64 retval0;
	call.uni (retval0), 
	__internal_accurate_pow, 
	(
	param0, 
	param1
	);
	ld.param.f64 	%fd74, [retval0];
	} // callseq 0
	setp.lt.s32 	%p26, %r41, 0;
	neg.f64 	%fd76, %fd74;
	selp.f64 	%fd77, %fd76, %fd74, %p22;
	selp.f64 	%fd78, %fd77, %fd74, %p26;
	setp.eq.f64 	%p27, %fd9, 0d0000000000000000;
	selp.b32 	%r100, %r41, 0, %p22;
	or.b32  	%r101, %r100, 2146435072;
	selp.b32 	%r102, %r101, %r100, %p21;
	mov.b32 	%r103, 0;
	mov.b64 	%fd79, {%r103, %r102};
	selp.f64 	%fd181, %fd79, %fd78, %p27;
	add.f64 	%fd80, %fd9, 0d4000000000000000;
	{
	.reg .b32 %temp; 
	mov.b64 	{%temp, %r104}, %fd80;
	}
	and.b32  	%r105, %r104, 2146435072;
	setp.ne.s32 	%p28, %r105, 2146435072;
	@%p28 bra 	$L__BB1_12;
	setp.num.f64 	%p29, %fd9, %fd9;
	@%p29 bra 	$L__BB1_10;
	mov.f64 	%fd81, 0d4000000000000000;
	add.rn.f64 	%fd181, %fd9, %fd81;
	bra.uni 	$L__BB1_12;
$L__BB1_10:
	setp.neu.f64 	%p30, %fd14, 0d7FF0000000000000;
	@%p30 bra 	$L__BB1_12;
	selp.b32 	%r106, %r13, %r12, %p1;
	selp.b32 	%r107, %r106, %r12, %p26;
	mov.b32 	%r108, 0;
	mov.b64 	%fd181, {%r108, %r107};
$L__BB1_12:
	{
	.reg .b32 %temp; 
	mov.b64 	{%temp, %r42}, %fd10;
	}
	abs.f64 	%fd19, %fd10;
	{ // callseq 1, 0
	.param .b64 param0;
	st.param.f64 	[param0], %fd19;
	.param .b64 param1;
	st.param.f64 	[param1], 0d4000000000000000;
	.param .b64 retval0;
	call.uni (retval0), 
	__internal_accurate_pow, 
	(
	param0, 
	param1
	);
	ld.param.f64 	%fd82, [retval0];
	} // callseq 1
	setp.lt.s32 	%p35, %r42, 0;
	neg.f64 	%fd84, %fd82;
	selp.f64 	%fd85, %fd84, %fd82, %p22;
	selp.f64 	%fd86, %fd85, %fd82, %p35;
	setp.eq.f64 	%p36, %fd10, 0d0000000000000000;
	selp.b32 	%r109, %r42, 0, %p22;
	or.b32  	%r110, %r109, 2146435072;
	selp.b32 	%r111, %r110, %r109, %p21;
	mov.b32 	%r112, 0;
	mov.b64 	%fd87, {%r112, %r111};
	selp.f64 	%fd182, %fd87, %fd86, %p36;
	add.f64 	%fd88, %fd10, 0d4000000000000000;
	{
	.reg .b32 %temp; 
	mov.b64 	{%temp, %r113}, %fd88;
	}
	and.b32  	%r114, %r113, 2146435072;
	setp.ne.s32 	%p37, %r114, 2146435072;
	@%p37 bra 	$L__BB1_17;
	setp.num.f64 	%p38, %fd10, %fd10;
	@%p38 bra 	$L__BB1_15;
	mov.f64 	%fd89, 0d4000000000000000;
	add.rn.f64 	%fd182, %fd10, %fd89;
	bra.uni 	$L__BB1_17;
$L__BB1_15:
	setp.neu.f64 	%p39, %fd19, 0d7FF0000000000000;
	@%p39 bra 	$L__BB1_17;
	selp.b32 	%r115, %r13, %r12, %p1;
	selp.b32 	%r116, %r115, %r12, %p35;
	mov.b32 	%r117, 0;
	mov.b64 	%fd182, {%r117, %r116};
$L__BB1_17:
	setp.lt.s32 	%p41, %r10, 0;
	setp.eq.s32 	%p42, %r11, 1062207488;
	setp.eq.f64 	%p44, %fd10, 0d3FF0000000000000;
	selp.f64 	%fd90, 0d3FF0000000000000, %fd182, %p44;
	setp.eq.f64 	%p45, %fd9, 0d3FF0000000000000;
	selp.f64 	%fd91, 0d3FF0000000000000, %fd181, %p45;
	add.f64 	%fd24, %fd91, %fd90;
	{
	.reg .b32 %temp; 
	mov.b64 	{%temp, %r43}, %fd11;
	}
	abs.f64 	%fd25, %fd11;
	{ // callseq 2, 0
	.param .b64 param0;
	st.param.f64 	[param0], %fd25;
	.param .b64 param1;
	st.param.f64 	[param1], 0d4000000000000000;
	.param .b64 retval0;
	call.uni (retval0), 
	__internal_accurate_pow, 
	(
	param0, 
	param1
	);
	ld.param.f64 	%fd92, [retval0];
	} // callseq 2
	setp.lt.s32 	%p46, %r43, 0;
	neg.f64 	%fd94, %fd92;
	selp.f64 	%fd95, %fd94, %fd92, %p42;
	selp.f64 	%fd96, %fd95, %fd92, %p46;
	setp.eq.f64 	%p47, %fd11, 0d0000000000000000;
	selp.b32 	%r118, %r43, 0, %p42;
	or.b32  	%r119, %r118, 2146435072;
	selp.b32 	%r120, %r119, %r118, %p41;
	mov.b32 	%r121, 0;
	mov.b64 	%fd97, {%r121, %r120};
	selp.f64 	%fd183, %fd97, %fd96, %p47;
	add.f64 	%fd98, %fd11, 0d4000000000000000;
	{
	.reg .b32 %temp; 
	mov.b64 	{%temp, %r122}, %fd98;
	}
	and.b32  	%r123, %r122, 2146435072;
	setp.ne.s32 	%p48, %r123, 2146435072;
	@%p48 bra 	$L__BB1_22;
	setp.num.f64 	%p49, %fd11, %fd11;
	@%p49 bra 	$L__BB1_20;
	mov.f64 	%fd99, 0d4000000000000000;
	add.rn.f64 	%fd183, %fd11, %fd99;
	bra.uni 	$L__BB1_22;
$L__BB1_20:
	setp.neu.f64 	%p50, %fd25, 0d7FF0000000000000;
	@%p50 bra 	$L__BB1_22;
	selp.b32 	%r124, %r13, %r12, %p1;
	selp.b32 	%r125, %r124, %r12, %p46;
	mov.b32 	%r126, 0;
	mov.b64 	%fd183, {%r126, %r125};
$L__BB1_22:
	setp.eq.f64 	%p52, %fd11, 0d3FF0000000000000;
	selp.f64 	%fd101, 0d3FF0000000000000, %fd183, %p52;
	add.f64 	%fd30, %fd24, %fd101;
	setp.le.f64 	%p53, %fd30, 0d3EB0C6F7A0B5ED8D;
	mov.f64 	%fd188, 0d3FF0000000000000;
	@%p53 bra 	$L__BB1_44;
	setp.eq.f64 	%p54, %fd9, 0d0000000000000000;
	setp.lt.s32 	%p55, %r41, 0;
	setp.lt.s32 	%p56, %r14, 0;
	setp.eq.s32 	%p57, %r15, 1072693248;
	{ // callseq 3, 0
	.param .b64 param0;
	st.param.f64 	[param0], %fd14;
	.param .b64 param1;
	st.param.f64 	[param1], 0d4010000000000000;
	.param .b64 retval0;
	call.uni (retval0), 
	__internal_accurate_pow, 
	(
	param0, 
	param1
	);
	ld.param.f64 	%fd102, [retval0];
	} // callseq 3
	neg.f64 	%fd104, %fd102;
	selp.f64 	%fd105, %fd104, %fd102, %p57;
	selp.f64 	%fd106, %fd105, %fd102, %p55;
	selp.b32 	%r127, %r41, 0, %p57;
	or.b32  	%r128, %r127, 2146435072;
	selp.b32 	%r129, %r128, %r127, %p56;
	mov.b32 	%r130, 0;
	mov.b64 	%fd107, {%r130, %r129};
	selp.f64 	%fd184, %fd107, %fd106, %p54;
	add.f64 	%fd108, %fd9, 0d4010000000000000;
	{
	.reg .b32 %temp; 
	mov.b64 	{%temp, %r131}, %fd108;
	}
	and.b32  	%r132, %r131, 2146435072;
	setp.ne.s32 	%p59, %r132, 2146435072;
	@%p59 bra 	$L__BB1_28;
	setp.num.f64 	%p60, %fd9, %fd9;
	@%p60 bra 	$L__BB1_26;
	mov.f64 	%fd109, 0d4010000000000000;
	add.rn.f64 	%fd184, %fd9, %fd109;
	bra.uni 	$L__BB1_28;
$L__BB1_26:
	setp.neu.f64 	%p61, %fd14, 0d7FF0000000000000;
	@%p61 bra 	$L__BB1_28;
	or.b32  	%r133, %r16, -2147483648;
	selp.b32 	%r134, %r133, %r16, %p2;
	selp.b32 	%r135, %r134, %r16, %p55;
	mov.b32 	%r136, 0;
	mov.b64 	%fd184, {%r136, %r135};
$L__BB1_28:
	setp.eq.f64 	%p63, %fd10, 0d0000000000000000;
	setp.lt.s32 	%p64, %r42, 0;
	setp.eq.f64 	%p65, %fd9, 0d3FF0000000000000;
	setp.lt.s32 	%p66, %r14, 0;
	setp.eq.s32 	%p67, %r15, 1072693248;
	selp.f64 	%fd35, 0d3FF0000000000000, %fd184, %p65;
	{ // callseq 4, 0
	.param .b64 param0;
	st.param.f64 	[param0], %fd19;
	.param .b64 param1;
	st.param.f64 	[param1], 0d4010000000000000;
	.param .b64 retval0;
	call.uni (retval0), 
	__internal_accurate_pow, 
	(
	param0, 
	param1
	);
	ld.param.f64 	%fd110, [retval0];
	} // callseq 4
	neg.f64 	%fd112, %fd110;
	selp.f64 	%fd113, %fd112, %fd110, %p67;
	selp.f64 	%fd114, %fd113, %fd110, %p64;
	selp.b32 	%r137, %r42, 0, %p67;
	or.b32  	%r138, %r137, 2146435072;
	selp.b32 	%r139, %r138, %r137, %p66;
	mov.b32 	%r140, 0;
	mov.b64 	%fd115, {%r140, %r139};
	selp.f64 	%fd185, %fd115, %fd114, %p63;
	add.f64 	%fd116, %fd10, 0d4010000000000000;
	{
	.reg .b32 %temp; 
	mov.b64 	{%temp, %r141}, %fd116;
	}
	and.b32  	%r142, %r141, 2146435072;
	setp.ne.s32 	%p69, %r142, 2146435072;
	@%p69 bra 	$L__BB1_33;
	setp.num.f64 	%p70, %fd10, %fd10;
	@%p70 bra 	$L__BB1_31;
	mov.f64 	%fd117, 0d4010000000000000;
	add.rn.f64 	%fd185, %fd10, %fd117;
	bra.uni 	$L__BB1_33;
$L__BB1_31:
	setp.neu.f64 	%p71, %fd19, 0d7FF0000000000000;
	@%p71 bra 	$L__BB1_33;
	or.b32  	%r143, %r16, -2147483648;
	selp.b32 	%r144, %r143, %r16, %p2;
	selp.b32 	%r145, %r144, %r16, %p64;
	mov.b32 	%r146, 0;
	mov.b64 	%fd185, {%r146, %r145};
$L__BB1_33:
	setp.eq.f64 	%p73, %fd11, 0d0000000000000000;
	setp.lt.s32 	%p74, %r43, 0;
	setp.eq.f64 	%p75, %fd10, 0d3FF0000000000000;
	setp.lt.s32 	%p76, %r14, 0;
	setp.eq.s32 	%p77, %r15, 1072693248;
	selp.f64 	%fd118, 0d3FF0000000000000, %fd185, %p75;
	add.f64 	%fd40, %fd35, %fd118;
	{ // callseq 5, 0
	.param .b64 param0;
	st.param.f64 	[param0], %fd25;
	.param .b64 param1;
	st.param.f64 	[param1], 0d4010000000000000;
	.param .b64 retval0;
	call.uni (retval0), 
	__internal_accurate_pow, 
	(
	param0, 
	param1
	);
	ld.param.f64 	%fd119, [retval0];
	} // callseq 5
	neg.f64 	%fd121, %fd119;
	selp.f64 	%fd122, %fd121, %fd119, %p77;
	selp.f64 	%fd123, %fd122, %fd119, %p74;
	selp.b32 	%r147, %r43, 0, %p77;
	or.b32  	%r148, %r147, 2146435072;
	selp.b32 	%r149, %r148, %r147, %p76;
	mov.b32 	%r150, 0;
	mov.b64 	%fd124, {%r150, %r149};
	selp.f64 	%fd186, %fd124, %fd123, %p73;
	add.f64 	%fd125, %fd11, 0d4010000000000000;
	{
	.reg .b32 %temp; 
	mov.b64 	{%temp, %r151}, %fd125;
	}
	and.b32  	%r152, %r151, 2146435072;
	setp.ne.s32 	%p79, %r152, 2146435072;
	@%p79 bra 	$L__BB1_38;
	setp.num.f64 	%p80, %fd11, %fd11;
	@%p80 bra 	$L__BB1_36;
	mov.f64 	%fd126, 0d4010000000000000;
	add.rn.f64 	%fd186, %fd11, %fd126;
	bra.uni 	$L__BB1_38;
$L__BB1_36:
	setp.neu.f64 	%p81, %fd25, 0d7FF0000000000000;
	@%p81 bra 	$L__BB1_38;
	or.b32  	%r153, %r16, -2147483648;
	selp.b32 	%r154, %r153, %r16, %p2;
	selp.b32 	%r155, %r154, %r16, %p74;
	mov.b32 	%r156, 0;
	mov.b64 	%fd186, {%r156, %r155};
$L__BB1_38:
	setp.eq.f64 	%p83, %fd11, 0d3FF0000000000000;
	setp.eq.s32 	%p84, %r11, 1062207488;
	selp.f64 	%fd127, 0d3FF0000000000000, %fd186, %p83;
	add.f64 	%fd45, %fd40, %fd127;
	{
	.reg .b32 %temp; 
	mov.b64 	{%temp, %r44}, %fd30;
	}
	abs.f64 	%fd46, %fd30;
	{ // callseq 6, 0
	.param .b64 param0;
	st.param.f64 	[param0], %fd46;
	.param .b64 param1;
	st.param.f64 	[param1], 0d4000000000000000;
	.param .b64 retval0;
	call.uni (retval0), 
	__internal_accurate_pow, 
	(
	param0, 
	param1
	);
	ld.param.f64 	%fd128, [retval0];
	} // callseq 6
	setp.lt.s32 	%p85, %r44, 0;
	neg.f64 	%fd130, %fd128;
	selp.f64 	%fd131, %fd130, %fd128, %p84;
	selp.f64 	%fd187, %fd131, %fd128, %p85;
	add.f64 	%fd132, %fd30, 0d4000000000000000;
	{
	.reg .b32 %temp; 
	mov.b64 	{%temp, %r158}, %fd132;
	}
	and.b32  	%r159, %r158, 2146435072;
	setp.ne.s32 	%p86, %r159, 2146435072;
	@%p86 bra 	$L__BB1_43;
	setp.num.f64 	%p87, %fd30, %fd30;
	@%p87 bra 	$L__BB1_41;
	mov.f64 	%fd133, 0d4000000000000000;
	add.rn.f64 	%fd187, %fd30, %fd133;
	bra.uni 	$L__BB1_43;
$L__BB1_41:
	setp.neu.f64 	%p88, %fd46, 0d7FF0000000000000;
	@%p88 bra 	$L__BB1_43;
	selp.b32 	%r160, %r13, %r12, %p1;
	selp.b32 	%r161, %r160, %r12, %p85;
	mov.b32 	%r162, 0;
	mov.b64 	%fd187, {%r162, %r161};
$L__BB1_43:
	setp.eq.f64 	%p90, %fd30, 0d3FF0000000000000;
	selp.f64 	%fd134, 0d3FF0000000000000, %fd187, %p90;
	div.rn.f64 	%fd135, %fd45, %fd134;
	mov.f64 	%fd136, 0d3FF0000000000000;
	sub.f64 	%fd137, %fd136, %fd135;
	mul.f64 	%fd138, %fd3, %fd137;
	sub.f64 	%fd188, %fd136, %fd138;
$L__BB1_44:
	mul.f64 	%fd139, %fd188, %fd5;
	mul.wide.s32 	%rd24, %r166, 8;
	add.s64 	%rd25, %rd3, %rd24;
	ld.global.f64 	%fd140, [%rd25];
	mul.f64 	%fd53, %fd139, %fd140;
	abs.f64 	%fd54, %fd53;
	setp.leu.f64 	%p91, %fd54, 0d3FF0000000000000;
	mov.f64 	%fd189, %fd54;
	@%p91 bra 	$L__BB1_46;
	rcp.approx.ftz.f64 	%fd141, %fd54;
	neg.f64 	%fd142, %fd54;
	fma.rn.f64 	%fd143, %fd142, %fd141, 0d3FF0000000000000;
	fma.rn.f64 	%fd144, %fd143, %fd143, %fd143;
	fma.rn.f64 	%fd145, %fd144, %fd141, %fd141;
	setp.eq.f64 	%p92, %fd54, 0d7FF0000000000000;
	selp.f64 	%fd189, 0d0000000000000000, %fd145, %p92;
$L__BB1_46:
	setp.gt.f64 	%p93, %fd54, 0d3FF0000000000000;
	mul.f64 	%fd146, %fd189, %fd189;
	fma.rn.f64 	%fd147, %fd146, 0dBEF53E1D2A25FF7E, 0d3F2D3B63DBB65B49;
	fma.rn.f64 	%fd148, %fd147, %fd146, 0dBF5312788DDE082E;
	fma.rn.f64 	%fd149, %fd148, %fd146, 0d3F6F9690C8249315;
	fma.rn.f64 	%fd150, %fd149, %fd146, 0dBF82CF5AABC7CF0D;
	fma.rn.f64 	%fd151, %fd150, %fd146, 0d3F9162B0B2A3BFDE;
	fma.rn.f64 	%fd152, %fd151, %fd146, 0dBF9A7256FEB6FC6B;
	fma.rn.f64 	%fd153, %fd152, %fd146, 0d3FA171560CE4A489;
	fma.rn.f64 	%fd154, %fd153, %fd146, 0dBFA4F44D841450E4;
	fma.rn.f64 	%fd155, %fd154, %fd146, 0d3FA7EE3D3F36BB95;
	fma.rn.f64 	%fd156, %fd155, %fd146, 0dBFAAD32AE04A9FD1;
	fma.rn.f64 	%fd157, %fd156, %fd146, 0d3FAE17813D66954F;
	fma.rn.f64 	%fd158, %fd157, %fd146, 0dBFB11089CA9A5BCD;
	fma.rn.f64 	%fd159, %fd158, %fd146, 0d3FB3B12B2DB51738;
	fma.rn.f64 	%fd160, %fd159, %fd146, 0dBFB745D022F8DC5C;
	fma.rn.f64 	%fd161, %fd160, %fd146, 0d3FBC71C709DFE927;
	fma.rn.f64 	%fd162, %fd161, %fd146, 0dBFC2492491FA1744;
	fma.rn.f64 	%fd163, %fd162, %fd146, 0d3FC99999999840D2;
	fma.rn.f64 	%fd164, %fd163, %fd146, 0dBFD555555555544C;
	mul.f64 	%fd165, %fd146, %fd164;
	fma.rn.f64 	%fd166, %fd165, %fd189, %fd189;
	mov.f64 	%fd167, 0d3FF921FB54442D18;
	sub.f64 	%fd168, %fd167, %fd166;
	selp.f64 	%fd169, %fd168, %fd166, %p93;
	copysign.f64 	%fd170, %fd53, %fd169;
	mul.f64 	%fd171, %fd2, %fd13;
	mov.f64 	%fd172, 0d3FF0000000000000;
	sub.f64 	%fd173, %fd172, %fd12;
	mul.f64 	%fd174, %fd12, %fd173;
	add.f64 	%fd175, %fd12, 0dBFE0000000000000;
	fma.rn.f64 	%fd176, %fd4, %fd170, %fd175;
	mul.f64 	%fd177, %fd174, %fd176;
	fma.rn.f64 	%fd178, %fd171, %fd7, %fd177;
	mul.f64 	%fd179, %fd6, %fd178;
	fma.rn.f64 	%fd180, %fd8, %fd179, %fd12;
	add.s64 	%rd27, %rd4, %rd24;
	st.global.f64 	[%rd27], %fd180;
$L__BB1_47:
	add.s32 	%r171, %r171, 1;
	add.s32 	%r170, %r170, %r2;
	add.s32 	%r169, %r169, %r2;
	add.s32 	%r168, %r168, %r2;
	add.s32 	%r167, %r167, %r2;
	add.s32 	%r166, %r166, %r2;
	add.s32 	%r165, %r165, %r2;
	setp.ne.s32 	%p94, %r171, 1;
	@%p94 bra 	$L__BB1_6;
$L__BB1_48:
	add.s32 	%r52, %r164, 1;
	setp.ne.s32 	%p95, %r164, %r21;
	mov.u32 	%r164, %r52;
	@%p95 bra 	$L__BB1_4;
$L__BB1_49:
	add.s32 	%r53, %r163, 1;
	setp.ne.s32 	%p96, %r163, %r6;
	mov.u32 	%r163, %r53;
	@%p96 bra 	$L__BB1_2;
$L__BB1_50:
	ret;

}
	// .globl	_Z8Evolve_TPdS_S_S_9InputPara
.visible .entry _Z8Evolve_TPdS_S_S_9InputPara(
	.param .u64 .ptr .align 1 _Z8Evolve_TPdS_S_S_9InputPara_param_0,
	.param .u64 .ptr .align 1 _Z8Evolve_TPdS_S_S_9InputPara_param_1,
	.param .u64 .ptr .align 1 _Z8Evolve_TPdS_S_S_9InputPara_param_2,
	.param .u64 .ptr .align 1 _Z8Evolve_TPdS_S_S_9InputPara_param_3,
	.param .align 8 .b8 _Z8Evolve_TPdS_S_S_9InputPara_param_4[168]
)
{
	.reg .pred 	%p<36>;
	.reg .b32 	%r<163>;
	.reg .b64 	%rd<62>;
	.reg .b64 	%fd<60>;

	ld.param.u64 	%rd6, [_Z8Evolve_TPdS_S_S_9InputPara_param_0];
	ld.param.u64 	%rd7, [_Z8Evolve_TPdS_S_S_9InputPara_param_1];
	ld.param.u64 	%rd8, [_Z8Evolve_TPdS_S_S_9InputPara_param_2];
	ld.param.u64 	%rd9, [_Z8Evolve_TPdS_S_S_9InputPara_param_3];
	mov.b64 	%rd10, _Z8Evolve_TPdS_S_S_9InputPara_param_4;
	mov.u64 	%rd1, %rd10;
	cvta.to.global.u64 	%rd2, %rd9;
	cvta.to.global.u64 	%rd3, %rd6;
	cvta.to.global.u64 	%rd4, %rd7;
	cvta.to.global.u64 	%rd5, %rd8;
	mov.u32 	%r1, %ntid.x;
	mov.u32 	%r2, %nctaid.x;
	mul.lo.s32 	%r3, %r1, %r2;
	mov.u32 	%r4, %ntid.y;
	mov.u32 	%r5, %nctaid.y;
	mul.lo.s32 	%r6, %r4, %r5;
	mov.u32 	%r7, %ntid.z;
	mov.u32 	%r81, %nctaid.z;
	mul.lo.s32 	%r8, %r7, %r81;
	ld.param.u32 	%r9, [_Z8Evolve_TPdS_S_S_9InputPara_param_4+8];
	add.s32 	%r82, %r9, -1;
	div.s32 	%r10, %r82, %r8;
	setp.lt.s32 	%p1, %r10, 0;
	@%p1 bra 	$L__BB2_17;
	ld.param.v2.u32 	{%r84, %r85}, [%rd1];
	add.s32 	%r86, %r85, -1;
	div.s32 	%r11, %r86, %r6;
	ld.param.u32 	%r12, [%rd1];
	mov.u32 	%r87, %ctaid.z;
	mov.u32 	%r88, %tid.z;
	mad.lo.s32 	%r13, %r87, %r7, %r88;
	mov.u32 	%r14, %ctaid.y;
	mov.u32 	%r15, %tid.y;
	mov.u32 	%r89, %ctaid.x;
	mov.u32 	%r90, %tid.x;
	mad.lo.s32 	%r16, %r89, %r1, %r90;
	ld.param.u32 	%r17, [%rd1+4];
	ld.param.f64 	%fd1, [%rd1+112];
	ld.param.f64 	%fd2, [%rd1+48];
	add.s32 	%r18, %r84, -1;
	add.s32 	%r91, %r2, %r89;
	mad.lo.s32 	%r19, %r1, %r91, %r90;
	shl.b32 	%r20, %r3, 1;
	mov.b32 	%r147, 0;
	div.s32 	%r113, %r18, %r3;
$L__BB2_2:
	setp.lt.s32 	%p2, %r11, 0;
	@%p2 bra 	$L__BB2_16;
	add.s32 	%r93, %r12, -1;
	div.s32 	%r22, %r93, %r3;
	mad.lo.s32 	%r23, %r147, %r8, %r13;
	mul.lo.s32 	%r24, %r17, %r23;
	add.s32 	%r94, %r17, -1;
	mul.lo.s32 	%r95, %r4, %r5;
	div.s32 	%r96, %r94, %r95;
	max.s32 	%r25, %r96, 0;
	mov.b32 	%r148, 0;
$L__BB2_4:
	mov.u32 	%r26, %r148;
	setp.lt.s32 	%p3, %r22, 0;
	@%p3 bra 	$L__BB2_15;
	mul.lo.s32 	%r98, %r4, %r5;
	mad.lo.s32 	%r99, %r14, %r4, %r15;
	mad.lo.s32 	%r27, %r26, %r98, %r99;
	add.s32 	%r100, %r24, %r27;
	mul.lo.s32 	%r28, %r100, %r12;
	setp.gt.s32 	%p4, %r27, 0;
	selp.b32 	%r101, %r27, %r17, %p4;
	add.s32 	%r102, %r27, 1;
	setp.lt.s32 	%p5, %r102, %r17;
	selp.b32 	%r103, %r102, 0, %p5;
	add.s32 	%r29, %r28, -1;
	add.s32 	%r104, %r24, %r101;
	add.s32 	%r105, %r104, -1;
	mul.lo.s32 	%r30, %r105, %r12;
	add.s32 	%r106, %r24, %r103;
	mul.lo.s32 	%r31, %r106, %r12;
	setp.gt.s32 	%p6, %r23, 0;
	selp.b32 	%r107, %r23, %r9, %p6;
	add.s32 	%r108, %r107, -1;
	mad.lo.s32 	%r109, %r17, %r108, %r27;
	mul.lo.s32 	%r32, %r109, %r12;
	add.s32 	%r110, %r23, 1;
	setp.lt.s32 	%p7, %r110, %r9;
	selp.b32 	%r111, %r110, 0, %p7;
	mad.lo.s32 	%r112, %r17, %r111, %r27;
	mul.lo.s32 	%r33, %r112, %r12;
	max.s32 	%r34, %r113, 0;
	setp.lt.s32 	%p8, %r113, 1;
	mov.b32 	%r162, 0;
	@%p8 bra 	$L__BB2_12;
	add.s32 	%r160, %r19, 1;
	add.s32 	%r149, %r16, 1;
	add.s32 	%r114, %r34, 1;
	and.b32  	%r162, %r114, -2;
	neg.s32 	%r161, %r162;
	mad.lo.s32 	%r115, %r5, %r26, %r14;
	add.s32 	%r116, %r15, %r24;
	mad.lo.s32 	%r117, %r4, %r115, %r116;
	mul.lo.s32 	%r118, %r12, %r117;
	add.s32 	%r159, %r19, %r118;
	add.s32 	%r158, %r19, %r30;
	add.s32 	%r157, %r19, %r31;
	add.s32 	%r156, %r19, %r32;
	add.s32 	%r155, %r19, %r33;
	add.s32 	%r154, %r16, %r33;
	add.s32 	%r153, %r16, %r32;
	add.s32 	%r152, %r16, %r31;
	add.s32 	%r151, %r16, %r30;
	add.s32 	%r150, %r16, %r118;
$L__BB2_7:
	setp.ge.s32 	%p9, %r27, %r17;
	setp.ge.s32 	%p10, %r23, %r9;
	add.s32 	%r62, %r149, -1;
	setp.ge.s32 	%p11, %r62, %r12;
	or.pred  	%p12, %p11, %p9;
	or.pred  	%p13, %p12, %p10;
	@%p13 bra 	$L__BB2_9;
	setp.gt.s32 	%p14, %r62, 0;
	selp.b32 	%r119, %r62, %r12, %p14;
	setp.lt.s32 	%p15, %r149, %r12;
	selp.b32 	%r120, %r149, 0, %p15;
	add.s32 	%r121, %r119, %r29;
	add.s32 	%r122, %r28, %r120;
	mul.wide.s32 	%rd11, %r122, 8;
	add.s64 	%rd12, %rd5, %rd11;
	ld.global.f64 	%fd3, [%rd12];
	mul.wide.s32 	%rd13, %r121, 8;
	add.s64 	%rd14, %rd5, %rd13;
	ld.global.f64 	%fd4, [%rd14];
	add.f64 	%fd5, %fd3, %fd4;
	mul.wide.s32 	%rd15, %r152, 8;
	add.s64 	%rd16, %rd5, %rd15;
	ld.global.f64 	%fd6, [%rd16];
	add.f64 	%fd7, %fd5, %fd6;
	mul.wide.s32 	%rd17, %r151, 8;
	add.s64 	%rd18, %rd5, %rd17;
	ld.global.f64 	%fd8, [%rd18];
	add.f64 	%fd9, %fd7, %fd8;
	mul.wide.s32 	%rd19, %r154, 8;
	add.s64 	%rd20, %rd5, %rd19;
	ld.global.f64 	%fd10, [%rd20];
	add.f64 	%fd11, %fd9, %fd10;
	mul.wide.s32 	%rd21, %r153, 8;
	add.s64 	%rd22, %rd5, %rd21;
	ld.global.f64 	%fd12, [%rd22];
	add.f64 	%fd13, %fd11, %fd12;
	mul.wide.s32 	%rd23, %r150, 8;
	add.s64 	%rd24, %rd5, %rd23;
	ld.global.f64 	%fd14, [%rd24];
	fma.rn.f64 	%fd15, %fd14, 0dC018000000000000, %fd13;
	mul.f64 	%fd16, %fd1, %fd15;
	fma.rn.f64 	%fd17, %fd2, %fd16, %fd14;
	add.s64 	%rd25, %rd4, %rd23;
	ld.global.f64 	%fd18, [%rd25];
	add.f64 	%fd19, %fd18, %fd17;
	add.s64 	%rd26, %rd3, %rd23;
	ld.global.f64 	%fd20, [%rd26];
	sub.f64 	%fd21, %fd19, %fd20;
	add.s64 	%rd27, %rd2, %rd23;
	st.global.f64 	[%rd27], %fd21;
$L__BB2_9:
	add.s32 	%r63, %r160, -1;
	setp.ge.s32 	%p18, %r63, %r12;
	or.pred  	%p19, %p18, %p9;
	or.pred  	%p20, %p19, %p10;
	@%p20 bra 	$L__BB2_11;
	setp.gt.s32 	%p21, %r63, 0;
	selp.b32 	%r123, %r63, %r12, %p21;
	setp.lt.s32 	%p22, %r160, %r12;
	selp.b32 	%r124, %r160, 0, %p22;
	add.s32 	%r125, %r123, %r29;
	add.s32 	%r126, %r28, %r124;
	mul.wide.s32 	%rd28, %r126, 8;
	add.s64 	%rd29, %rd5, %rd28;
	ld.global.f64 	%fd22, [%rd29];
	mul.wide.s32 	%rd30, %r125, 8;
	add.s64 	%rd31, %rd5, %rd30;
	ld.global.f64 	%fd23, [%rd31];
	add.f64 	%fd24, %fd22, %fd23;
	mul.wide.s32 	%rd32, %r157, 8;
	add.s64 	%rd33, %rd5, %rd32;
	ld.global.f64 	%fd25, [%rd33];
	add.f64 	%fd26, %fd24, %fd25;
	mul.wide.s32 	%rd34, %r158, 8;
	add.s64 	%rd35, %rd5, %rd34;
	ld.global.f64 	%fd27, [%rd35];
	add.f64 	%fd28, %fd26, %fd27;
	mul.wide.s32 	%rd36, %r155, 8;
	add.s64 	%rd37, %rd5, %rd36;
	ld.global.f64 	%fd29, [%rd37];
	add.f64 	%fd30, %fd28, %fd29;
	mul.wide.s32 	%rd38, %r156, 8;
	add.s64 	%rd39, %rd5, %rd38;
	ld.global.f64 	%fd31, [%rd39];
	add.f64 	%fd32, %fd30, %fd31;
	mul.wide.s32 	%rd40, %r159, 8;
	add.s64 	%rd41, %rd5, %rd40;
	ld.global.f64 	%fd33, [%rd41];
	fma.rn.f64 	%fd34, %fd33, 0dC018000000000000, %fd32;
	mul.f64 	%fd35, %fd1, %fd34;
	fma.rn.f64 	%fd36, %fd2, %fd35, %fd33;
	add.s64 	%rd42, %rd4, %rd40;
	ld.global.f64 	%fd37, [%rd42];
	add.f64 	%fd38, %fd37, %fd36;
	add.s64 	%rd43, %rd3, %rd40;
	ld.global.f64 	%fd39, [%rd43];
	sub.f64 	%fd40, %fd38, %fd39;
	add.s64 	%rd44, %rd2, %rd40;
	st.global.f64 	[%rd44], %fd40;
$L__BB2_11:
	add.s32 	%r161, %r161, 2;
	add.s32 	%r160, %r160, %r20;
	add.s32 	%r159, %r159, %r20;
	add.s32 	%r158, %r158, %r20;
	add.s32 	%r157, %r157, %r20;
	add.s32 	%r156, %r156, %r20;
	add.s32 	%r155, %r155, %r20;
	add.s32 	%r154, %r154, %r20;
	add.s32 	%r153, %r153, %r20;
	add.s32 	%r152, %r152, %r20;
	add.s32 	%r151, %r151, %r20;
	add.s32 	%r150, %r150, %r20;
	add.s32 	%r149, %r149, %r20;
	setp.ne.s32 	%p23, %r161, 0;
	@%p23 bra 	$L__BB2_7;
$L__BB2_12:
	and.b32  	%r127, %r34, 1;
	setp.eq.b32 	%p24, %r127, 1;
	@%p24 bra 	$L__BB2_15;
	setp.ge.s32 	%p25, %r27, %r17;
	setp.ge.s32 	%p26, %r23, %r9;
	mad.lo.s32 	%r78, %r162, %r3, %r16;
	setp.ge.s32 	%p27, %r78, %r12;
	or.pred  	%p28, %p27, %p25;
	or.pred  	%p29, %p28, %p26;
	@%p29 bra 	$L__BB2_15;
	add.s32 	%r128, %r28, %r78;
	setp.gt.s32 	%p30, %r78, 0;
	selp.b32 	%r129, %r78, %r12, %p30;
	add.s32 	%r130, %r78, 1;
	setp.lt.s32 	%p31, %r130, %r12;
	selp.b32 	%r131, %r130, 0, %p31;
	add.s32 	%r132, %r129, %r29;
	add.s32 	%r133, %r28, %r131;
	add.s32 	%r134, %r30, %r78;
	add.s32 	%r135, %r31, %r78;
	setp.gt.s32 	%p32, %r23, 0;
	selp.b32 	%r136, %r23, %r9, %p32;
	add.s32 	%r137, %r136, -1;
	mad.lo.s32 	%r138, %r14, %r4, %r15;
	mul.lo.s32 	%r139, %r4, %r5;
	mad.lo.s32 	%r140, %r26, %r139, %r138;
	mad.lo.s32 	%r141, %r17, %r137, %r140;
	mad.lo.s32 	%r142, %r141, %r12, %r78;
	add.s32 	%r143, %r23, 1;
	setp.lt.s32 	%p33, %r143, %r9;
	selp.b32 	%r144, %r143, 0, %p33;
	mad.lo.s32 	%r145, %r17, %r144, %r140;
	mad.lo.s32 	%r146, %r145, %r12, %r78;
	mul.wide.s32 	%rd45, %r133, 8;
	add.s64 	%rd46, %rd5, %rd45;
	ld.global.f64 	%fd41, [%rd46];
	mul.wide.s32 	%rd47, %r132, 8;
	add.s64 	%rd48, %rd5, %rd47;
	ld.global.f64 	%fd42, [%rd48];
	add.f64 	%fd43, %fd41, %fd42;
	mul.wide.s32 	%rd49, %r135, 8;
	add.s64 	%rd50, %rd5, %rd49;
	ld.global.f64 	%fd44, [%rd50];
	add.f64 	%fd45, %fd43, %fd44;
	mul.wide.s32 	%rd51, %r134, 8;
	add.s64 	%rd52, %rd5, %rd51;
	ld.global.f64 	%fd46, [%rd52];
	add.f64 	%fd47, %fd45, %fd46;
	mul.wide.s32 	%rd53, %r146, 8;
	add.s64 	%rd54, %rd5, %rd53;
	ld.global.f64 	%fd48, [%rd54];
	add.f64 	%fd49, %fd47, %fd48;
	mul.wide.s32 	%rd55, %r142, 8;
	add.s64 	%rd56, %rd5, %rd55;
	ld.global.f64 	%fd50, [%rd56];
	add.f64 	%fd51, %fd49, %fd50;
	mul.wide.s32 	%rd57, %r128, 8;
	add.s64 	%rd58, %rd5, %rd57;
	ld.global.f64 	%fd52, [%rd58];
	fma.rn.f64 	%fd53, %fd52, 0dC018000000000000, %fd51;
	mul.f64 	%fd54, %fd1, %fd53;
	fma.rn.f64 	%fd55, %fd2, %fd54, %fd52;
	add.s64 	%rd59, %rd4, %rd57;
	ld.global.f64 	%fd56, [%rd59];
	add.f64 	%fd57, %fd56, %fd55;
	add.s64 	%rd60, %rd3, %rd57;
	ld.global.f64 	%fd58, [%rd60];
	sub.f64 	%fd59, %fd57, %fd58;
	add.s64 	%rd61, %rd2, %rd57;
	st.global.f64 	[%rd61], %fd59;
$L__BB2_15:
	add.s32 	%r148, %r26, 1;
	setp.ne.s32 	%p34, %r26, %r25;
	@%p34 bra 	$L__BB2_4;
$L__BB2_16:
	add.s32 	%r80, %r147, 1;
	setp.ne.s32 	%p35, %r147, %r10;
	mov.u32 	%r147, %r80;
	@%p35 bra 	$L__BB2_2;
$L__BB2_17:
	ret;

}
	// .globl	_Z22Update_p_and_T_regularPdS_S_S_9InputPara
.visible .entry _Z22Update_p_and_T_regularPdS_S_S_9InputPara(
	.param .u64 .ptr .align 1 _Z22Update_p_and_T_regularPdS_S_S_9InputPara_param_0,
	.param .u64 .ptr .align 1 _Z22Update_p_and_T_regularPdS_S_S_9InputPara_param_1,
	.param .u64 .ptr .align 1 _Z22Update_p_and_T_regularPdS_S_S_9InputPara_param_2,
	.param .u64 .ptr .align 1 _Z22Update_p_and_T_regularPdS_S_S_9InputPara_param_3,
	.param .align 8 .b8 _Z22Update_p_and_T_regularPdS_S_S_9InputPara_param_4[168]
)
{
	.reg .pred 	%p<46>;
	.reg .b32 	%r<108>;
	.reg .b64 	%rd<47>;
	.reg .b64 	%fd<15>;

	ld.param.u64 	%rd7, [_Z22Update_p_and_T_regularPdS_S_S_9InputPara_param_0];
	ld.param.u64 	%rd8, [_Z22Update_p_and_T_regularPdS_S_S_9InputPara_param_1];
	ld.param.u64 	%rd9, [_Z22Update_p_and_T_regularPdS_S_S_9InputPara_param_2];
	ld.param.u64 	%rd10, [_Z22Update_p_and_T_regularPdS_S_S_9InputPara_param_3];
	mov.b64 	%rd6, _Z22Update_p_and_T_regularPdS_S_S_9InputPara_param_4;
	mov.u64 	%rd1, %rd6;
	cvta.to.global.u64 	%rd2, %rd7;
	cvta.to.global.u64 	%rd3, %rd8;
	cvta.to.global.u64 	%rd4, %rd9;
	cvta.to.global.u64 	%rd5, %rd10;
	mov.u32 	%r1, %ntid.x;
	mov.u32 	%r2, %nctaid.x;
	mul.lo.s32 	%r3, %r1, %r2;
	mov.u32 	%r4, %ntid.y;
	mov.u32 	%r5, %nctaid.y;
	mul.lo.s32 	%r6, %r4, %r5;
	mov.u32 	%r60, %ntid.z;
	mov.u32 	%r61, %nctaid.z;
	mul.lo.s32 	%r7, %r60, %r61;
	ld.param.u32 	%r8, [_Z22Update_p_and_T_regularPdS_S_S_9InputPara_param_4+8];
	add.s32 	%r62, %r8, -1;
	div.s32 	%r9, %r62, %r7;
	setp.lt.s32 	%p1, %r9, 0;
	@%p1 bra 	$L__BB3_27;
	ld.param.v2.u32 	{%r10, %r64}, [%rd1];
	add.s32 	%r65, %r64, -1;
	div.s32 	%r11, %r65, %r6;
	mov.u32 	%r12, %ctaid.y;
	mov.u32 	%r13, %tid.y;
	mov.u32 	%r66, %ctaid.x;
	mov.u32 	%r67, %tid.x;
	mad.lo.s32 	%r14, %r66, %r1, %r67;
	ld.param.u32 	%r15, [%rd1+4];
	add.s32 	%r68, %r2, %r66;
	mad.lo.s32 	%r16, %r1, %r68, %r67;
	shl.b32 	%r17, %r3, 2;
	shl.b32 	%r69, %r2, 1;
	add.s32 	%r70, %r66, %r69;
	mad.lo.s32 	%r18, %r1, %r70, %r67;
	mad.lo.s32 	%r71, %r2, 3, %r66;
	mad.lo.s32 	%r19, %r1, %r71, %r67;
	mov.b32 	%r96, 0;
$L__BB3_2:
	setp.lt.s32 	%p2, %r11, 0;
	@%p2 bra 	$L__BB3_26;
	mov.u64 	%rd11, %rd6;
	ld.param.u32 	%r73, [%rd11];
	add.s32 	%r74, %r73, -1;
	div.s32 	%r21, %r74, %r3;
	mov.u32 	%r75, %ctaid.z;
	mov.u32 	%r76, %ntid.z;
	mov.u32 	%r77, %tid.z;
	mad.lo.s32 	%r78, %r75, %r76, %r77;
	mad.lo.s32 	%r22, %r96, %r7, %r78;
	mul.lo.s32 	%r23, %r15, %r22;
	add.s32 	%r79, %r15, -1;
	mul.lo.s32 	%r80, %r4, %r5;
	div.s32 	%r81, %r79, %r80;
	max.s32 	%r24, %r81, 0;
	mov.b32 	%r97, 0;
$L__BB3_4:
	mov.u32 	%r25, %r97;
	setp.lt.s32 	%p3, %r21, 0;
	@%p3 bra 	$L__BB3_25;
	mul.lo.s32 	%r83, %r4, %r5;
	mad.lo.s32 	%r84, %r12, %r4, %r13;
	mad.lo.s32 	%r26, %r25, %r83, %r84;
	add.s32 	%r85, %r10, -1;
	div.s32 	%r86, %r85, %r3;
	max.s32 	%r87, %r86, 0;
	add.s32 	%r27, %r87, 1;
	and.b32  	%r28, %r27, 3;
	setp.lt.s32 	%p4, %r86, 3;
	mov.b32 	%r107, 0;
	@%p4 bra 	$L__BB3_16;
	and.b32  	%r107, %r27, -4;
	neg.s32 	%r106, %r107;
	mad.lo.s32 	%r88, %r5, %r25, %r12;
	add.s32 	%r89, %r13, %r23;
	mad.lo.s32 	%r90, %r4, %r88, %r89;
	mul.lo.s32 	%r91, %r10, %r90;
	add.s32 	%r104, %r16, %r91;
	add.s32 	%r102, %r18, %r91;
	add.s32 	%r100, %r19, %r91;
	add.s32 	%r99, %r14, %r91;
	mov.u32 	%r98, %r14;
	mov.u32 	%r101, %r19;
	mov.u32 	%r103, %r18;
	mov.u32 	%r105, %r16;
$L__BB3_7:
	setp.ge.s32 	%p5, %r26, %r15;
	setp.ge.s32 	%p6, %r22, %r8;
	setp.ge.s32 	%p7, %r98, %r10;
	or.pred  	%p8, %p7, %p5;
	or.pred  	%p9, %p8, %p6;
	@%p9 bra 	$L__BB3_9;
	mul.wide.s32 	%rd12, %r99, 8;
	add.s64 	%rd13, %rd5, %rd12;
	ld.global.f64 	%fd1, [%rd13];
	add.s64 	%rd14, %rd4, %rd12;
	st.global.f64 	[%rd14], %fd1;
	add.s64 	%rd15, %rd3, %rd12;
	ld.global.f64 	%fd2, [%rd15];
	add.s64 	%rd16, %rd2, %rd12;
	st.global.f64 	[%rd16], %fd2;
$L__BB3_9:
	setp.ge.s32 	%p12, %r105, %r10;
	or.pred  	%p13, %p12, %p5;
	or.pred  	%p14, %p13, %p6;
	@%p14 bra 	$L__BB3_11;
	mul.wide.s32 	%rd17, %r104, 8;
	add.s64 	%rd18, %rd5, %rd17;
	ld.global.f64 	%fd3, [%rd18];
	add.s64 	%rd19, %rd4, %rd17;
	st.global.f64 	[%rd19], %fd3;
	add.s64 	%rd20, %rd3, %rd17;
	ld.global.f64 	%fd4, [%rd20];
	add.s64 	%rd21, %rd2, %rd17;
	st.global.f64 	[%rd21], %fd4;
$L__BB3_11:
	setp.ge.s32 	%p17, %r103, %r10;
	or.pred  	%p18, %p17, %p5;
	or.pred  	%p19, %p18, %p6;
	@%p19 bra 	$L__BB3_13;
	mul.wide.s32 	%rd22, %r102, 8;
	add.s64 	%rd23, %rd5, %rd22;
	ld.global.f64 	%fd5, [%rd23];
	add.s64 	%rd24, %rd4, %rd22;
	st.global.f64 	[%rd24], %fd5;
	add.s64 	%rd25, %rd3, %rd22;
	ld.global.f64 	%fd6, [%rd25];
	add.s64 	%rd26, %rd2, %rd22;
	st.global.f64 	[%rd26], %fd6;
$L__BB3_13:
	setp.ge.s32 	%p22, %r101, %r10;
	or.pred  	%p23, %p22, %p5;
	or.pred  	%p24, %p23, %p6;
	@%p24 bra 	$L__BB3_15;
	mul.wide.s32 	%rd27, %r100, 8;
	add.s64 	%rd28, %rd5, %rd27;
	ld.global.f64 	%fd7, [%rd28];
	add.s64 	%rd29, %rd4, %rd27;
	st.global.f64 	[%rd29], %fd7;
	add.s64 	%rd30, %rd3, %rd27;
	ld.global.f64 	%fd8, [%rd30];
	add.s64 	%rd31, %rd2, %rd27;
	st.global.f64 	[%rd31], %fd8;
$L__BB3_15:
	add.s32 	%r106, %r106, 4;
	add.s32 	%r105, %r105, %r17;
	add.s32 	%r104, %r104, %r17;
	add.s32 	%r103, %r103, %r17;
	add.s32 	%r102, %r102, %r17;
	add.s32 	%r101, %r101, %r17;
	add.s32 	%r100, %r100, %r17;
	add.s32 	%r99, %r99, %r17;
	add.s32 	%r98, %r98, %r17;
	setp.ne.s32 	%p25, %r106, 0;
	@%p25 bra 	$L__BB3_7;
$L__BB3_16:
	setp.eq.s32 	%p26, %r28, 0;
	@%p26 bra 	$L__BB3_25;
	add.s32 	%r92, %r23, %r26;
	mul.lo.s32 	%r54, %r92, %r10;
	setp.ge.s32 	%p27, %r26, %r15;
	setp.ge.s32 	%p28, %r22, %r8;
	mad.lo.s32 	%r55, %r107, %r3, %r14;
	setp.ge.s32 	%p29, %r55, %r10;
	or.pred  	%p30, %p29, %p27;
	or.pred  	%p31, %p30, %p28;
	@%p31 bra 	$L__BB3_19;
	add.s32 	%r93, %r54, %r55;
	mul.wide.s32 	%rd32, %r93, 8;
	add.s64 	%rd33, %rd5, %rd32;
	ld.global.f64 	%fd9, [%rd33];
	add.s64 	%rd34, %rd4, %rd32;
	st.global.f64 	[%rd34], %fd9;
	add.s64 	%rd35, %rd3, %rd32;
	ld.global.f64 	%fd10, [%rd35];
	add.s64 	%rd36, %rd2, %rd32;
	st.global.f64 	[%rd36], %fd10;
$L__BB3_19:
	setp.eq.s32 	%p32, %r28, 1;
	@%p32 bra 	$L__BB3_25;
	setp.ge.s32 	%p33, %r26, %r15;
	setp.ge.s32 	%p34, %r22, %r8;
	add.s32 	%r56, %r55, %r3;
	setp.ge.s32 	%p35, %r56, %r10;
	or.pred  	%p36, %p35, %p33;
	or.pred  	%p37, %p36, %p34;
	@%p37 bra 	$L__BB3_22;
	add.s32 	%r94, %r54, %r56;
	mul.wide.s32 	%rd37, %r94, 8;
	add.s64 	%rd38, %rd5, %rd37;
	ld.global.f64 	%fd11, [%rd38];
	add.s64 	%rd39, %rd4, %rd37;
	st.global.f64 	[%rd39], %fd11;
	add.s64 	%rd40, %rd3, %rd37;
	ld.global.f64 	%fd12, [%rd40];
	add.s64 	%rd41, %rd2, %rd37;
	st.global.f64 	[%rd41], %fd12;
$L__BB3_22:
	setp.eq.s32 	%p38, %r28, 2;
	@%p38 bra 	$L__BB3_25;
	setp.ge.s32 	%p39, %r26, %r15;
	setp.ge.s32 	%p40, %r22, %r8;
	add.s32 	%r57, %r56, %r3;
	setp.ge.s32 	%p41, %r57, %r10;
	or.pred  	%p42, %p41, %p39;
	or.pred  	%p43, %p42, %p40;
	@%p43 bra 	$L__BB3_25;
	add.s32 	%r95, %r54, %r57;
	mul.wide.s32 	%rd42, %r95, 8;
	add.s64 	%rd43, %rd5, %rd42;
	ld.global.f64 	%fd13, [%rd43];
	add.s64 	%rd44, %rd4, %rd42;
	st.global.f64 	[%rd44], %fd13;
	add.s64 	%rd45, %rd3, %rd42;
	ld.global.f64 	%fd14, [%rd45];
	add.s64 	%rd46, %rd2, %rd42;
	st.global.f64 	[%rd46], %fd14;
$L__BB3_25:
	add.s32 	%r97, %r25, 1;
	setp.ne.s32 	%p44, %r25, %r24;
	@%p44 bra 	$L__BB3_4;
$L__BB3_26:
	add.s32 	%r59, %r96, 1;
	setp.ne.s32 	%p45, %r96, %r9;
	mov.u32 	%r96, %r59;
	@%p45 bra 	$L__BB3_2;
$L__BB3_27:
	ret;

}
	// .globl	_Z15Evolve_p_wakeupPdS_S_S_Pi9InputPara
.visible .entry _Z15Evolve_p_wakeupPdS_S_S_Pi9InputPara(
	.param .u64 .ptr .align 1 _Z15Evolve_p_wakeupPdS_S_S_Pi9InputPara_param_0,
	.param .u64 .ptr .align 1 _Z15Evolve_p_wakeupPdS_S_S_Pi9InputPara_param_1,
	.param .u64 .ptr .align 1 _Z15Evolve_p_wakeupPdS_S_S_Pi9InputPara_param_2,
	.param .u64 .ptr .align 1 _Z15Evolve_p_wakeupPdS_S_S_Pi9InputPara_param_3,
	.param .u64 .ptr .align 1 _Z15Evolve_p_wakeupPdS_S_S_Pi9InputPara_param_4,
	.param .align 8 .b8 _Z15Evolve_p_wakeupPdS_S_S_Pi9InputPara_param_5[168]
)
{
	.reg .pred 	%p<103>;
	.reg .b32 	%r<208>;
	.reg .b64 	%rd<38>;
	.reg .b64 	%fd<193>;
	// demoted variable
	.shared .align 4 .u32 _ZZ15Evolve_p_wakeupPdS_S_S_Pi9InputParaE11wake_up_p_s;
	ld.param.u64 	%rd5, [_Z15Evolve_p_wakeupPdS_S_S_Pi9InputPara_param_0];
	ld.param.u64 	%rd6, [_Z15Evolve_p_wakeupPdS_S_S_Pi9InputPara_param_1];
	mov.b64 	%rd10, _Z15Evolve_p_wakeupPdS_S_S_Pi9InputPara_param_5;
	mov.u64 	%rd1, %rd10;
	mov.u32 	%r58, %ntid.x;
	mov.u32 	%r1, %nctaid.x;
	mul.lo.s32 	%r2, %r58, %r1;
	mov.u32 	%r59, %ntid.y;
	mov.u32 	%r60, %nctaid.y;
	mul.lo.s32 	%r3, %r59, %r60;
	mov.u32 	%r61, %ntid.z;
	mov.u32 	%r62, %nctaid.z;
	mul.lo.s32 	%r63, %r61, %r62;
	ld.param.u32 	%r4, [_Z15Evolve_p_wakeupPdS_S_S_Pi9InputPara_param_5+8];
	add.s32 	%r64, %r4, -1;
	div.s32 	%r5, %r64, %r63;
	setp.lt.s32 	%p3, %r5, 0;
	@%p3 bra 	$L__BB4_54;
	cvta.to.global.u64 	%rd2, %rd5;
	ld.param.v2.u32 	{%r66, %r67}, [%rd1];
	add.s32 	%r68, %r67, -1;
	div.s32 	%r6, %r68, %r3;
	ld.param.u32 	%r7, [%rd1];
	mov.u32 	%r69, %tid.x;
	mov.u32 	%r70, %tid.y;
	or.b32  	%r71, %r69, %r70;
	mov.u32 	%r72, %tid.z;
	or.b32  	%r8, %r71, %r72;
	ld.param.v2.u32 	{%r9, %r10}, [%rd1+136];
	ld.param.u32 	%r11, [%rd1+144];
	ld.param.u32 	%r12, [%rd1+4];
	ld.param.f64 	%fd1, [%rd1+104];
	ld.param.f64 	%fd2, [%rd1+112];
	mov.f64 	%fd56, 0d4000000000000000;
	{
	.reg .b32 %temp; 
	mov.b64 	{%temp, %r13}, %fd56;
	}
	and.b32  	%r14, %r13, 2146435072;
	setp.eq.s32 	%p4, %r14, 1062207488;
	setp.lt.s32 	%p5, %r13, 0;
	selp.b32 	%r15, 0, 2146435072, %p5;
	and.b32  	%r73, %r13, 2147483647;
	setp.ne.s32 	%p6, %r73, 1071644672;
	and.pred  	%p1, %p4, %p6;
	mov.f64 	%fd57, 0d4010000000000000;
	{
	.reg .b32 %temp; 
	mov.b64 	{%temp, %r16}, %fd57;
	}
	and.b32  	%r74, %r16, 2146435072;
	setp.eq.s32 	%p7, %r74, 1072693248;
	and.b32  	%r75, %r16, 2147483647;
	setp.ne.s32 	%p8, %r75, 1071644672;
	and.pred  	%p2, %p7, %p8;
	ld.param.f64 	%fd3, [%rd1+120];
	ld.param.f64 	%fd4, [%rd1+88];
	ld.param.f64 	%fd5, [%rd1+128];
	ld.param.f64 	%fd58, [%rd1+72];
	mul.f64 	%fd6, %fd58, %fd58;
	ld.param.f64 	%fd7, [%rd1+48];
	add.s32 	%r17, %r66, -1;
	cvta.to.global.u64 	%rd3, %rd6;
	mov.b32 	%r197, 0;
	div.s32 	%r191, %r17, %r2;
$L__BB4_2:
	setp.lt.s32 	%p9, %r6, 0;
	@%p9 bra 	$L__BB4_53;
	add.s32 	%r77, %r7, -1;
	div.s32 	%r19, %r77, %r2;
	mov.u32 	%r78, %nctaid.z;
	mov.u32 	%r79, %ctaid.z;
	mad.lo.s32 	%r20, %r197, %r78, %r79;
	mov.u32 	%r80, %ntid.z;
	mul.lo.s32 	%r81, %r80, %r78;
	mov.u32 	%r82, %tid.z;
	mad.lo.s32 	%r83, %r79, %r80, %r82;
	mad.lo.s32 	%r21, %r197, %r81, %r83;
	mov.b32 	%r198, 0;
$L__BB4_4:
	setp.lt.s32 	%p10, %r19, 0;
	@%p10 bra 	$L__BB4_52;
	mov.u32 	%r85, %tid.x;
	mov.u32 	%r199, %ctaid.x;
	mov.u32 	%r86, %ntid.x;
	mad.lo.s32 	%r87, %r199, %r86, %r85;
	add.s32 	%r201, %r87, 1;
	mov.u32 	%r88, %nctaid.y;
	mov.u32 	%r89, %ctaid.y;
	mad.lo.s32 	%r24, %r198, %r88, %r89;
	mad.lo.s32 	%r90, %r10, %r20, %r24;
	mov.u32 	%r91, %ntid.y;
	mul.lo.s32 	%r92, %r91, %r88;
	mov.u32 	%r93, %tid.y;
	mad.lo.s32 	%r94, %r89, %r91, %r93;
	mad.lo.s32 	%r25, %r198, %r92, %r94;
	mul.lo.s32 	%r95, %r12, %r21;
	add.s32 	%r96, %r95, %r25;
	setp.gt.s32 	%p11, %r25, 0;
	selp.b32 	%r97, %r25, %r12, %p11;
	add.s32 	%r98, %r25, 1;
	setp.lt.s32 	%p12, %r98, %r12;
	selp.b32 	%r99, %r98, 0, %p12;
	add.s32 	%r100, %r95, %r97;
	add.s32 	%r101, %r100, -1;
	add.s32 	%r102, %r95, %r99;
	setp.gt.s32 	%p13, %r21, 0;
	selp.b32 	%r103, %r21, %r4, %p13;
	add.s32 	%r104, %r103, -1;
	mad.lo.s32 	%r105, %r12, %r104, %r25;
	add.s32 	%r106, %r21, 1;
	setp.lt.s32 	%p14, %r106, %r4;
	selp.b32 	%r107, %r106, 0, %p14;
	mad.lo.s32 	%r108, %r12, %r107, %r25;
	mad.lo.s32 	%r206, %r108, %r7, %r87;
	mad.lo.s32 	%r205, %r105, %r7, %r87;
	mad.lo.s32 	%r204, %r102, %r7, %r87;
	mad.lo.s32 	%r203, %r101, %r7, %r87;
	mad.lo.s32 	%r202, %r96, %r7, %r87;
	mad.lo.s32 	%r200, %r90, %r9, %r199;
	mov.b32 	%r207, 0;
$L__BB4_6:
	mov.u32 	%r41, %r207;
	setp.ne.s32 	%p15, %r8, 0;
	@%p15 bra 	$L__BB4_9;
	setp.ge.s32 	%p16, %r24, %r10;
	setp.ge.s32 	%p17, %r20, %r11;
	setp.ge.s32 	%p18, %r199, %r9;
	or.pred  	%p19, %p18, %p16;
	or.pred  	%p20, %p19, %p17;
	@%p20 bra 	$L__BB4_9;
	ld.param.u64 	%rd37, [_Z15Evolve_p_wakeupPdS_S_S_Pi9InputPara_param_4];
	cvta.to.global.u64 	%rd11, %rd37;
	mul.wide.s32 	%rd12, %r200, 4;
	add.s64 	%rd13, %rd11, %rd12;
	ld.global.u32 	%r109, [%rd13];
	st.shared.u32 	[_ZZ15Evolve_p_wakeupPdS_S_S_Pi9InputParaE11wake_up_p_s], %r109;
$L__BB4_9:
	bar.sync 	0;
	ld.shared.u32 	%r110, [_ZZ15Evolve_p_wakeupPdS_S_S_Pi9InputParaE11wake_up_p_s];
	setp.eq.s32 	%p21, %r110, 0;
	@%p21 bra 	$L__BB4_51;
	setp.ge.s32 	%p22, %r25, %r12;
	setp.ge.s32 	%p23, %r21, %r4;
	add.s32 	%r42, %r201, -1;
	setp.ge.s32 	%p24, %r42, %r7;
	or.pred  	%p25, %p24, %p22;
	or.pred  	%p26, %p25, %p23;
	@%p26 bra 	$L__BB4_51;
	setp.lt.s32 	%p27, %r13, 0;
	setp.eq.s32 	%p28, %r14, 1062207488;
	setp.gt.s32 	%p30, %r42, 0;
	selp.b32 	%r111, %r42, %r7, %p30;
	setp.lt.s32 	%p31, %r201, %r7;
	selp.b32 	%r112, %r201, 0, %p31;
	mad.lo.s32 	%r113, %r12, %r21, %r25;
	mul.lo.s32 	%r114, %r113, %r7;
	add.s32 	%r115, %r114, %r111;
	add.s32 	%r116, %r115, -1;
	add.s32 	%r117, %r114, %r112;
	mul.wide.s32 	%rd14, %r117, 8;
	add.s64 	%rd15, %rd2, %rd14;
	ld.global.f64 	%fd59, [%rd15];
	mul.wide.s32 	%rd16, %r116, 8;
	add.s64 	%rd17, %rd2, %rd16;
	ld.global.f64 	%fd60, [%rd17];
	sub.f64 	%fd61, %fd59, %fd60;
	mul.f64 	%fd8, %fd61, %fd1;
	mul.wide.s32 	%rd18, %r204, 8;
	add.s64 	%rd19, %rd2, %rd18;
	ld.global.f64 	%fd62, [%rd19];
	mul.wide.s32 	%rd20, %r203, 8;
	add.s64 	%rd21, %rd2, %rd20;
	ld.global.f64 	%fd63, [%rd21];
	sub.f64 	%fd64, %fd62, %fd63;
	mul.f64 	%fd9, %fd64, %fd1;
	mul.wide.s32 	%rd22, %r206, 8;
	add.s64 	%rd23, %rd2, %rd22;
	ld.global.f64 	%fd65, [%rd23];
	mul.wide.s32 	%rd24, %r205, 8;
	add.s64 	%rd25, %rd2, %rd24;
	ld.global.f64 	%fd66, [%rd25];
	sub.f64 	%fd67, %fd65, %fd66;
	mul.f64 	%fd10, %fd67, %fd1;
	add.f64 	%fd68, %fd59, %fd60;
	add.f64 	%fd69, %fd68, %fd62;
	add.f64 	%fd70, %fd69, %fd63;
	add.f64 	%fd71, %fd70, %fd65;
	add.f64 	%fd72, %fd71, %fd66;
	mul.wide.s32 	%rd26, %r202, 8;
	add.s64 	%rd4, %rd2, %rd26;
	ld.global.f64 	%fd11, [%rd4];
	fma.rn.f64 	%fd12, %fd11, 0dC018000000000000, %fd72;
	{
	.reg .b32 %temp; 
	mov.b64 	{%temp, %r43}, %fd8;
	}
	abs.f64 	%fd13, %fd8;
	{ // callseq 7, 0
	.param .b64 param0;
	st.param.f64 	[param0], %fd13;
	.param .b64 param1;
	st.param.f64 	[param1], 0d4000000000000000;
	.param .b64 retval0;
	call.uni (retval0), 
	__internal_accurate_pow, 
	(
	param0, 
	param1
	);
	ld.param.f64 	%fd73, [retval0];
	} // callseq 7
	setp.lt.s32 	%p32, %r43, 0;
	neg.f64 	%fd75, %fd73;
	selp.f64 	%fd76, %fd75, %fd73, %p28;
	selp.f64 	%fd77, %fd76, %fd73, %p32;
	setp.eq.f64 	%p33, %fd8, 0d0000000000000000;
	selp.b32 	%r118, %r43, 0, %p28;
	or.b32  	%r119, %r118, 2146435072;
	selp.b32 	%r120, %r119, %r118, %p27;
	mov.b32 	%r121, 0;
	mov.b64 	%fd78, {%r121, %r120};
	selp.f64 	%fd184, %fd78, %fd77, %p33;
	add.f64 	%fd79, %fd8, 0d4000000000000000;
	{
	.reg .b32 %temp; 
	mov.b64 	{%temp, %r122}, %fd79;
	}
	and.b32  	%r123, %r122, 2146435072;
	setp.ne.s32 	%p34, %r123, 2146435072;
	@%p34 bra 	$L__BB4_16;
	setp.num.f64 	%p35, %fd8, %fd8;
	@%p35 bra 	$L__BB4_14;
	mov.f64 	%fd80, 0d4000000000000000;
	add.rn.f64 	%fd184, %fd8, %fd80;
	bra.uni 	$L__BB4_16;
$L__BB4_14:
	setp.neu.f64 	%p36, %fd13, 0d7FF0000000000000;
	@%p36 bra 	$L__BB4_16;
	or.b32  	%r124, %r15, -2147483648;
	selp.b32 	%r125, %r124, %r15, %p1;
	selp.b32 	%r126, %r125, %r15, %p32;
	mov.b32 	%r127, 0;
	mov.b64 	%fd184, {%r127, %r126};
$L__BB4_16:
	{
	.reg .b32 %temp; 
	mov.b64 	{%temp, %r44}, %fd9;
	}
	abs.f64 	%fd18, %fd9;
	{ // callseq 8, 0
	.param .b64 param0;
	st.param.f64 	[param0], %fd18;
	.param .b64 param1;
	st.param.f64 	[param1], 0d4000000000000000;
	.param .b64 retval0;
	call.uni (retval0), 
	__internal_accurate_pow, 
	(
	param0, 
	param1
	);
	ld.param.f64 	%fd81, [retval0];
	} // callseq 8
	setp.lt.s32 	%p41, %r44, 0;
	neg.f64 	%fd83, %fd81;
	selp.f64 	%fd84, %fd83, %fd81, %p28;
	selp.f64 	%fd85, %fd84, %fd81, %p41;
	setp.eq.f64 	%p42, %fd9, 0d0000000000000000;
	selp.b32 	%r128, %r44, 0, %p28;
	or.b32  	%r129, %r128, 2146435072;
	selp.b32 	%r130, %r129, %r128, %p27;
	mov.b32 	%r131, 0;
	mov.b64 	%fd86, {%r131, %r130};
	selp.f64 	%fd185, %fd86, %fd85, %p42;
	add.f64 	%fd87, %fd9, 0d4000000000000000;
	{
	.reg .b32 %temp; 
	mov.b64 	{%temp, %r132}, %fd87;
	}
	and.b32  	%r133, %r132, 2146435072;
	setp.ne.s32 	%p43, %r133, 2146435072;
	@%p43 bra 	$L__BB4_21;
	setp.num.f64 	%p44, %fd9, %fd9;
	@%p44 bra 	$L__BB4_19;
	mov.f64 	%fd88, 0d4000000000000000;
	add.rn.f64 	%fd185, %fd9, %fd88;
	bra.uni 	$L__BB4_21;
$L__BB4_19:
	setp.neu.f64 	%p45, %fd18, 0d7FF0000000000000;
	@%p45 bra 	$L__BB4_21;
	or.b32  	%r134, %r15, -2147483648;
	selp.b32 	%r135, %r134, %r15, %p1;
	selp.b32 	%r136, %r135, %r15, %p41;
	mov.b32 	%r137, 0;
	mov.b64 	%fd185, {%r137, %r136};
$L__BB4_21:
	setp.lt.s32 	%p47, %r13, 0;
	setp.eq.s32 	%p48, %r14, 1062207488;
	setp.eq.f64 	%p50, %fd9, 0d3FF0000000000000;
	selp.f64 	%fd89, 0d3FF0000000000000, %fd185, %p50;
	setp.eq.f64 	%p51, %fd8, 0d3FF0000000000000;
	selp.f64 	%fd90, 0d3FF0000000000000, %fd184, %p51;
	add.f64 	%fd23, %fd90, %fd89;
	{
	.reg .b32 %temp; 
	mov.b64 	{%temp, %r45}, %fd10;
	}
	abs.f64 	%fd24, %fd10;
	{ // callseq 9, 0
	.param .b64 param0;
	st.param.f64 	[param0], %fd24;
	.param .b64 param1;
	st.param.f64 	[param1], 0d4000000000000000;
	.param .b64 retval0;
	call.uni (retval0), 
	__internal_accurate_pow, 
	(
	param0, 
	param1
	);
	ld.param.f64 	%fd91, [retval0];
	} // callseq 9
	setp.lt.s32 	%p52, %r45, 0;
	neg.f64 	%fd93, %fd91;
	selp.f64 	%fd94, %fd93, %fd91, %p48;
	selp.f64 	%fd95, %fd94, %fd91, %p52;
	setp.eq.f64 	%p53, %fd10, 0d0000000000000000;
	selp.b32 	%r138, %r45, 0, %p48;
	or.b32  	%r139, %r138, 2146435072;
	selp.b32 	%r140, %r139, %r138, %p47;
	mov.b32 	%r141, 0;
	mov.b64 	%fd96, {%r141, %r140};
	selp.f64 	%fd186, %fd96, %fd95, %p53;
	add.f64 	%fd97, %fd10, 0d4000000000000000;
	{
	.reg .b32 %temp; 
	mov.b64 	{%temp, %r142}, %fd97;
	}
	and.b32  	%r143, %r142, 2146435072;
	setp.ne.s32 	%p54, %r143, 2146435072;
	@%p54 bra 	$L__BB4_26;
	setp.num.f64 	%p55, %fd10, %fd10;
	@%p55 bra 	$L__BB4_24;
	mov.f64 	%fd98, 0d4000000000000000;
	add.rn.f64 	%fd186, %fd10, %fd98;
	bra.uni 	$L__BB4_26;
$L__BB4_24:
	setp.neu.f64 	%p56, %fd24, 0d7FF0000000000000;
	@%p56 bra 	$L__BB4_26;
	or.b32  	%r144, %r15, -2147483648;
	selp.b32 	%r145, %r144, %r15, %p1;
	selp.b32 	%r146, %r145, %r15, %p52;
	mov.b32 	%r147, 0;
	mov.b64 	%fd186, {%r147, %r146};
$L__BB4_26:
	setp.eq.f64 	%p58, %fd10, 0d3FF0000000000000;
	selp.f64 	%fd100, 0d3FF0000000000000, %fd186, %p58;
	add.f64 	%fd29, %fd23, %fd100;
	setp.le.f64 	%p59, %fd29, 0d3EB0C6F7A0B5ED8D;
	mov.f64 	%fd191, 0d3FF0000000000000;
	@%p59 bra 	$L__BB4_48;
	setp.eq.f64 	%p60, %fd8, 0d0000000000000000;
	setp.lt.s32 	%p61, %r43, 0;
	setp.lt.s32 	%p62, %r16, 0;
	and.b32  	%r148, %r16, 2146435072;
	setp.eq.s32 	%p63, %r148, 1072693248;
	{ // callseq 10, 0
	.param .b64 param0;
	st.param.f64 	[param0], %fd13;
	.param .b64 param1;
	st.param.f64 	[param1], 0d4010000000000000;
	.param .b64 retval0;
	call.uni (retval0), 
	__internal_accurate_pow, 
	(
	param0, 
	param1
	);
	ld.param.f64 	%fd101, [retval0];
	} // callseq 10
	neg.f64 	%fd103, %fd101;
	selp.f64 	%fd104, %fd103, %fd101, %p63;
	selp.f64 	%fd105, %fd104, %fd101, %p61;
	selp.b32 	%r149, %r43, 0, %p63;
	or.b32  	%r150, %r149, 2146435072;
	selp.b32 	%r151, %r150, %r149, %p62;
	mov.b32 	%r152, 0;
	mov.b64 	%fd106, {%r152, %r151};
	selp.f64 	%fd187, %fd106, %fd105, %p60;
	add.f64 	%fd107, %fd8, 0d4010000000000000;
	{
	.reg .b32 %temp; 
	mov.b64 	{%temp, %r153}, %fd107;
	}
	and.b32  	%r154, %r153, 2146435072;
	setp.ne.s32 	%p64, %r154, 2146435072;
	@%p64 bra 	$L__BB4_32;
	setp.num.f64 	%p65, %fd8, %fd8;
	@%p65 bra 	$L__BB4_30;
	mov.f64 	%fd108, 0d4010000000000000;
	add.rn.f64 	%fd187, %fd8, %fd108;
	bra.uni 	$L__BB4_32;
$L__BB4_30:
	setp.neu.f64 	%p66, %fd13, 0d7FF0000000000000;
	@%p66 bra 	$L__BB4_32;
	selp.b32 	%r155, 0, 2146435072, %p62;
	or.b32  	%r156, %r155, -2147483648;
	selp.b32 	%r157, %r156, %r155, %p2;
	selp.b32 	%r158, %r157, %r155, %p61;
	mov.b32 	%r159, 0;
	mov.b64 	%fd187, {%r159, %r158};
$L__BB4_32:
	setp.eq.f64 	%p69, %fd9, 0d0000000000000000;
	setp.lt.s32 	%p70, %r44, 0;
	setp.eq.f64 	%p71, %fd8, 0d3FF0000000000000;
	setp.lt.s32 	%p72, %r16, 0;
	and.b32  	%r160, %r16, 2146435072;
	setp.eq.s32 	%p73, %r160, 1072693248;
	selp.f64 	%fd34, 0d3FF0000000000000, %fd187, %p71;
	{ // callseq 11, 0
	.param .b64 param0;
	st.param.f64 	[param0], %fd18;
	.param .b64 param1;
	st.param.f64 	[param1], 0d4010000000000000;
	.param .b64 retval0;
	call.uni (retval0), 
	__internal_accurate_pow, 
	(
	param0, 
	param1
	);
	ld.param.f64 	%fd109, [retval0];
	} // callseq 11
	neg.f64 	%fd111, %fd109;
	selp.f64 	%fd112, %fd111, %fd109, %p73;
	selp.f64 	%fd113, %fd112, %fd109, %p70;
	selp.b32 	%r161, %r44, 0, %p73;
	or.b32  	%r162, %r161, 2146435072;
	selp.b32 	%r163, %r162, %r161, %p72;
	mov.b32 	%r164, 0;
	mov.b64 	%fd114, {%r164, %r163};
	selp.f64 	%fd188, %fd114, %fd113, %p69;
	add.f64 	%fd115, %fd9, 0d4010000000000000;
	{
	.reg .b32 %temp; 
	mov.b64 	{%temp, %r165}, %fd115;
	}
	and.b32  	%r166, %r165, 2146435072;
	setp.ne.s32 	%p74, %r166, 2146435072;
	@%p74 bra 	$L__BB4_37;
	setp.num.f64 	%p75, %fd9, %fd9;
	@%p75 bra 	$L__BB4_35;
	mov.f64 	%fd116, 0d4010000000000000;
	add.rn.f64 	%fd188, %fd9, %fd116;
	bra.uni 	$L__BB4_37;
$L__BB4_35:
	setp.neu.f64 	%p76, %fd18, 0d7FF0000000000000;
	@%p76 bra 	$L__BB4_37;
	selp.b32 	%r167, 0, 2146435072, %p72;
	or.b32  	%r168, %r167, -2147483648;
	selp.b32 	%r169, %r168, %r167, %p2;
	selp.b32 	%r170, %r169, %r167, %p70;
	mov.b32 	%r171, 0;
	mov.b64 	%fd188, {%r171, %r170};
$L__BB4_37:
	setp.eq.f64 	%p79, %fd10, 0d0000000000000000;
	setp.lt.s32 	%p80, %r45, 0;
	setp.eq.f64 	%p81, %fd9, 0d3FF0000000000000;
	setp.lt.s32 	%p82, %r16, 0;
	and.b32  	%r172, %r16, 2146435072;
	setp.eq.s32 	%p83, %r172, 1072693248;
	selp.f64 	%fd117, 0d3FF0000000000000, %fd188, %p81;
	add.f64 	%fd39, %fd34, %fd117;
	{ // callseq 12, 0
	.param .b64 param0;
	st.param.f64 	[param0], %fd24;
	.param .b64 param1;
	st.param.f64 	[param1], 0d4010000000000000;
	.param .b64 retval0;
	call.uni (retval0), 
	__internal_accurate_pow, 
	(
	param0, 
	param1
	);
	ld.param.f64 	%fd118, [retval0];
	} // callseq 12
	neg.f64 	%fd120, %fd118;
	selp.f64 	%fd121, %fd120, %fd118, %p83;
	selp.f64 	%fd122, %fd121, %fd118, %p80;
	selp.b32 	%r173, %r45, 0, %p83;
	or.b32  	%r174, %r173, 2146435072;
	selp.b32 	%r175, %r174, %r173, %p82;
	mov.b32 	%r176, 0;
	mov.b64 	%fd123, {%r176, %r175};
	selp.f64 	%fd189, %fd123, %fd122, %p79;
	add.f64 	%fd124, %fd10, 0d4010000000000000;
	{
	.reg .b32 %temp; 
	mov.b64 	{%temp, %r177}, %fd124;
	}
	and.b32  	%r178, %r177, 2146435072;
	setp.ne.s32 	%p84, %r178, 2146435072;
	@%p84 bra 	$L__BB4_42;
	setp.num.f64 	%p85, %fd10, %fd10;
	@%p85 bra 	$L__BB4_40;
	mov.f64 	%fd125, 0d4010000000000000;
	add.rn.f64 	%fd189, %fd10, %fd125;
	bra.uni 	$L__BB4_42;
$L__BB4_40:
	setp.neu.f64 	%p86, %fd24, 0d7FF0000000000000;
	@%p86 bra 	$L__BB4_42;
	selp.b32 	%r179, 0, 2146435072, %p82;
	or.b32  	%r180, %r179, -2147483648;
	selp.b32 	%r181, %r180, %r179, %p2;
	selp.b32 	%r182, %r181, %r179, %p80;
	mov.b32 	%r183, 0;
	mov.b64 	%fd189, {%r183, %r182};
$L__BB4_42:
	setp.eq.f64 	%p89, %fd10, 0d3FF0000000000000;
	setp.eq.s32 	%p90, %r14, 1062207488;
	selp.f64 	%fd126, 0d3FF0000000000000, %fd189, %p89;
	add.f64 	%fd44, %fd39, %fd126;
	{
	.reg .b32 %temp; 
	mov.b64 	{%temp, %r46}, %fd29;
	}
	abs.f64 	%fd45, %fd29;
	{ // callseq 13, 0
	.param .b64 param0;
	st.param.f64 	[param0], %fd45;
	.param .b64 param1;
	st.param.f64 	[param1], 0d4000000000000000;
	.param .b64 retval0;
	call.uni (retval0), 
	__internal_accurate_pow, 
	(
	param0, 
	param1
	);
	ld.param.f64 	%fd127, [retval0];
	} // callseq 13
	setp.lt.s32 	%p91, %r46, 0;
	neg.f64 	%fd129, %fd127;
	selp.f64 	%fd130, %fd129, %fd127, %p90;
	selp.f64 	%fd190, %fd130, %fd127, %p91;
	add.f64 	%fd131, %fd29, 0d4000000000000000;
	{
	.reg .b32 %temp; 
	mov.b64 	{%temp, %r185}, %fd131;
	}
	and.b32  	%r186, %r185, 2146435072;
	setp.ne.s32 	%p92, %r186, 2146435072;
	@%p92 bra 	$L__BB4_47;
	setp.num.f64 	%p93, %fd29, %fd29;
	@%p93 bra 	$L__BB4_45;
	mov.f64 	%fd132, 0d4000000000000000;
	add.rn.f64 	%fd190, %fd29, %fd132;
	bra.uni 	$L__BB4_47;
$L__BB4_45:
	setp.neu.f64 	%p94, %fd45, 0d7FF0000000000000;
	@%p94 bra 	$L__BB4_47;
	or.b32  	%r187, %r15, -2147483648;
	selp.b32 	%r188, %r187, %r15, %p1;
	selp.b32 	%r189, %r188, %r15, %p91;
	mov.b32 	%r190, 0;
	mov.b64 	%fd190, {%r190, %r189};
$L__BB4_47:
	setp.eq.f64 	%p96, %fd29, 0d3FF0000000000000;
	selp.f64 	%fd133, 0d3FF0000000000000, %fd190, %p96;
	div.rn.f64 	%fd134, %fd44, %fd133;
	mov.f64 	%fd135, 0d3FF0000000000000;
	sub.f64 	%fd136, %fd135, %fd134;
	mov.u64 	%rd27, %rd10;
	ld.param.f64 	%fd137, [%rd27+56];
	mul.f64 	%fd138, %fd137, %fd136;
	sub.f64 	%fd191, %fd135, %fd138;
$L__BB4_48:
	mul.f64 	%fd139, %fd191, %fd4;
	mul.wide.s32 	%rd28, %r202, 8;
	add.s64 	%rd29, %rd3, %rd28;
	ld.global.f64 	%fd140, [%rd29];
	mul.f64 	%fd52, %fd139, %fd140;
	abs.f64 	%fd53, %fd52;
	setp.leu.f64 	%p97, %fd53, 0d3FF0000000000000;
	mov.f64 	%fd192, %fd53;
	@%p97 bra 	$L__BB4_50;
	rcp.approx.ftz.f64 	%fd141, %fd53;
	neg.f64 	%fd142, %fd53;
	fma.rn.f64 	%fd143, %fd142, %fd141, 0d3FF0000000000000;
	fma.rn.f64 	%fd144, %fd143, %fd143, %fd143;
	fma.rn.f64 	%fd145, %fd144, %fd141, %fd141;
	setp.eq.f64 	%p98, %fd53, 0d7FF0000000000000;
	selp.f64 	%fd192, 0d0000000000000000, %fd145, %p98;
$L__BB4_50:
	ld.param.u64 	%rd36, [_Z15Evolve_p_wakeupPdS_S_S_Pi9InputPara_param_3];
	ld.param.u64 	%rd35, [_Z15Evolve_p_wakeupPdS_S_S_Pi9InputPara_param_2];
	setp.gt.f64 	%p99, %fd53, 0d3FF0000000000000;
	mul.f64 	%fd146, %fd192, %fd192;
	fma.rn.f64 	%fd147, %fd146, 0dBEF53E1D2A25FF7E, 0d3F2D3B63DBB65B49;
	fma.rn.f64 	%fd148, %fd147, %fd146, 0dBF5312788DDE082E;
	fma.rn.f64 	%fd149, %fd148, %fd146, 0d3F6F9690C8249315;
	fma.rn.f64 	%fd150, %fd149, %fd146, 0dBF82CF5AABC7CF0D;
	fma.rn.f64 	%fd151, %fd150, %fd146, 0d3F9162B0B2A3BFDE;
	fma.rn.f64 	%fd152, %fd151, %fd146, 0dBF9A7256FEB6FC6B;
	fma.rn.f64 	%fd153, %fd152, %fd146, 0d3FA171560CE4A489;
	fma.rn.f64 	%fd154, %fd153, %fd146, 0dBFA4F44D841450E4;
	fma.rn.f64 	%fd155, %fd154, %fd146, 0d3FA7EE3D3F36BB95;
	fma.rn.f64 	%fd156, %fd155, %fd146, 0dBFAAD32AE04A9FD1;
	fma.rn.f64 	%fd157, %fd156, %fd146, 0d3FAE17813D66954F;
	fma.rn.f64 	%fd158, %fd157, %fd146, 0dBFB11089CA9A5BCD;
	fma.rn.f64 	%fd159, %fd158, %fd146, 0d3FB3B12B2DB51738;
	fma.rn.f64 	%fd160, %fd159, %fd146, 0dBFB745D022F8DC5C;
	fma.rn.f64 	%fd161, %fd160, %fd146, 0d3FBC71C709DFE927;
	fma.rn.f64 	%fd162, %fd161, %fd146, 0dBFC2492491FA1744;
	fma.rn.f64 	%fd163, %fd162, %fd146, 0d3FC99999999840D2;
	fma.rn.f64 	%fd164, %fd163, %fd146, 0dBFD555555555544C;
	mul.f64 	%fd165, %fd146, %fd164;
	fma.rn.f64 	%fd166, %fd165, %fd192, %fd192;
	mov.f64 	%fd167, 0d3FF921FB54442D18;
	sub.f64 	%fd168, %fd167, %fd166;
	selp.f64 	%fd169, %fd168, %fd166, %p99;
	copysign.f64 	%fd170, %fd52, %fd169;
	mul.f64 	%fd171, %fd2, %fd12;
	mov.f64 	%fd172, 0d3FF0000000000000;
	sub.f64 	%fd173, %fd172, %fd11;
	mul.f64 	%fd174, %fd11, %fd173;
	add.f64 	%fd175, %fd11, 0dBFE0000000000000;
	fma.rn.f64 	%fd176, %fd3, %fd170, %fd175;
	mul.f64 	%fd177, %fd174, %fd176;
	fma.rn.f64 	%fd178, %fd171, %fd6, %fd177;
	mul.f64 	%fd179, %fd5, %fd178;
	fma.rn.f64 	%fd180, %fd7, %fd179, %fd11;
	cvta.to.global.u64 	%rd30, %rd35;
	mul.wide.s32 	%rd31, %r202, 8;
	add.s64 	%rd32, %rd30, %rd31;
	st.global.f64 	[%rd32], %fd180;
	ld.global.f64 	%fd181, [%rd4];
	sub.f64 	%fd182, %fd180, %fd181;
	abs.f64 	%fd183, %fd182;
	cvta.to.global.u64 	%rd33, %rd36;
	add.s64 	%rd34, %rd33, %rd31;
	st.global.f64 	[%rd34], %fd183;
$L__BB4_51:
	add.s32 	%r207, %r41, 1;
	add.s32 	%r206, %r206, %r2;
	add.s32 	%r205, %r205, %r2;
	add.s32 	%r204, %r204, %r2;
	add.s32 	%r203, %r203, %r2;
	add.s32 	%r202, %r202, %r2;
	add.s32 	%r201, %r201, %r2;
	add.s32 	%r200, %r200, %r1;
	add.s32 	%r199, %r199, %r1;
	setp.lt.s32 	%p100, %r41, %r191;
	@%p100 bra 	$L__BB4_6;
$L__BB4_52:
	add.s32 	%r56, %r198, 1;
	add.s32 	%r192, %r12, -1;
	mov.u32 	%r193, %ntid.y;
	mov.u32 	%r194, %nctaid.y;
	mul.lo.s32 	%r195, %r193, %r194;
	div.s32 	%r196, %r192, %r195;
	setp.lt.s32 	%p101, %r198, %r196;
	mov.u32 	%r198, %r56;
	@%p101 bra 	$L__BB4_4;
$L__BB4_53:
	add.s32 	%r57, %r197, 1;
	setp.lt.s32 	%p102, %r197, %r5;
	mov.u32 	%r197, %r57;
	@%p102 bra 	$L__BB4_2;
$L__BB4_54:
	ret;

}
	// .globl	_Z15Evolve_T_wakeupPdS_S_S_S_PiS0_9InputPara
.visible .entry _Z15Evolve_T_wakeupPdS_S_S_S_PiS0_9InputPara(
	.param .u64 .ptr .align 1 _Z15Evolve_T_wakeupPdS_S_S_S_PiS0_9InputPara_param_0,
	.param .u64 .ptr .align 1 _Z15Evolve_T_wakeupPdS_S_S_S_PiS0_9InputPara_param_1,
	.param .u64 .ptr .align 1 _Z15Evolve_T_wakeupPdS_S_S_S_PiS0_9InputPara_param_2,
	.param .u64 .ptr .align 1 _Z15Evolve_T_wakeupPdS_S_S_S_PiS0_9InputPara_param_3,
	.param .u64 .ptr .align 1 _Z15Evolve_T_wakeupPdS_S_S_S_PiS0_9InputPara_param_4,
	.param .u64 .ptr .align 1 _Z15Evolve_T_wakeupPdS_S_S_S_PiS0_9InputPara_param_5,
	.param .u64 .ptr .align 1 _Z15Evolve_T_wakeupPdS_S_S_S_PiS0_9InputPara_param_6,
	.param .align 8 .b8 _Z15Evolve_T_wakeupPdS_S_S_S_PiS0_9InputPara_param_7[168]
)
{
	.reg .pred 	%p<26>;
	.reg .b32 	%r<117>;
	.reg .b64 	%rd<43>;
	.reg .b64 	%fd<29>;
	// demoted variable
	.shared .align 4 .u32 _ZZ15Evolve_T_wakeupPdS_S_S_S_PiS0_9InputParaE11wake_up_p_s;
	// demoted variable
	.shared .align 4 .u32 _ZZ15Evolve_T_wakeupPdS_S_S_S_PiS0_9InputParaE11wake_up_T_s;
	ld.param.u64 	%rd9, [_Z15Evolve_T_wakeupPdS_S_S_S_PiS0_9InputPara_param_0];
	ld.param.u64 	%rd10, [_Z15Evolve_T_wakeupPdS_S_S_S_PiS0_9InputPara_param_1];
	ld.param.u64 	%rd14, [_Z15Evolve_T_wakeupPdS_S_S_S_PiS0_9InputPara_param_2];
	ld.param.u64 	%rd15, [_Z15Evolve_T_wakeupPdS_S_S_S_PiS0_9InputPara_param_3];
	ld.param.u64 	%rd16, [_Z15Evolve_T_wakeupPdS_S_S_S_PiS0_9InputPara_param_4];
	ld.param.u64 	%rd11, [_Z15Evolve_T_wakeupPdS_S_S_S_PiS0_9InputPara_param_5];
	ld.param.u64 	%rd12, [_Z15Evolve_T_wakeupPdS_S_S_S_PiS0_9InputPara_param_6];
	mov.b64 	%rd13, _Z15Evolve_T_wakeupPdS_S_S_S_PiS0_9InputPara_param_7;
	mov.u64 	%rd1, %rd13;
	cvta.to.global.u64 	%rd2, %rd16;
	cvta.to.global.u64 	%rd3, %rd15;
	cvta.to.global.u64 	%rd4, %rd14;
	mov.u32 	%r1, %ntid.x;
	mov.u32 	%r2, %nctaid.x;
	mul.lo.s32 	%r3, %r1, %r2;
	mov.u32 	%r56, %ntid.y;
	mov.u32 	%r4, %nctaid.y;
	mul.lo.s32 	%r5, %r56, %r4;
	mov.u32 	%r57, %ntid.z;
	mov.u32 	%r6, %nctaid.z;
	mul.lo.s32 	%r7, %r57, %r6;
	ld.param.u32 	%r8, [_Z15Evolve_T_wakeupPdS_S_S_S_PiS0_9InputPara_param_7+8];
	add.s32 	%r58, %r8, -1;
	div.s32 	%r9, %r58, %r7;
	setp.lt.s32 	%p1, %r9, 0;
	@%p1 bra 	$L__BB5_17;
	ld.param.v2.u32 	{%r10, %r60}, [%rd1];
	add.s32 	%r61, %r60, -1;
	div.s32 	%r11, %r61, %r5;
	ld.param.u32 	%r12, [%rd1];
	mov.u32 	%r62, %tid.x;
	mov.u32 	%r63, %tid.y;
	or.b32  	%r64, %r62, %r63;
	mov.u32 	%r65, %tid.z;
	or.b32  	%r13, %r64, %r65;
	mov.u32 	%r14, %ctaid.x;
	mov.u32 	%r15, %ctaid.y;
	mov.u32 	%r16, %ctaid.z;
	ld.param.u32 	%r17, [%rd1+4];
	ld.param.f64 	%fd1, [%rd1+112];
	ld.param.f64 	%fd2, [%rd1+48];
	add.s32 	%r18, %r10, -1;
	mad.lo.s32 	%r19, %r14, %r1, %r62;
	cvta.to.global.u64 	%rd5, %rd11;
	cvta.to.global.u64 	%rd6, %rd12;
	cvta.to.global.u64 	%rd7, %rd10;
	cvta.to.global.u64 	%rd8, %rd9;
	mov.b32 	%r106, 0;
	div.s32 	%r103, %r18, %r3;
$L__BB5_2:
	setp.lt.s32 	%p2, %r11, 0;
	@%p2 bra 	$L__BB5_16;
	add.s32 	%r67, %r12, -1;
	div.s32 	%r21, %r67, %r3;
	mov.u32 	%r68, %ntid.z;
	mov.u32 	%r69, %tid.z;
	mad.lo.s32 	%r70, %r16, %r68, %r69;
	mad.lo.s32 	%r22, %r106, %r7, %r70;
	mul.lo.s32 	%r23, %r17, %r22;
	mov.b32 	%r107, 0;
$L__BB5_4:
	setp.lt.s32 	%p3, %r21, 0;
	@%p3 bra 	$L__BB5_15;
	add.s32 	%r110, %r19, 1;
	mov.u64 	%rd17, %rd13;
	ld.param.v2.u32 	{%r72, %r73}, [%rd17+136];
	mad.lo.s32 	%r74, %r106, %r6, %r16;
	mad.lo.s32 	%r75, %r73, %r74, %r15;
	mad.lo.s32 	%r76, %r107, %r4, %r75;
	mov.u32 	%r77, %ntid.y;
	mov.u32 	%r78, %tid.y;
	mad.lo.s32 	%r79, %r15, %r77, %r78;
	mad.lo.s32 	%r26, %r107, %r5, %r79;
	add.s32 	%r80, %r23, %r26;
	mul.lo.s32 	%r27, %r80, %r12;
	setp.gt.s32 	%p4, %r26, 0;
	selp.b32 	%r81, %r26, %r17, %p4;
	add.s32 	%r82, %r26, 1;
	setp.lt.s32 	%p5, %r82, %r17;
	selp.b32 	%r83, %r82, 0, %p5;
	add.s32 	%r84, %r23, %r81;
	add.s32 	%r85, %r84, -1;
	add.s32 	%r86, %r23, %r83;
	setp.gt.s32 	%p6, %r22, 0;
	selp.b32 	%r87, %r22, %r8, %p6;
	add.s32 	%r88, %r87, -1;
	mad.lo.s32 	%r89, %r17, %r88, %r26;
	add.s32 	%r90, %r22, 1;
	setp.lt.s32 	%p7, %r90, %r8;
	selp.b32 	%r91, %r90, 0, %p7;
	mad.lo.s32 	%r92, %r17, %r91, %r26;
	mad.lo.s32 	%r115, %r92, %r12, %r19;
	mad.lo.s32 	%r114, %r89, %r12, %r19;
	mad.lo.s32 	%r113, %r86, %r12, %r19;
	mad.lo.s32 	%r112, %r85, %r12, %r19;
	add.s32 	%r111, %r19, %r27;
	mad.lo.s32 	%r109, %r80, %r10, %r19;
	mad.lo.s32 	%r108, %r76, %r72, %r14;
	mov.b32 	%r116, 0;
$L__BB5_6:
	mov.u32 	%r43, %r116;
	setp.ne.s32 	%p8, %r13, 0;
	@%p8 bra 	$L__BB5_8;
	mul.wide.s32 	%rd18, %r108, 4;
	add.s64 	%rd19, %rd5, %rd18;
	ld.global.u32 	%r93, [%rd19];
	st.shared.u32 	[_ZZ15Evolve_T_wakeupPdS_S_S_S_PiS0_9InputParaE11wake_up_p_s], %r93;
	add.s64 	%rd20, %rd6, %rd18;
	ld.global.u32 	%r94, [%rd20];
	st.shared.u32 	[_ZZ15Evolve_T_wakeupPdS_S_S_S_PiS0_9InputParaE11wake_up_T_s], %r94;
$L__BB5_8:
	bar.sync 	0;
	ld.shared.u32 	%r95, [_ZZ15Evolve_T_wakeupPdS_S_S_S_PiS0_9InputParaE11wake_up_T_s];
	setp.eq.s32 	%p9, %r95, 0;
	@%p9 bra 	$L__BB5_11;
	setp.ge.s32 	%p10, %r26, %r17;
	setp.ge.s32 	%p11, %r22, %r8;
	add.s32 	%r44, %r110, -1;
	setp.ge.s32 	%p12, %r44, %r12;
	or.pred  	%p13, %p12, %p10;
	or.pred  	%p14, %p13, %p11;
	@%p14 bra 	$L__BB5_11;
	setp.gt.s32 	%p15, %r44, 0;
	selp.b32 	%r96, %r44, %r12, %p15;
	setp.lt.s32 	%p16, %r110, %r12;
	selp.b32 	%r97, %r110, 0, %p16;
	add.s32 	%r98, %r27, %r96;
	add.s32 	%r99, %r98, -1;
	add.s32 	%r100, %r27, %r97;
	mul.wide.s32 	%rd21, %r100, 8;
	add.s64 	%rd22, %rd4, %rd21;
	ld.global.f64 	%fd3, [%rd22];
	mul.wide.s32 	%rd23, %r99, 8;
	add.s64 	%rd24, %rd4, %rd23;
	ld.global.f64 	%fd4, [%rd24];
	add.f64 	%fd5, %fd3, %fd4;
	mul.wide.s32 	%rd25, %r113, 8;
	add.s64 	%rd26, %rd4, %rd25;
	ld.global.f64 	%fd6, [%rd26];
	add.f64 	%fd7, %fd5, %fd6;
	mul.wide.s32 	%rd27, %r112, 8;
	add.s64 	%rd28, %rd4, %rd27;
	ld.global.f64 	%fd8, [%rd28];
	add.f64 	%fd9, %fd7, %fd8;
	mul.wide.s32 	%rd29, %r115, 8;
	add.s64 	%rd30, %rd4, %rd29;
	ld.global.f64 	%fd10, [%rd30];
	add.f64 	%fd11, %fd9, %fd10;
	mul.wide.s32 	%rd31, %r114, 8;
	add.s64 	%rd32, %rd4, %rd31;
	ld.global.f64 	%fd12, [%rd32];
	add.f64 	%fd13, %fd11, %fd12;
	mul.wide.s32 	%rd33, %r111, 8;
	add.s64 	%rd34, %rd4, %rd33;
	ld.global.f64 	%fd14, [%rd34];
	fma.rn.f64 	%fd15, %fd14, 0dC018000000000000, %fd13;
	mul.f64 	%fd16, %fd1, %fd15;
	fma.rn.f64 	%fd17, %fd2, %fd16, %fd14;
	add.s64 	%rd35, %rd3, %rd33;
	st.global.f64 	[%rd35], %fd17;
	ld.global.f64 	%fd18, [%rd34];
	sub.f64 	%fd19, %fd17, %fd18;
	abs.f64 	%fd20, %fd19;
	add.s64 	%rd36, %rd2, %rd33;
	st.global.f64 	[%rd36], %fd20;
$L__BB5_11:
	ld.shared.u32 	%r101, [_ZZ15Evolve_T_wakeupPdS_S_S_S_PiS0_9InputParaE11wake_up_p_s];
	setp.eq.s32 	%p17, %r101, 0;
	@%p17 bra 	$L__BB5_14;
	setp.ge.s32 	%p18, %r26, %r17;
	setp.ge.s32 	%p19, %r22, %r8;
	add.s32 	%r102, %r110, -1;
	setp.ge.s32 	%p20, %r102, %r10;
	or.pred  	%p21, %p20, %p18;
	or.pred  	%p22, %p21, %p19;
	@%p22 bra 	$L__BB5_14;
	mul.wide.s32 	%rd37, %r109, 8;
	add.s64 	%rd38, %rd7, %rd37;
	ld.global.f64 	%fd21, [%rd38];
	add.s64 	%rd39, %rd8, %rd37;
	ld.global.f64 	%fd22, [%rd39];
	sub.f64 	%fd23, %fd21, %fd22;
	add.s64 	%rd40, %rd3, %rd37;
	ld.global.f64 	%fd24, [%rd40];
	add.f64 	%fd25, %fd24, %fd23;
	st.global.f64 	[%rd40], %fd25;
	add.s64 	%rd41, %rd4, %rd37;
	ld.global.f64 	%fd26, [%rd41];
	sub.f64 	%fd27, %fd25, %fd26;
	abs.f64 	%fd28, %fd27;
	add.s64 	%rd42, %rd2, %rd37;
	st.global.f64 	[%rd42], %fd28;
$L__BB5_14:
	add.s32 	%r116, %r43, 1;
	add.s32 	%r115, %r115, %r3;
	add.s32 	%r114, %r114, %r3;
	add.s32 	%r113, %r113, %r3;
	add.s32 	%r112, %r112, %r3;
	add.s32 	%r111, %r111, %r3;
	add.s32 	%r110, %r110, %r3;
	add.s32 	%r109, %r109, %r3;
	add.s32 	%r108, %r108, %r2;
	setp.lt.s32 	%p23, %r43, %r103;
	@%p23 bra 	$L__BB5_6;
$L__BB5_15:
	add.s32 	%r54, %r107, 1;
	add.s32 	%r104, %r17, -1;
	div.s32 	%r105, %r104, %r5;
	setp.lt.s32 	%p24, %r107, %r105;
	mov.u32 	%r107, %r54;
	@%p24 bra 	$L__BB5_4;
$L__BB5_16:
	add.s32 	%r55, %r106, 1;
	setp.lt.s32 	%p25, %r106, %r9;
	mov.u32 	%r106, %r55;
	@%p25 bra 	$L__BB5_2;
$L__BB5_17:
	ret;

}
	// .globl	_Z11Wakeup_NextPdS_S_S_S_S_PiS0_S0_S0_9InputPara
.visible .entry _Z11Wakeup_NextPdS_S_S_S_S_PiS0_S0_S0_9InputPara(
	.param .u64 .ptr .align 1 _Z11Wakeup_NextPdS_S_S_S_S_PiS0_S0_S0_9InputPara_param_0,
	.param .u64 .ptr .align 1 _Z11Wakeup_NextPdS_S_S_S_S_PiS0_S0_S0_9InputPara_param_1,
	.param .u64 .ptr .align 1 _Z11Wakeup_NextPdS_S_S_S_S_PiS0_S0_S0_9InputPara_param_2,
	.param .u64 .ptr .align 1 _Z11Wakeup_NextPdS_S_S_S_S_PiS0_S0_S0_9InputPara_param_3,
	.param .u64 .ptr .align 1 _Z11Wakeup_NextPdS_S_S_S_S_PiS0_S0_S0_9InputPara_param_4,
	.param .u64 .ptr .align 1 _Z11Wakeup_NextPdS_S_S_S_S_PiS0_S0_S0_9InputPara_param_5,
	.param .u64 .ptr .align 1 _Z11Wakeup_NextPdS_S_S_S_S_PiS0_S0_S0_9InputPara_param_6,
	.param .u64 .ptr .align 1 _Z11Wakeup_NextPdS_S_S_S_S_PiS0_S0_S0_9InputPara_param_7,
	.param .u64 .ptr .align 1 _Z11Wakeup_NextPdS_S_S_S_S_PiS0_S0_S0_9InputPara_param_8,
	.param .u64 .ptr .align 1 _Z11Wakeup_NextPdS_S_S_S_S_PiS0_S0_S0_9InputPara_param_9,
	.param .align 8 .b8 _Z11Wakeup_NextPdS_S_S_S_S_PiS0_S0_S0_9InputPara_param_10[168]
)
{
	.reg .pred 	%p<39>;
	.reg .b32 	%r<150>;
	.reg .b64 	%rd<44>;
	.reg .b64 	%fd<8>;
	// demoted variable
	.shared .align 4 .u32 _ZZ11Wakeup_NextPdS_S_S_S_S_PiS0_S0_S0_9InputParaE11wake_up_p_s;
	// demoted variable
	.shared .align 4 .u32 _ZZ11Wakeup_NextPdS_S_S_S_S_PiS0_S0_S0_9InputParaE16wake_up_p_s_next;
	// demoted variable
	.shared .align 4 .u32 _ZZ11Wakeup_NextPdS_S_S_S_S_PiS0_S0_S0_9InputParaE11wake_up_T_s;
	// demoted variable
	.shared .align 4 .u32 _ZZ11Wakeup_NextPdS_S_S_S_S_PiS0_S0_S0_9InputParaE16wake_up_T_s_next;
	mov.b64 	%rd18, _Z11Wakeup_NextPdS_S_S_S_S_PiS0_S0_S0_9InputPara_param_10;
	mov.u64 	%rd1, %rd18;
	mov.u32 	%r74, %ntid.x;
	mov.u32 	%r1, %nctaid.x;
	mul.lo.s32 	%r2, %r74, %r1;
	mov.u32 	%r3, %ntid.y;
	mov.u32 	%r4, %nctaid.y;
	mul.lo.s32 	%r5, %r3, %r4;
	mov.u32 	%r75, %ntid.z;
	mov.u32 	%r6, %nctaid.z;
	mul.lo.s32 	%r7, %r75, %r6;
	ld.param.u32 	%r8, [_Z11Wakeup_NextPdS_S_S_S_S_PiS0_S0_S0_9InputPara_param_10+8];
	add.s32 	%r76, %r8, -1;
	div.s32 	%r9, %r76, %r7;
	setp.lt.s32 	%p1, %r9, 0;
	@%p1 bra 	$L__BB6_26;
	ld.param.u64 	%rd41, [_Z11Wakeup_NextPdS_S_S_S_S_PiS0_S0_S0_9InputPara_param_7];
	ld.param.u64 	%rd40, [_Z11Wakeup_NextPdS_S_S_S_S_PiS0_S0_S0_9InputPara_param_6];
	ld.param.u64 	%rd39, [_Z11Wakeup_NextPdS_S_S_S_S_PiS0_S0_S0_9InputPara_param_5];
	ld.param.u64 	%rd38, [_Z11Wakeup_NextPdS_S_S_S_S_PiS0_S0_S0_9InputPara_param_3];
	ld.param.u64 	%rd37, [_Z11Wakeup_NextPdS_S_S_S_S_PiS0_S0_S0_9InputPara_param_2];
	ld.param.u64 	%rd36, [_Z11Wakeup_NextPdS_S_S_S_S_PiS0_S0_S0_9InputPara_param_1];
	ld.param.u64 	%rd35, [_Z11Wakeup_NextPdS_S_S_S_S_PiS0_S0_S0_9InputPara_param_0];
	ld.param.v2.u32 	{%r79, %r80}, [%rd1];
	add.s32 	%r81, %r80, -1;
	div.s32 	%r10, %r81, %r5;
	ld.param.u32 	%r11, [%rd1];
	mov.u32 	%r12, %ctaid.z;
	mov.u32 	%r82, %tid.z;
	mov.u32 	%r13, %ctaid.y;
	mov.u32 	%r14, %tid.y;
	mov.u32 	%r15, %ctaid.x;
	mov.u32 	%r83, %tid.x;
	ld.param.u32 	%r16, [%rd1+4];
	or.b32  	%r84, %r83, %r14;
	or.b32  	%r17, %r84, %r82;
	ld.param.u32 	%r18, [%rd1+136];
	ld.param.v2.u32 	{%r19, %r20}, [%rd1+136];
	ld.param.u32 	%r21, [%rd1+144];
	ld.param.f64 	%fd1, [%rd1+152];
	mov.f64 	%fd5, 0d3FF0000000000000;
	sub.f64 	%fd2, %fd5, %fd1;
	ld.param.u32 	%r22, [%rd1+140];
	ld.param.f64 	%fd3, [%rd1+160];
	add.s32 	%r23, %r79, -1;
	cvta.to.global.u64 	%rd2, %rd40;
	cvta.to.global.u64 	%rd3, %rd41;
	cvta.to.global.u64 	%rd4, %rd37;
	cvta.to.global.u64 	%rd5, %rd35;
	cvta.to.global.u64 	%rd6, %rd38;
	cvta.to.global.u64 	%rd7, %rd36;
	cvta.to.global.u64 	%rd8, %rd39;
	mov.b32 	%r115, 0;
	div.s32 	%r111, %r23, %r2;
$L__BB6_2:
	setp.lt.s32 	%p2, %r10, 0;
	@%p2 bra 	$L__BB6_25;
	add.s32 	%r86, %r11, -1;
	div.s32 	%r29, %r86, %r2;
	mov.u32 	%r87, %ntid.z;
	mov.u32 	%r88, %tid.z;
	mad.lo.s32 	%r89, %r12, %r87, %r88;
	mad.lo.s32 	%r30, %r115, %r7, %r89;
	mad.lo.s32 	%r31, %r115, %r6, %r12;
	mov.b32 	%r120, 0;
$L__BB6_4:
	setp.lt.s32 	%p3, %r29, 0;
	@%p3 bra 	$L__BB6_24;
	mul.lo.s32 	%r91, %r3, %r4;
	mad.lo.s32 	%r92, %r13, %r3, %r14;
	mad.lo.s32 	%r37, %r120, %r91, %r92;
	mad.lo.s32 	%r38, %r120, %r4, %r13;
	mad.lo.s32 	%r93, %r20, %r31, %r38;
	mad.lo.s32 	%r128, %r93, %r18, %r15;
	mad.lo.s32 	%r94, %r16, %r30, %r14;
	mad.lo.s32 	%r95, %r3, %r38, %r94;
	mov.u32 	%r96, %tid.x;
	mov.u32 	%r97, %ntid.x;
	mad.lo.s32 	%r125, %r15, %r97, %r96;
	mad.lo.s32 	%r126, %r11, %r95, %r125;
	mov.b32 	%r129, 0;
	mov.u32 	%r127, %r15;
$L__BB6_6:
	mov.u32 	%r46, %r129;
	setp.ge.s32 	%p4, %r37, %r16;
	setp.ge.s32 	%p5, %r30, %r8;
	setp.ge.s32 	%p6, %r125, %r11;
	or.pred  	%p7, %p6, %p4;
	or.pred  	%p8, %p7, %p5;
	@%p8 bra 	$L__BB6_23;
	setp.ne.s32 	%p9, %r17, 0;
	@%p9 bra 	$L__BB6_10;
	setp.ge.s32 	%p10, %r38, %r20;
	setp.ge.s32 	%p11, %r31, %r21;
	setp.ge.s32 	%p12, %r127, %r18;
	or.pred  	%p13, %p12, %p10;
	or.pred  	%p14, %p13, %p11;
	mov.u32 	%r139, %r127;
	mov.u32 	%r140, %r38;
	mov.u32 	%r141, %r31;
	@%p14 bra 	$L__BB6_10;
	mul.wide.s32 	%rd19, %r128, 4;
	add.s64 	%rd20, %rd2, %rd19;
	ld.global.u32 	%r98, [%rd20];
	st.shared.u32 	[_ZZ11Wakeup_NextPdS_S_S_S_S_PiS0_S0_S0_9InputParaE11wake_up_p_s], %r98;
	add.s64 	%rd21, %rd3, %rd19;
	ld.global.u32 	%r99, [%rd21];
	st.shared.u32 	[_ZZ11Wakeup_NextPdS_S_S_S_S_PiS0_S0_S0_9InputParaE11wake_up_T_s], %r99;
	mov.b32 	%r100, 0;
	st.global.u32 	[%rd20], %r100;
	st.global.u32 	[%rd21], %r100;
	st.shared.u32 	[_ZZ11Wakeup_NextPdS_S_S_S_S_PiS0_S0_S0_9InputParaE16wake_up_p_s_next], %r100;
	st.shared.u32 	[_ZZ11Wakeup_NextPdS_S_S_S_S_PiS0_S0_S0_9InputParaE16wake_up_T_s_next], %r100;
	mov.u32 	%r138, %r128;
$L__BB6_10:
	bar.sync 	0;
	ld.shared.u32 	%r101, [_ZZ11Wakeup_NextPdS_S_S_S_S_PiS0_S0_S0_9InputParaE11wake_up_p_s];
	setp.eq.s32 	%p15, %r101, 0;
	@%p15 bra 	$L__BB6_17;
	mul.wide.s32 	%rd22, %r126, 8;
	add.s64 	%rd23, %rd4, %rd22;
	ld.global.f64 	%fd4, [%rd23];
	add.s64 	%rd24, %rd5, %rd22;
	st.global.f64 	[%rd24], %fd4;
	setp.ltu.f64 	%p16, %fd4, %fd1;
	@%p16 bra 	$L__BB6_14;
	setp.gtu.f64 	%p17, %fd4, %fd2;
	ld.shared.u32 	%r102, [_ZZ11Wakeup_NextPdS_S_S_S_S_PiS0_S0_S0_9InputParaE16wake_up_p_s_next];
	setp.ne.s32 	%p18, %r102, 0;
	or.pred  	%p19, %p17, %p18;
	@%p19 bra 	$L__BB6_14;
	mov.b32 	%r104, 1;
	st.shared.u32 	[_ZZ11Wakeup_NextPdS_S_S_S_S_PiS0_S0_S0_9InputParaE16wake_up_p_s_next], %r104;
$L__BB6_14:
	bar.sync 	0;
	@%p9 bra 	$L__BB6_17;
	setp.ge.s32 	%p21, %r139, %r19;
	setp.ge.s32 	%p22, %r140, %r22;
	or.pred  	%p23, %p21, %p22;
	setp.ge.s32 	%p24, %r141, %r21;
	or.pred  	%p25, %p23, %p24;
	@%p25 bra 	$L__BB6_17;
	ld.param.u64 	%rd42, [_Z11Wakeup_NextPdS_S_S_S_S_PiS0_S0_S0_9InputPara_param_8];
	ld.shared.u32 	%r105, [_ZZ11Wakeup_NextPdS_S_S_S_S_PiS0_S0_S0_9InputParaE16wake_up_p_s_next];
	cvta.to.global.u64 	%rd25, %rd42;
	mul.wide.s32 	%rd26, %r138, 4;
	add.s64 	%rd27, %rd25, %rd26;
	st.global.u32 	[%rd27], %r105;
$L__BB6_17:
	ld.shared.u32 	%r106, [_ZZ11Wakeup_NextPdS_S_S_S_S_PiS0_S0_S0_9InputParaE11wake_up_T_s];
	setp.eq.s32 	%p26, %r106, 0;
	@%p26 bra 	$L__BB6_23;
	mul.wide.s32 	%rd28, %r126, 8;
	add.s64 	%rd29, %rd6, %rd28;
	ld.global.f64 	%fd6, [%rd29];
	add.s64 	%rd30, %rd7, %rd28;
	st.global.f64 	[%rd30], %fd6;
	add.s64 	%rd31, %rd8, %rd28;
	ld.global.f64 	%fd7, [%rd31];
	setp.ltu.f64 	%p27, %fd7, %fd3;
	ld.shared.u32 	%r107, [_ZZ11Wakeup_NextPdS_S_S_S_S_PiS0_S0_S0_9InputParaE16wake_up_T_s_next];
	setp.ne.s32 	%p28, %r107, 0;
	or.pred  	%p29, %p27, %p28;
	@%p29 bra 	$L__BB6_20;
	mov.b32 	%r109, 1;
	st.shared.u32 	[_ZZ11Wakeup_NextPdS_S_S_S_S_PiS0_S0_S0_9InputParaE16wake_up_T_s_next], %r109;
$L__BB6_20:
	bar.sync 	0;
	@%p9 bra 	$L__BB6_23;
	setp.ge.s32 	%p31, %r139, %r19;
	setp.ge.s32 	%p32, %r140, %r22;
	or.pred  	%p33, %p31, %p32;
	setp.ge.s32 	%p34, %r141, %r21;
	or.pred  	%p35, %p33, %p34;
	@%p35 bra 	$L__BB6_23;
	ld.param.u64 	%rd43, [_Z11Wakeup_NextPdS_S_S_S_S_PiS0_S0_S0_9InputPara_param_9];
	ld.shared.u32 	%r110, [_ZZ11Wakeup_NextPdS_S_S_S_S_PiS0_S0_S0_9InputParaE16wake_up_T_s_next];
	cvta.to.global.u64 	%rd32, %rd43;
	mul.wide.s32 	%rd33, %r138, 4;
	add.s64 	%rd34, %rd32, %rd33;
	st.global.u32 	[%rd34], %r110;
$L__BB6_23:
	add.s32 	%r129, %r46, 1;
	add.s32 	%r128, %r128, %r1;
	add.s32 	%r127, %r127, %r1;
	add.s32 	%r126, %r126, %r2;
	add.s32 	%r125, %r125, %r2;
	setp.lt.s32 	%p36, %r46, %r111;
	@%p36 bra 	$L__BB6_6;
$L__BB6_24:
	add.s32 	%r68, %r120, 1;
	add.s32 	%r112, %r16, -1;
	mul.lo.s32 	%r113, %r3, %r4;
	div.s32 	%r114, %r112, %r113;
	setp.lt.s32 	%p37, %r120, %r114;
	mov.u32 	%r120, %r68;
	@%p37 bra 	$L__BB6_4;
$L__BB6_25:
	add.s32 	%r73, %r115, 1;
	setp.lt.s32 	%p38, %r115, %r9;
	mov.u32 	%r115, %r73;
	@%p38 bra 	$L__BB6_2;
$L__BB6_26:
	ret;

}
	// .globl	_Z15Wakeup_NeighborPiS_S_S_9InputPara
.visible .entry _Z15Wakeup_NeighborPiS_S_S_9InputPara(
	.param .u64 .ptr .align 1 _Z15Wakeup_NeighborPiS_S_S_9InputPara_param_0,
	.param .u64 .ptr .align 1 _Z15Wakeup_NeighborPiS_S_S_9InputPara_param_1,
	.param .u64 .ptr .align 1 _Z15Wakeup_NeighborPiS_S_S_9InputPara_param_2,
	.param .u64 .ptr .align 1 _Z15Wakeup_NeighborPiS_S_S_9InputPara_param_3,
	.param .align 8 .b8 _Z15Wakeup_NeighborPiS_S_S_9InputPara_param_4[168]
)
{
	.reg .pred 	%p<46>;
	.reg .b32 	%r<169>;
	.reg .b64 	%rd<104>;

	ld.param.u64 	%rd9, [_Z15Wakeup_NeighborPiS_S_S_9InputPara_param_0];
	ld.param.u64 	%rd10, [_Z15Wakeup_NeighborPiS_S_S_9InputPara_param_1];
	ld.param.u64 	%rd11, [_Z15Wakeup_NeighborPiS_S_S_9InputPara_param_2];
	ld.param.u64 	%rd12, [_Z15Wakeup_NeighborPiS_S_S_9InputPara_param_3];
	mov.b64 	%rd13, _Z15Wakeup_NeighborPiS_S_S_9InputPara_param_4;
	mov.u64 	%rd1, %rd13;
	cvta.to.global.u64 	%rd2, %rd10;
	cvta.to.global.u64 	%rd3, %rd9;
	cvta.to.global.u64 	%rd4, %rd12;
	cvta.to.global.u64 	%rd5, %rd11;
	mov.u32 	%r1, %ntid.x;
	mov.u32 	%r2, %nctaid.x;
	mul.lo.s32 	%r3, %r1, %r2;
	mov.u32 	%r4, %ntid.y;
	mov.u32 	%r5, %nctaid.y;
	mul.lo.s32 	%r6, %r4, %r5;
	mov.u32 	%r7, %ntid.z;
	mov.u32 	%r98, %nctaid.z;
	mul.lo.s32 	%r8, %r7, %r98;
	ld.param.u32 	%r9, [_Z15Wakeup_NeighborPiS_S_S_9InputPara_param_4+144];
	add.s32 	%r99, %r9, -1;
	div.s32 	%r10, %r99, %r8;
	setp.lt.s32 	%p1, %r10, 0;
	@%p1 bra 	$L__BB7_32;
	ld.param.v2.u32 	{%r11, %r101}, [%rd1+136];
	add.s32 	%r102, %r101, -1;
	div.s32 	%r12, %r102, %r6;
	ld.param.u32 	%r103, [%rd1+136];
	add.s32 	%r13, %r103, -1;
	mov.u32 	%r104, %ctaid.z;
	mov.u32 	%r105, %tid.z;
	mad.lo.s32 	%r14, %r104, %r7, %r105;
	mov.u32 	%r15, %ctaid.y;
	mov.u32 	%r16, %tid.y;
	mad.lo.s32 	%r17, %r15, %r4, %r16;
	mov.u32 	%r106, %ctaid.x;
	mov.u32 	%r107, %tid.x;
	mad.lo.s32 	%r18, %r106, %r1, %r107;
	ld.param.u32 	%r19, [%rd1+140];
	add.s32 	%r108, %r2, %r106;
	mad.lo.s32 	%r20, %r1, %r108, %r107;
	shl.b32 	%r21, %r3, 1;
	mov.b32 	%r153, 0;
	div.s32 	%r23, %r13, %r3;
$L__BB7_2:
	setp.lt.s32 	%p2, %r12, 0;
	@%p2 bra 	$L__BB7_31;
	mad.lo.s32 	%r24, %r153, %r8, %r14;
	mul.lo.s32 	%r25, %r19, %r24;
	setp.gt.s32 	%p3, %r24, 0;
	selp.b32 	%r110, %r24, %r9, %p3;
	add.s32 	%r111, %r110, -1;
	add.s32 	%r112, %r24, 1;
	setp.lt.s32 	%p4, %r112, %r9;
	selp.b32 	%r113, %r112, 0, %p4;
	mul.lo.s32 	%r26, %r19, %r111;
	mul.lo.s32 	%r27, %r19, %r113;
	add.s32 	%r114, %r19, -1;
	div.s32 	%r115, %r114, %r6;
	max.s32 	%r28, %r115, 0;
	mov.b32 	%r154, 0;
$L__BB7_4:
	mov.u32 	%r29, %r154;
	setp.lt.s32 	%p5, %r23, 0;
	@%p5 bra 	$L__BB7_30;
	mad.lo.s32 	%r30, %r29, %r6, %r17;
	add.s32 	%r117, %r25, %r30;
	mul.lo.s32 	%r31, %r117, %r11;
	setp.gt.s32 	%p6, %r30, 0;
	selp.b32 	%r118, %r30, %r19, %p6;
	add.s32 	%r119, %r30, 1;
	setp.lt.s32 	%p7, %r119, %r19;
	selp.b32 	%r120, %r119, 0, %p7;
	add.s32 	%r32, %r31, -1;
	add.s32 	%r121, %r25, %r118;
	add.s32 	%r122, %r121, -1;
	mul.lo.s32 	%r33, %r122, %r11;
	add.s32 	%r123, %r25, %r120;
	mul.lo.s32 	%r34, %r123, %r11;
	add.s32 	%r124, %r26, %r30;
	mul.lo.s32 	%r35, %r124, %r11;
	add.s32 	%r125, %r27, %r30;
	mul.lo.s32 	%r36, %r125, %r11;
	add.s32 	%r126, %r11, -1;
	div.s32 	%r127, %r126, %r3;
	max.s32 	%r37, %r127, 0;
	setp.lt.s32 	%p8, %r127, 1;
	mov.b32 	%r168, 0;
	@%p8 bra 	$L__BB7_22;
	add.s32 	%r166, %r20, 1;
	add.s32 	%r155, %r18, 1;
	add.s32 	%r128, %r37, 1;
	and.b32  	%r168, %r128, -2;
	neg.s32 	%r167, %r168;
	mad.lo.s32 	%r129, %r5, %r29, %r15;
	add.s32 	%r130, %r16, %r25;
	mad.lo.s32 	%r131, %r4, %r129, %r130;
	mul.lo.s32 	%r132, %r11, %r131;
	add.s32 	%r165, %r20, %r132;
	add.s32 	%r164, %r20, %r33;
	add.s32 	%r163, %r20, %r34;
	add.s32 	%r162, %r20, %r35;
	add.s32 	%r161, %r20, %r36;
	add.s32 	%r160, %r18, %r36;
	add.s32 	%r159, %r18, %r35;
	add.s32 	%r158, %r18, %r34;
	add.s32 	%r157, %r18, %r33;
	add.s32 	%r156, %r18, %r132;
$L__BB7_7:
	setp.ge.s32 	%p9, %r30, %r19;
	setp.ge.s32 	%p10, %r24, %r9;
	add.s32 	%r65, %r155, -1;
	setp.ge.s32 	%p11, %r65, %r11;
	or.pred  	%p12, %p11, %p9;
	or.pred  	%p13, %p12, %p10;
	@%p13 bra 	$L__BB7_14;
	mul.wide.s32 	%rd14, %r156, 4;
	add.s64 	%rd15, %rd5, %rd14;
	ld.global.u32 	%r66, [%rd15];
	setp.ne.s32 	%p14, %r66, 0;
	add.s64 	%rd6, %rd4, %rd14;
	@%p14 bra 	$L__BB7_10;
	ld.global.u32 	%r133, [%rd6];
	setp.eq.s32 	%p15, %r133, 0;
	@%p15 bra 	$L__BB7_14;
$L__BB7_10:
	setp.eq.s32 	%p16, %r66, 0;
	setp.gt.s32 	%p17, %r65, 0;
	selp.b32 	%r134, %r65, %r11, %p17;
	setp.lt.s32 	%p18, %r155, %r11;
	selp.b32 	%r135, %r155, 0, %p18;
	add.s32 	%r67, %r134, %r32;
	add.s32 	%r68, %r31, %r135;
	@%p16 bra 	$L__BB7_12;
	mul.wide.s32 	%rd16, %r156, 4;
	add.s64 	%rd17, %rd3, %rd16;
	mov.b32 	%r136, 1;
	st.global.u32 	[%rd17], %r136;
	mul.wide.s32 	%rd18, %r67, 4;
	add.s64 	%rd19, %rd3, %rd18;
	st.global.u32 	[%rd19], %r136;
	mul.wide.s32 	%rd20, %r68, 4;
	add.s64 	%rd21, %rd3, %rd20;
	st.global.u32 	[%rd21], %r136;
	mul.wide.s32 	%rd22, %r157, 4;
	add.s64 	%rd23, %rd3, %rd22;
	st.global.u32 	[%rd23], %r136;
	mul.wide.s32 	%rd24, %r158, 4;
	add.s64 	%rd25, %rd3, %rd24;
	st.global.u32 	[%rd25], %r136;
	mul.wide.s32 	%rd26, %r159, 4;
	add.s64 	%rd27, %rd3, %rd26;
	st.global.u32 	[%rd27], %r136;
	mul.wide.s32 	%rd28, %r160, 4;
	add.s64 	%rd29, %rd3, %rd28;
	st.global.u32 	[%rd29], %r136;
$L__BB7_12:
	ld.global.u32 	%r137, [%rd6];
	setp.eq.s32 	%p19, %r137, 0;
	@%p19 bra 	$L__BB7_14;
	mul.wide.s32 	%rd30, %r156, 4;
	add.s64 	%rd31, %rd2, %rd30;
	mov.b32 	%r138, 1;
	st.global.u32 	[%rd31], %r138;
	mul.wide.s32 	%rd32, %r67, 4;
	add.s64 	%rd33, %rd2, %rd32;
	st.global.u32 	[%rd33], %r138;
	mul.wide.s32 	%rd34, %r68, 4;
	add.s64 	%rd35, %rd2, %rd34;
	st.global.u32 	[%rd35], %r138;
	mul.wide.s32 	%rd36, %r157, 4;
	add.s64 	%rd37, %rd2, %rd36;
	st.global.u32 	[%rd37], %r138;
	mul.wide.s32 	%rd38, %r158, 4;
	add.s64 	%rd39, %rd2, %rd38;
	st.global.u32 	[%rd39], %r138;
	mul.wide.s32 	%rd40, %r159, 4;
	add.s64 	%rd41, %rd2, %rd40;
	st.global.u32 	[%rd41], %r138;
	mul.wide.s32 	%rd42, %r160, 4;
	add.s64 	%rd43, %rd2, %rd42;
	st.global.u32 	[%rd43], %r138;
$L__BB7_14:
	add.s32 	%r69, %r166, -1;
	setp.ge.s32 	%p22, %r69, %r11;
	or.pred  	%p23, %p22, %p9;
	or.pred  	%p24, %p23, %p10;
	@%p24 bra 	$L__BB7_21;
	mul.wide.s32 	%rd44, %r165, 4;
	add.s64 	%rd45, %rd5, %rd44;
	ld.global.u32 	%r70, [%rd45];
	setp.ne.s32 	%p25, %r70, 0;
	add.s64 	%rd7, %rd4, %rd44;
	@%p25 bra 	$L__BB7_17;
	ld.global.u32 	%r139, [%rd7];
	setp.eq.s32 	%p26, %r139, 0;
	@%p26 bra 	$L__BB7_21;
$L__BB7_17:
	setp.eq.s32 	%p27, %r70, 0;
	setp.gt.s32 	%p28, %r69, 0;
	selp.b32 	%r140, %r69, %r11, %p28;
	setp.lt.s32 	%p29, %r166, %r11;
	selp.b32 	%r141, %r166, 0, %p29;
	add.s32 	%r71, %r140, %r32;
	add.s32 	%r72, %r31, %r141;
	@%p27 bra 	$L__BB7_19;
	mul.wide.s32 	%rd46, %r165, 4;
	add.s64 	%rd47, %rd3, %rd46;
	mov.b32 	%r142, 1;
	st.global.u32 	[%rd47], %r142;
	mul.wide.s32 	%rd48, %r71, 4;
	add.s64 	%rd49, %rd3, %rd48;
	st.global.u32 	[%rd49], %r142;
	mul.wide.s32 	%rd50, %r72, 4;
	add.s64 	%rd51, %rd3, %rd50;
	st.global.u32 	[%rd51], %r142;
	mul.wide.s32 	%rd52, %r164, 4;
	add.s64 	%rd53, %rd3, %rd52;
	st.global.u32 	[%rd53], %r142;
	mul.wide.s32 	%rd54, %r163, 4;
	add.s64 	%rd55, %rd3, %rd54;
	st.global.u32 	[%rd55], %r142;
	mul.wide.s32 	%rd56, %r162, 4;
	add.s64 	%rd57, %rd3, %rd56;
	st.global.u32 	[%rd57], %r142;
	mul.wide.s32 	%rd58, %r161, 4;
	add.s64 	%rd59, %rd3, %rd58;
	st.global.u32 	[%rd59], %r142;
$L__BB7_19:
	ld.global.u32 	%r143, [%rd7];
	setp.eq.s32 	%p30, %r143, 0;
	@%p30 bra 	$L__BB7_21;
	mul.wide.s32 	%rd60, %r165, 4;
	add.s64 	%rd61, %rd2, %rd60;
	mov.b32 	%r144, 1;
	st.global.u32 	[%rd61], %r144;
	mul.wide.s32 	%rd62, %r71, 4;
	add.s64 	%rd63, %rd2, %rd62;
	st.global.u32 	[%rd63], %r144;
	mul.wide.s32 	%rd64, %r72, 4;
	add.s64 	%rd65, %rd2, %rd64;
	st.global.u32 	[%rd65], %r144;
	mul.wide.s32 	%rd66, %r164, 4;
	add.s64 	%rd67, %rd2, %rd66;
	st.global.u32 	[%rd67], %r144;
	mul.wide.s32 	%rd68, %r163, 4;
	add.s64 	%rd69, %rd2, %rd68;
	st.global.u32 	[%rd69], %r144;
	mul.wide.s32 	%rd70, %r162, 4;
	add.s64 	%rd71, %rd2, %rd70;
	st.global.u32 	[%rd71], %r144;
	mul.wide.s32 	%rd72, %r161, 4;
	add.s64 	%rd73, %rd2, %rd72;
	st.global.u32 	[%rd73], %r144;
$L__BB7_21:
	add.s32 	%r167, %r167, 2;
	add.s32 	%r166, %r166, %r21;
	add.s32 	%r165, %r165, %r21;
	add.s32 	%r164, %r164, %r21;
	add.s32 	%r163, %r163, %r21;
	add.s32 	%r162, %r162, %r21;
	add.s32 	%r161, %r161, %r21;
	add.s32 	%r160, %r160, %r21;
	add.s32 	%r159, %r159, %r21;
	add.s32 	%r158, %r158, %r21;
	add.s32 	%r157, %r157, %r21;
	add.s32 	%r156, %r156, %r21;
	add.s32 	%r155, %r155, %r21;
	setp.ne.s32 	%p31, %r167, 0;
	@%p31 bra 	$L__BB7_7;
$L__BB7_22:
	and.b32  	%r145, %r37, 1;
	setp.eq.b32 	%p32, %r145, 1;
	@%p32 bra 	$L__BB7_30;
	setp.ge.s32 	%p33, %r30, %r19;
	setp.ge.s32 	%p34, %r24, %r9;
	mad.lo.s32 	%r87, %r168, %r3, %r18;
	setp.ge.s32 	%p35, %r87, %r11;
	or.pred  	%p36, %p35, %p33;
	or.pred  	%p37, %p36, %p34;
	@%p37 bra 	$L__BB7_30;
	add.s32 	%r88, %r31, %r87;
	mul.wide.s32 	%rd74, %r88, 4;
	add.s64 	%rd75, %rd5, %rd74;
	ld.global.u32 	%r89, [%rd75];
	setp.ne.s32 	%p38, %r89, 0;
	add.s64 	%rd8, %rd4, %rd74;
	@%p38 bra 	$L__BB7_26;
	ld.global.u32 	%r146, [%rd8];
	setp.eq.s32 	%p39, %r146, 0;
	@%p39 bra 	$L__BB7_30;
$L__BB7_26:
	setp.eq.s32 	%p40, %r89, 0;
	setp.gt.s32 	%p41, %r87, 0;
	selp.b32 	%r147, %r87, %r11, %p41;
	add.s32 	%r148, %r87, 1;
	setp.lt.s32 	%p42, %r148, %r11;
	selp.b32 	%r149, %r148, 0, %p42;
	add.s32 	%r90, %r147, %r32;
	add.s32 	%r91, %r31, %r149;
	add.s32 	%r92, %r33, %r87;
	add.s32 	%r93, %r34, %r87;
	add.s32 	%r94, %r35, %r87;
	add.s32 	%r95, %r36, %r87;
	@%p40 bra 	$L__BB7_28;
	add.s64 	%rd77, %rd3, %rd74;
	mov.b32 	%r150, 1;
	st.global.u32 	[%rd77], %r150;
	mul.wide.s32 	%rd78, %r90, 4;
	add.s64 	%rd79, %rd3, %rd78;
	st.global.u32 	[%rd79], %r150;
	mul.wide.s32 	%rd80, %r91, 4;
	add.s64 	%rd81, %rd3, %rd80;
	st.global.u32 	[%rd81], %r150;
	mul.wide.s32 	%rd82, %r92, 4;
	add.s64 	%rd83, %rd3, %rd82;
	st.global.u32 	[%rd83], %r150;
	mul.wide.s32 	%rd84, %r93, 4;
	add.s64 	%rd85, %rd3, %rd84;
	st.global.u32 	[%rd85], %r150;
	mul.wide.s32 	%rd86, %r94, 4;
	add.s64 	%rd87, %rd3, %rd86;
	st.global.u32 	[%rd87], %r150;
	mul.wide.s32 	%rd88, %r95, 4;
	add.s64 	%rd89, %rd3, %rd88;
	st.global.u32 	[%rd89], %r150;
$L__BB7_28:
	ld.global.u32 	%r151, [%rd8];
	setp.eq.s32 	%p43, %r151, 0;
	@%p43 bra 	$L__BB7_30;
	add.s64 	%rd91, %rd2, %rd74;
	mov.b32 	%r152, 1;
	st.global.u32 	[%rd91], %r152;
	mul.wide.s32 	%rd92, %r90, 4;
	add.s64 	%rd93, %rd2, %rd92;
	st.global.u32 	[%rd93], %r152;
	mul.wide.s32 	%rd94, %r91, 4;
	add.s64 	%rd95, %rd2, %rd94;
	st.global.u32 	[%rd95], %r152;
	mul.wide.s32 	%rd96, %r92, 4;
	add.s64 	%rd97, %rd2, %rd96;
	st.global.u32 	[%rd97], %r152;
	mul.wide.s32 	%rd98, %r93, 4;
	add.s64 	%rd99, %rd2, %rd98;
	st.global.u32 	[%rd99], %r152;
	mul.wide.s32 	%rd100, %r94, 4;
	add.s64 	%rd101, %rd2, %rd100;
	st.global.u32 	[%rd101], %r152;
	mul.wide.s32 	%rd102, %r95, 4;
	add.s64 	%rd103, %rd2, %rd102;
	st.global.u32 	[%rd103], %r152;
$L__BB7_30:
	add.s32 	%r154, %r29, 1;
	setp.ne.s32 	%p44, %r29, %r28;
	@%p44 bra 	$L__BB7_4;
$L__BB7_31:
	add.s32 	%r97, %r153, 1;
	setp.ne.s32 	%p45, %r153, %r10;
	mov.u32 	%r153, %r97;
	@%p45 bra 	$L__BB7_2;
$L__BB7_32:
	ret;

}
.func  (.param .b64 func_retval0) __internal_accurate_pow(
	.param .b64 __internal_accurate_pow_param_0,
	.param .b64 __internal_accurate_pow_param_1
)
{
	.reg .pred 	%p<8>;
	.reg .b32 	%r<49>;
	.reg .b32 	%f<3>;
	.reg .b64 	%fd<109>;

	ld.param.f64 	%fd10, [__internal_accurate_pow_param_0];
	ld.param.f64 	%fd11, [__internal_accurate_pow_param_1];
	{
	.reg .b32 %temp; 
	mov.b64 	{%temp, %r46}, %fd10;
	}
	{
	.reg .b32 %temp; 
	mov.b64 	{%r45, %temp}, %fd10;
	}
	shr.u32 	%r47, %r46, 20;
	setp.gt.u32 	%p1, %r46, 1048575;
	@%p1 bra 	$L__BB8_2;
	mul.f64 	%fd12, %fd10, 0d4350000000000000;
	{
	.reg .b32 %temp; 
	mov.b64 	{%temp, %r46}, %fd12;
	}
	{
	.reg .b32 %temp; 
	mov.b64 	{%r45, %temp}, %fd12;
	}
	shr.u32 	%r16, %r46, 20;
	add.s32 	%r47, %r16, -54;
$L__BB8_2:
	add.s32 	%r48, %r47, -1023;
	and.b32  	%r17, %r46, -2146435073;
	or.b32  	%r18, %r17, 1072693248;
	mov.b64 	%fd107, {%r45, %r18};
	setp.lt.u32 	%p2, %r18, 1073127583;
	@%p2 bra 	$L__BB8_4;
	{
	.reg .b32 %temp; 
	mov.b64 	{%r19, %temp}, %fd107;
	}
	{
	.reg .b32 %temp; 
	mov.b64 	{%temp, %r20}, %fd107;
	}
	add.s32 	%r21, %r20, -1048576;
	mov.b64 	%fd107, {%r19, %r21};
	add.s32 	%r48, %r47, -1022;
$L__BB8_4:
	add.f64 	%fd13, %fd107, 0dBFF0000000000000;
	add.f64 	%fd14, %fd107, 0d3FF0000000000000;
	rcp.approx.ftz.f64 	%fd15, %fd14;
	neg.f64 	%fd16, %fd14;
	fma.rn.f64 	%fd17, %fd16, %fd15, 0d3FF0000000000000;
	fma.rn.f64 	%fd18, %fd17, %fd17, %fd17;
	fma.rn.f64 	%fd19, %fd18, %fd15, %fd15;
	mul.f64 	%fd20, %fd13, %fd19;
	fma.rn.f64 	%fd21, %fd13, %fd19, %fd20;
	mul.f64 	%fd22, %fd21, %fd21;
	fma.rn.f64 	%fd23, %fd22, 0d3EB0F5FF7D2CAFE2, 0d3ED0F5D241AD3B5A;
	fma.rn.f64 	%fd24, %fd23, %fd22, 0d3EF3B20A75488A3F;
	fma.rn.f64 	%fd25, %fd24, %fd22, 0d3F1745CDE4FAECD5;
	fma.rn.f64 	%fd26, %fd25, %fd22, 0d3F3C71C7258A578B;
	fma.rn.f64 	%fd27, %fd26, %fd22, 0d3F6249249242B910;
	fma.rn.f64 	%fd28, %fd27, %fd22, 0d3F89999999999DFB;
	sub.f64 	%fd29, %fd13, %fd21;
	add.f64 	%fd30, %fd29, %fd29;
	neg.f64 	%fd31, %fd21;
	fma.rn.f64 	%fd32, %fd31, %fd13, %fd30;
	mul.f64 	%fd33, %fd19, %fd32;
	fma.rn.f64 	%fd34, %fd22, %fd28, 0d3FB5555555555555;
	mov.f64 	%fd35, 0d3FB5555555555555;
	sub.f64 	%fd36, %fd35, %fd34;
	fma.rn.f64 	%fd37, %fd22, %fd28, %fd36;
	add.f64 	%fd38, %fd37, 0dBC46A4CB00B9E7B0;
	add.f64 	%fd39, %fd34, %fd38;
	sub.f64 	%fd40, %fd34, %fd39;
	add.f64 	%fd41, %fd38, %fd40;
	mul.rn.f64 	%fd42, %fd21, %fd21;
	neg.f64 	%fd43, %fd42;
	fma.rn.f64 	%fd44, %fd21, %fd21, %fd43;
	{
	.reg .b32 %temp; 
	mov.b64 	{%r22, %temp}, %fd33;
	}
	{
	.reg .b32 %temp; 
	mov.b64 	{%temp, %r23}, %fd33;
	}
	add.s32 	%r24, %r23, 1048576;
	mov.b64 	%fd45, {%r22, %r24};
	fma.rn.f64 	%fd46, %fd21, %fd45, %fd44;
	mul.rn.f64 	%fd47, %fd42, %fd21;
	neg.f64 	%fd48, %fd47;
	fma.rn.f64 	%fd49, %fd42, %fd21, %fd48;
	fma.rn.f64 	%fd50, %fd42, %fd33, %fd49;
	fma.rn.f64 	%fd51, %fd46, %fd21, %fd50;
	mul.rn.f64 	%fd52, %fd39, %fd47;
	neg.f64 	%fd53, %fd52;
	fma.rn.f64 	%fd54, %fd39, %fd47, %fd53;
	fma.rn.f64 	%fd55, %fd39, %fd51, %fd54;
	fma.rn.f64 	%fd56, %fd41, %fd47, %fd55;
	add.f64 	%fd57, %fd52, %fd56;
	sub.f64 	%fd58, %fd52, %fd57;
	add.f64 	%fd59, %fd56, %fd58;
	add.f64 	%fd60, %fd21, %fd57;
	sub.f64 	%fd61, %fd21, %fd60;
	add.f64 	%fd62, %fd57, %fd61;
	add.f64 	%fd63, %fd59, %fd62;
	add.f64 	%fd64, %fd33, %fd63;
	add.f64 	%fd65, %fd60, %fd64;
	sub.f64 	%fd66, %fd60, %fd65;
	add.f64 	%fd67, %fd64, %fd66;
	xor.b32  	%r25, %r48, -2147483648;
	mov.b32 	%r26, 1127219200;
	mov.b64 	%fd68, {%r25, %r26};
	mov.b32 	%r27, -2147483648;
	mov.b64 	%fd69, {%r27, %r26};
	sub.f64 	%fd70, %fd68, %fd69;
	fma.rn.f64 	%fd71, %fd70, 0d3FE62E42FEFA39EF, %fd65;
	fma.rn.f64 	%fd72, %fd70, 0dBFE62E42FEFA39EF, %fd71;
	sub.f64 	%fd73, %fd72, %fd65;
	sub.f64 	%fd74, %fd67, %fd73;
	fma.rn.f64 	%fd75, %fd70, 0d3C7ABC9E3B39803F, %fd74;
	add.f64 	%fd76, %fd71, %fd75;
	sub.f64 	%fd77, %fd71, %fd76;
	add.f64 	%fd78, %fd75, %fd77;
	{
	.reg .b32 %temp; 
	mov.b64 	{%temp, %r28}, %fd11;
	}
	{
	.reg .b32 %temp; 
	mov.b64 	{%r29, %temp}, %fd11;
	}
	shl.b32 	%r30, %r28, 1;
	setp.gt.u32 	%p3, %r30, -33554433;
	and.b32  	%r31, %r28, -15728641;
	selp.b32 	%r32, %r31, %r28, %p3;
	mov.b64 	%fd79, {%r29, %r32};
	mul.rn.f64 	%fd80, %fd76, %fd79;
	neg.f64 	%fd81, %fd80;
	fma.rn.f64 	%fd82, %fd76, %fd79, %fd81;
	fma.rn.f64 	%fd83, %fd78, %fd79, %fd82;
	add.f64 	%fd4, %fd80, %fd83;
	sub.f64 	%fd84, %fd80, %fd4;
	add.f64 	%fd5, %fd83, %fd84;
	fma.rn.f64 	%fd85, %fd4, 0d3FF71547652B82FE, 0d4338000000000000;
	{
	.reg .b32 %temp; 
	mov.b64 	{%r13, %temp}, %fd85;
	}
	mov.f64 	%fd86, 0dC338000000000000;
	add.rn.f64 	%fd87, %fd85, %fd86;
	fma.rn.f64 	%fd88, %fd87, 0dBFE62E42FEFA39EF, %fd4;
	fma.rn.f64 	%fd89, %fd87, 0dBC7ABC9E3B39803F, %fd88;
	fma.rn.f64 	%fd90, %fd89, 0d3E5ADE1569CE2BDF, 0d3E928AF3FCA213EA;
	fma.rn.f64 	%fd91, %fd90, %fd89, 0d3EC71DEE62401315;
	fma.rn.f64 	%fd92, %fd91, %fd89, 0d3EFA01997C89EB71;
	fma.rn.f64 	%fd93, %fd92, %fd89, 0d3F2A01A014761F65;
	fma.rn.f64 	%fd94, %fd93, %fd89, 0d3F56C16C1852B7AF;
	fma.rn.f64 	%fd95, %fd94, %fd89, 0d3F81111111122322;
	fma.rn.f64 	%fd96, %fd95, %fd89, 0d3FA55555555502A1;
	fma.rn.f64 	%fd97, %fd96, %fd89, 0d3FC5555555555511;
	fma.rn.f64 	%fd98, %fd97, %fd89, 0d3FE000000000000B;
	fma.rn.f64 	%fd99, %fd98, %fd89, 0d3FF0000000000000;
	fma.rn.f64 	%fd100, %fd99, %fd89, 0d3FF0000000000000;
	{
	.reg .b32 %temp; 
	mov.b64 	{%r14, %temp}, %fd100;
	}
	{
	.reg .b32 %temp; 
	mov.b64 	{%temp, %r15}, %fd100;
	}
	shl.b32 	%r33, %r13, 20;
	add.s32 	%r34, %r33, %r15;
	mov.b64 	%fd108, {%r14, %r34};
	{
	.reg .b32 %temp; 
	mov.b64 	{%temp, %r35}, %fd4;
	}
	mov.b32 	%f2, %r35;
	abs.f32 	%f1, %f2;
	setp.lt.f32 	%p4, %f1, 0f4086232B;
	@%p4 bra 	$L__BB8_7;
	setp.lt.f64 	%p5, %fd4, 0d0000000000000000;
	add.f64 	%fd101, %fd4, 0d7FF0000000000000;
	selp.f64 	%fd108, 0d0000000000000000, %fd101, %p5;
	setp.geu.f32 	%p6, %f1, 0f40874800;
	@%p6 bra 	$L__BB8_7;
	shr.u32 	%r36, %r13, 31;
	add.s32 	%r37, %r13, %r36;
	shr.s32 	%r38, %r37, 1;
	shl.b32 	%r39, %r38, 20;
	add.s32 	%r40, %r15, %r39;
	mov.b64 	%fd102, {%r14, %r40};
	sub.s32 	%r41, %r13, %r38;
	shl.b32 	%r42, %r41, 20;
	add.s32 	%r43, %r42, 1072693248;
	mov.b32 	%r44, 0;
	mov.b64 	%fd103, {%r44, %r43};
	mul.f64 	%fd108, %fd103, %fd102;
$L__BB8_7:
	abs.f64 	%fd104, %fd108;
	setp.eq.f64 	%p7, %fd104, 0d7FF0000000000000;
	fma.rn.f64 	%fd105, %fd108, %fd5, %fd108;
	selp.f64 	%fd106, %fd108, %fd105, %p7;
	st.param.f64 	[func_retval0], %fd106;
	ret;

}


// ===== COMPILED SASS (sm_100) =====

	.target	sm_100

	.elftype	@"ET_EXEC"


//--------------------- .note.nv.tkinfo           --------------------------
	.section	.note.nv.tkinfo,"",@"SHT_NOTE"
	.sectionflags	@"SHF_NOTE_NV_TKINFO"
	.tkinfo
        /*0018*/ 	.word	0x00000002
        /*0030*/ 	.string	""
        /*0030*/ 	.string	"ptxas"
        /*0030*/ 	.string	"Cuda compilation tools, release 13.0, V13.0.88"
        /*0030*/ 	.string	"Build cuda_13.0.r13.0/compiler.36424714_0"
        /*0030*/ 	.string	"-arch sm_100 -m 64 "



//--------------------- .note.nv.cuinfo           --------------------------
	.section	.note.nv.cuinfo,"",@"SHT_NOTE"
	.sectionflags	@"SHF_NOTE_NV_CUINFO"
        /*0018*/ 	.short	0x0002
        /*001a*/ 	.short	0x0064
        /*001c*/ 	.short	0x0082
	.zero		2


//--------------------- .nv.info                  --------------------------
	.section	.nv.info,"",@"SHT_CUDA_INFO"
	.align	4


	//----- nvinfo : EIATTR_REGCOUNT
	.align		4
        /*0000*/ 	.byte	0x04, 0x2f
        /*0002*/ 	.short	(.L_1 - .L_0)
	.align		4
.L_0:
        /*0004*/ 	.word	index@(_Z10InitializePdS_PiS0_S0_S0_9InputPara)
        /*0008*/ 	.word	0x0000003e


	//----- nvinfo : EIATTR_FRAME_SIZE
	.align		4
.L_1:
        /*000c*/ 	.byte	0x04, 0x11
        /*000e*/ 	.short	(.L_3 - .L_2)
	.align		4
.L_2:
        /*0010*/ 	.word	index@($__internal_2_$__cuda_sm20_dsqrt_rn_f64_mediumpath_v1)
        /*0014*/ 	.word	0x00000000


	//----- nvinfo : EIATTR_FRAME_SIZE
	.align		4
.L_3:
        /*0018*/ 	.byte	0x04, 0x11
        /*001a*/ 	.short	(.L_5 - .L_4)
	.align		4
.L_4:
        /*001c*/ 	.word	index@(_Z10InitializePdS_PiS0_S0_S0_9InputPara)
        /*0020*/ 	.word	0x00000000


	//----- nvinfo : EIATTR_REGCOUNT
	.align		4
.L_5:
        /*0024*/ 	.byte	0x04, 0x2f
        /*0026*/ 	.short	(.L_7 - .L_6)
	.align		4
.L_6:
        /*0028*/ 	.word	index@(_Z8Evolve_pPdS_S_9InputPara)
        /*002c*/ 	.word	0x00000038


	//----- nvinfo : EIATTR_FRAME_SIZE
	.align		4
.L_7:
        /*0030*/ 	.byte	0x04, 0x11
        /*0032*/ 	.short	(.L_9 - .L_8)
	.align		4
.L_8:
        /*0034*/ 	.word	index@($_Z8Evolve_pPdS_S_9InputPara$__internal_accurate_pow)
        /*0038*/ 	.word	0x00000000


	//----- nvinfo : EIATTR_FRAME_SIZE
	.align		4
.L_9:
        /*003c*/ 	.byte	0x04, 0x11
        /*003e*/ 	.short	(.L_11 - .L_10)
	.align		4
.L_10:
        /*0040*/ 	.word	index@($__internal_1_$__cuda_sm20_div_rn_f64_full)
        /*0044*/ 	.word	0x00000000


	//----- nvinfo : EIATTR_FRAME_SIZE
	.align		4
.L_11:
        /*0048*/ 	.byte	0x04, 0x11
        /*004a*/ 	.short	(.L_13 - .L_12)
	.align		4
.L_12:
        /*004c*/ 	.word	index@(_Z8Evolve_pPdS_S_9InputPara)
        /*0050*/ 	.word	0x00000000


	//----- nvinfo : EIATTR_REGCOUNT
	.align		4
.L_13:
        /*0054*/ 	.byte	0x04, 0x2f
        /*0056*/ 	.short	(.L_15 - .L_14)
	.align		4
.L_14:
        /*0058*/ 	.word	index@(_Z8Evolve_TPdS_S_S_9InputPara)
        /*005c*/ 	.word	0x00000028


	//----- nvinfo : EIATTR_FRAME_SIZE
	.align		4
.L_15:
        /*0060*/ 	.byte	0x04, 0x11
        /*0062*/ 	.short	(.L_17 - .L_16)
	.align		4
.L_16:
        /*0064*/ 	.word	index@(_Z8Evolve_TPdS_S_S_9InputPara)
        /*0068*/ 	.word	0x00000000


	//----- nvinfo : EIATTR_REGCOUNT
	.align		4
.L_17:
        /*006c*/ 	.byte	0x04, 0x2f
        /*006e*/ 	.short	(.L_19 - .L_18)
	.align		4
.L_18:
        /*0070*/ 	.word	index@(_Z22Update_p_and_T_regularPdS_S_S_9InputPara)
        /*0074*/ 	.word	0x00000028


	//----- nvinfo : EIATTR_FRAME_SIZE
	.align		4
.L_19:
        /*0078*/ 	.byte	0x04, 0x11
        /*007a*/ 	.short	(.L_21 - .L_20)
	.align		4
.L_20:
        /*007c*/ 	.word	index@(_Z22Update_p_and_T_regularPdS_S_S_9InputPara)
        /*0080*/ 	.word	0x00000000


	//----- nvinfo : EIATTR_REGCOUNT
	.align		4
.L_21:
        /*0084*/ 	.byte	0x04, 0x2f
        /*0086*/ 	.short	(.L_23 - .L_22)
	.align		4
.L_22:
        /*0088*/ 	.word	index@(_Z15Evolve_p_wakeupPdS_S_S_Pi9InputPara)
        /*008c*/ 	.word	0x00000038


	//----- nvinfo : EIATTR_FRAME_SIZE
	.align		4
.L_23:
        /*0090*/ 	.byte	0x04, 0x11
        /*0092*/ 	.short	(.L_25 - .L_24)
	.align		4
.L_24:
        /*0094*/ 	.word	index@($_Z15Evolve_p_wakeupPdS_S_S_Pi9InputPara$__internal_accurate_pow)
        /*0098*/ 	.word	0x00000000


	//----- nvinfo : EIATTR_FRAME_SIZE
	.align		4
.L_25:
        /*009c*/ 	.byte	0x04, 0x11
        /*009e*/ 	.short	(.L_27 - .L_26)
	.align		4
.L_26:
        /*00a0*/ 	.word	index@($__internal_0_$__cuda_sm20_div_rn_f64_full)
        /*00a4*/ 	.word	0x00000000


	//----- nvinfo : EIATTR_FRAME_SIZE
	.align		4
.L_27:
        /*00a8*/ 	.byte	0x04, 0x11
        /*00aa*/ 	.short	(.L_29 - .L_28)
	.align		4
.L_28:
        /*00ac*/ 	.word	index@(_Z15Evolve_p_wakeupPdS_S_S_Pi9InputPara)
        /*00b0*/ 	.word	0x00000000


	//----- nvinfo : EIATTR_REGCOUNT
	.align		4
.L_29:
        /*00b4*/ 	.byte	0x04, 0x2f
        /*00b6*/ 	.short	(.L_31 - .L_30)
	.align		4
.L_30:
        /*00b8*/ 	.word	index@(_Z15Evolve_T_wakeupPdS_S_S_S_PiS0_9InputPara)
        /*00bc*/ 	.word	0x00000020


	//----- nvinfo : EIATTR_FRAME_SIZE
	.align		4
.L_31:
        /*00c0*/ 	.byte	0x04, 0x11
        /*00c2*/ 	.short	(.L_33 - .L_32)
	.align		4
.L_32:
        /*00c4*/ 	.word	index@(_Z15Evolve_T_wakeupPdS_S_S_S_PiS0_9InputPara)
        /*00c8*/ 	.word	0x00000000


	//----- nvinfo : EIATTR_REGCOUNT
	.align		4
.L_33:
        /*00cc*/ 	.byte	0x04, 0x2f
        /*00ce*/ 	.short	(.L_35 - .L_34)
	.align		4
.L_34:
        /*00d0*/ 	.word	index@(_Z11Wakeup_NextPdS_S_S_S_S_PiS0_S0_S0_9InputPara)
        /*00d4*/ 	.word	0x00000022


	//----- nvinfo : EIATTR_FRAME_SIZE
	.align		4
.L_35:
        /*00d8*/ 	.byte	0x04, 0x11
        /*00da*/ 	.short	(.L_37 - .L_36)
	.align		4
.L_36:
        /*00dc*/ 	.word	index@(_Z11Wakeup_NextPdS_S_S_S_S_PiS0_S0_S0_9InputPara)
        /*00e0*/ 	.word	0x00000000


	//----- nvinfo : EIATTR_REGCOUNT
	.align		4
.L_37:
        /*00e4*/ 	.byte	0x04, 0x2f
        /*00e6*/ 	.short	(.L_39 - .L_38)
	.align		4
.L_38:
        /*00e8*/ 	.word	index@(_Z15Wakeup_NeighborPiS_S_S_9InputPara)
        /*00ec*/ 	.word	0x00000030


	//----- nvinfo : EIATTR_FRAME_SIZE
	.align		4
.L_39:
        /*00f0*/ 	.byte	0x04, 0x11
        /*00f2*/ 	.short	(.L_41 - .L_40)
	.align		4
.L_40:
        /*00f4*/ 	.word	index@(_Z15Wakeup_NeighborPiS_S_S_9InputPara)
        /*00f8*/ 	.word	0x00000000


	//----- nvinfo : EIATTR_MIN_STACK_SIZE
	.align		4
.L_41:
        /*00fc*/ 	.byte	0x04, 0x12
        /*00fe*/ 	.short	(.L_43 - .L_42)
	.align		4
.L_42:
        /*0100*/ 	.word	index@(_Z15Wakeup_NeighborPiS_S_S_9InputPara)
        /*0104*/ 	.word	0x00000000


	//----- nvinfo : EIATTR_MIN_STACK_SIZE
	.align		4
.L_43:
        /*0108*/ 	.byte	0x04, 0x12
        /*010a*/ 	.short	(.L_45 - .L_44)
	.align		4
.L_44:
        /*010c*/ 	.word	index@(_Z11Wakeup_NextPdS_S_S_S_S_PiS0_S0_S0_9InputPara)
        /*0110*/ 	.word	0x00000000


	//----- nvinfo : EIATTR_MIN_STACK_SIZE
	.align		4
.L_45:
        /*0114*/ 	.byte	0x04, 0x12
        /*0116*/ 	.short	(.L_47 - .L_46)
	.align		4
.L_46:
        /*0118*/ 	.word	index@(_Z15Evolve_T_wakeupPdS_S_S_S_PiS0_9InputPara)
        /*011c*/ 	.word	0x00000000


	//----- nvinfo : EIATTR_MIN_STACK_SIZE
	.align		4
.L_47:
        /*0120*/ 	.byte	0x04, 0x12
        /*0122*/ 	.short	(.L_49 - .L_48)
	.align		4
.L_48:
        /*0124*/ 	.word	index@(_Z15Evolve_p_wakeupPdS_S_S_Pi9InputPara)
        /*0128*/ 	.word	0x00000000


	//----- nvinfo : EIATTR_MIN_STACK_SIZE
	.align		4
.L_49:
        /*012c*/ 	.byte	0x04, 0x12
        /*012e*/ 	.short	(.L_51 - .L_50)
	.align		4
.L_50:
        /*0130*/ 	.word	index@(_Z22Update_p_and_T_regularPdS_S_S_9InputPara)
        /*0134*/ 	.word	0x00000000


	//----- nvinfo : EIATTR_MIN_STACK_SIZE
	.align		4
.L_51:
        /*0138*/ 	.byte	0x04, 0x12
        /*013a*/ 	.short	(.L_53 - .L_52)
	.align		4
.L_52:
        /*013c*/ 	.word	index@(_Z8Evolve_TPdS_S_S_9InputPara)
        /*0140*/ 	.word	0x00000000


	//----- nvinfo : EIATTR_MIN_STACK_SIZE
	.align		4
.L_53:
        /*0144*/ 	.byte	0x04, 0x12
        /*0146*/ 	.short	(.L_55 - .L_54)
	.align		4
.L_54:
        /*0148*/ 	.word	index@(_Z8Evolve_pPdS_S_9InputPara)
        /*014c*/ 	.word	0x00000000


	//----- nvinfo : EIATTR_MIN_STACK_SIZE
	.align		4
.L_55:
        /*0150*/ 	.byte	0x04, 0x12
        /*0152*/ 	.short	(.L_57 - .L_56)
	.align		4
.L_56:
        /*0154*/ 	.word	index@(_Z10InitializePdS_PiS0_S0_S0_9InputPara)
        /*0158*/ 	.word	0x00000000
.L_57:


//--------------------- .nv.compat                --------------------------
	.section	.nv.compat,"",@"SHT_CUDA_COMPAT_INFO"
	.align	4
        /*0000*/ 	.byte	0x02, 0x09, 0x00, 0x00, 0x02, 0x02, 0x01, 0x00, 0x02, 0x05, 0x05, 0x00, 0x03, 0x07, 0x01, 0x01
        /*0010*/ 	.byte	0x02, 0x03, 0x00, 0x00, 0x02, 0x06, 0x01, 0x00, 0x04, 0x0b, 0x08, 0x00, 0x01, 0x00, 0x00, 0x00
        /*0020*/ 	.byte	0x00, 0x00, 0x00, 0x00


//--------------------- .nv.info._Z15Wakeup_NeighborPiS_S_S_9InputPara --------------------------
	.section	.nv.info._Z15Wakeup_NeighborPiS_S_S_9InputPara,"",@"SHT_CUDA_INFO"
	.sectionflags	@""
	.align	4


	//----- nvinfo : EIATTR_CUDA_API_VERSION
	.align		4
        /*0000*/ 	.byte	0x04, 0x37
        /*0002*/ 	.short	(.L_59 - .L_58)
.L_58:
        /*0004*/ 	.word	0x00000082


	//----- nvinfo : EIATTR_KPARAM_INFO
	.align		4
.L_59:
        /*0008*/ 	.byte	0x04, 0x17
        /*000a*/ 	.short	(.L_61 - .L_60)
.L_60:
        /*000c*/ 	.word	0x00000000
        /*0010*/ 	.short	0x0004
        /*0012*/ 	.short	0x0020
        /*0014*/ 	.byte	0x00, 0xf0, 0xa1, 0x02


	//----- nvinfo : EIATTR_KPARAM_INFO
	.align		4
.L_61:
        /*0018*/ 	.byte	0x04, 0x17
        /*001a*/ 	.short	(.L_63 - .L_62)
.L_62:
        /*001c*/ 	.word	0x00000000
        /*0020*/ 	.short	0x0003
        /*0022*/ 	.short	0x0018
        /*0024*/ 	.byte	0x00, 0xf5, 0x21, 0x00


	//----- nvinfo : EIATTR_KPARAM_INFO
	.align		4
.L_63:
        /*0028*/ 	.byte	0x04, 0x17
        /*002a*/ 	.short	(.L_65 - .L_64)
.L_64:
        /*002c*/ 	.word	0x00000000
        /*0030*/ 	.short	0x0002
        /*0032*/ 	.short	0x0010
        /*0034*/ 	.byte	0x00, 0xf5, 0x21, 0x00


	//----- nvinfo : EIATTR_KPARAM_INFO
	.align		4
.L_65:
        /*0038*/ 	.byte	0x04, 0x17
        /*003a*/ 	.short	(.L_67 - .L_66)
.L_66:
        /*003c*/ 	.word	0x00000000
        /*0040*/ 	.short	0x0001
        /*0042*/ 	.short	0x0008
        /*0044*/ 	.byte	0x00, 0xf5, 0x21, 0x00


	//----- nvinfo : EIATTR_KPARAM_INFO
	.align		4
.L_67:
        /*0048*/ 	.byte	0x04, 0x17
        /*004a*/ 	.short	(.L_69 - .L_68)
.L_68:
        /*004c*/ 	.word	0x00000000
        /*0050*/ 	.short	0x0000
        /*0052*/ 	.short	0x0000
        /*0054*/ 	.byte	0x00, 0xf5, 0x21, 0x00


	//----- nvinfo : EIATTR_SPARSE_MMA_MASK
	.align		4
.L_69:
        /*0058*/ 	.byte	0x03, 0x50
        /*005a*/ 	.short	0x0000


	//----- nvinfo : EIATTR_MAXREG_COUNT
	.align		4
        /*005c*/ 	.byte	0x03, 0x1b
        /*005e*/ 	.short	0x00ff


	//----- nvinfo : EIATTR_MERCURY_ISA_VERSION
	.align		4
        /*0060*/ 	.byte	0x03, 0x5f
        /*0062*/ 	.short	0x0101


	//----- nvinfo : EIATTR_VRC_CTA_INIT_COUNT
	.align		4
        /*0064*/ 	.byte	0x02, 0x4a
	.zero		1
	.zero		1


	//----- nvinfo : EIATTR_EXIT_INSTR_OFFSETS
	.align		4
        /*0068*/ 	.byte	0x04, 0x1c
        /*006a*/ 	.short	(.L_71 - .L_70)


	//   ....[0]....
.L_70:
        /*006c*/ 	.word	0x00000250


	//   ....[1]....
        /*0070*/ 	.word	0x00001c70


	//----- nvinfo : EIATTR_CRS_STACK_SIZE
	.align		4
.L_71:
        /*0074*/ 	.byte	0x04, 0x1e
        /*0076*/ 	.short	(.L_73 - .L_72)
.L_72:
        /*0078*/ 	.word	0x00000000


	//----- nvinfo : EIATTR_CBANK_PARAM_SIZE
	.align		4
.L_73:
        /*007c*/ 	.byte	0x03, 0x19
        /*007e*/ 	.short	0x00c8


	//----- nvinfo : EIATTR_PARAM_CBANK
	.align		4
        /*0080*/ 	.byte	0x04, 0x0a
        /*0082*/ 	.short	(.L_75 - .L_74)
	.align		4
.L_74:
        /*0084*/ 	.word	index@(.nv.constant0._Z15Wakeup_NeighborPiS_S_S_9InputPara)
        /*0088*/ 	.short	0x0380
        /*008a*/ 	.short	0x00c8


	//----- nvinfo : EIATTR_SW_WAR
	.align		4
.L_75:
        /*008c*/ 	.byte	0x04, 0x36
        /*008e*/ 	.short	(.L_77 - .L_76)
.L_76:
        /*0090*/ 	.word	0x00000008
.L_77:


//--------------------- .nv.info._Z11Wakeup_NextPdS_S_S_S_S_PiS0_S0_S0_9InputPara --------------------------
	.section	.nv.info._Z11Wakeup_NextPdS_S_S_S_S_PiS0_S0_S0_9InputPara,"",@"SHT_CUDA_INFO"
	.sectionflags	@""
	.align	4


	//----- nvinfo : EIATTR_CUDA_API_VERSION
	.align		4
        /*0000*/ 	.byte	0x04, 0x37
        /*0002*/ 	.short	(.L_79 - .L_78)
.L_78:
        /*0004*/ 	.word	0x00000082


	//----- nvinfo : EIATTR_KPARAM_INFO
	.align		4
.L_79:
        /*0008*/ 	.byte	0x04, 0x17
        /*000a*/ 	.short	(.L_81 - .L_80)
.L_80:
        /*000c*/ 	.word	0x00000000
        /*0010*/ 	.short	0x000a
        /*0012*/ 	.short	0x0050
        /*0014*/ 	.byte	0x00, 0xf0, 0xa1, 0x02


	//----- nvinfo : EIATTR_KPARAM_INFO
	.align		4
.L_81:
        /*0018*/ 	.byte	0x04, 0x17
        /*001a*/ 	.short	(.L_83 - .L_82)
.L_82:
        /*001c*/ 	.word	0x00000000
        /*0020*/ 	.short	0x0009
        /*0022*/ 	.short	0x0048
        /*0024*/ 	.byte	0x00, 0xf5, 0x21, 0x00


	//----- nvinfo : EIATTR_KPARAM_INFO
	.align		4
.L_83:
        /*0028*/ 	.byte	0x04, 0x17
        /*002a*/ 	.short	(.L_85 - .L_84)
.L_84:
        /*002c*/ 	.word	0x00000000
        /*0030*/ 	.short	0x0008
        /*0032*/ 	.short	0x0040
        /*0034*/ 	.byte	0x00, 0xf5, 0x21, 0x00


	//----- nvinfo : EIATTR_KPARAM_INFO
	.align		4
.L_85:
        /*0038*/ 	.byte	0x04, 0x17
        /*003a*/ 	.short	(.L_87 - .L_86)
.L_86:
        /*003c*/ 	.word	0x00000000
        /*0040*/ 	.short	0x0007
        /*0042*/ 	.short	0x0038
        /*0044*/ 	.byte	0x00, 0xf5, 0x21, 0x00


	//----- nvinfo : EIATTR_KPARAM_INFO
	.align		4
.L_87:
        /*0048*/ 	.byte	0x04, 0x17
        /*004a*/ 	.short	(.L_89 - .L_88)
.L_88:
        /*004c*/ 	.word	0x00000000
        /*0050*/ 	.short	0x0006
        /*0052*/ 	.short	0x0030
        /*0054*/ 	.byte	0x00, 0xf5, 0x21, 0x00


	//----- nvinfo : EIATTR_KPARAM_INFO
	.align		4
.L_89:
        /*0058*/ 	.byte	0x04, 0x17
        /*005a*/ 	.short	(.L_91 - .L_90)
.L_90:
        /*005c*/ 	.word	0x00000000
        /*0060*/ 	.short	0x0005
        /*0062*/ 	.short	0x0028
        /*0064*/ 	.byte	0x00, 0xf5, 0x21, 0x00


	//----- nvinfo : EIATTR_KPARAM_INFO
	.align		4
.L_91:
        /*0068*/ 	.byte	0x04, 0x17
        /*006a*/ 	.short	(.L_93 - .L_92)
.L_92:
        /*006c*/ 	.word	0x00000000
        /*0070*/ 	.short	0x0004
        /*0072*/ 	.short	0x0020
        /*0074*/ 	.byte	0x00, 0xf5, 0x21, 0x00


	//----- nvinfo : EIATTR_KPARAM_INFO
	.align		4
.L_93:
        /*0078*/ 	.byte	0x04, 0x17
        /*007a*/ 	.short	(.L_95 - .L_94)
.L_94:
        /*007c*/ 	.word	0x00000000
        /*0080*/ 	.short	0x0003
        /*0082*/ 	.short	0x0018
        /*0084*/ 	.byte	0x00, 0xf5, 0x21, 0x00


	//----- nvinfo : EIATTR_KPARAM_INFO
	.align		4
.L_95:
        /*0088*/ 	.byte	0x04, 0x17
        /*008a*/ 	.short	(.L_97 - .L_96)
.L_96:
        /*008c*/ 	.word	0x00000000
        /*0090*/ 	.short	0x0002
        /*0092*/ 	.short	0x0010
        /*0094*/ 	.byte	0x00, 0xf5, 0x21, 0x00


	//----- nvinfo : EIATTR_KPARAM_INFO
	.align		4
.L_97:
        /*0098*/ 	.byte	0x04, 0x17
        /*009a*/ 	.short	(.L_99 - .L_98)
.L_98:
        /*009c*/ 	.word	0x00000000
        /*00a0*/ 	.short	0x0001
        /*00a2*/ 	.short	0x0008
        /*00a4*/ 	.byte	0x00, 0xf5, 0x21, 0x00


	//----- nvinfo : EIATTR_KPARAM_INFO
	.align		4
.L_99:
        /*00a8*/ 	.byte	0x04, 0x17
        /*00aa*/ 	.short	(.L_101 - .L_100)
.L_100:
        /*00ac*/ 	.word	0x00000000
        /*00b0*/ 	.short	0x0000
        /*00b2*/ 	.short	0x0000
        /*00b4*/ 	.byte	0x00, 0xf5, 0x21, 0x00


	//----- nvinfo : EIATTR_SPARSE_MMA_MASK
	.align		4
.L_101:
        /*00b8*/ 	.byte	0x03, 0x50
        /*00ba*/ 	.short	0x0000


	//----- nvinfo : EIATTR_MAXREG_COUNT
	.align		4
        /*00bc*/ 	.byte	0x03, 0x1b
        /*00be*/ 	.short	0x00ff


	//----- nvinfo : EIATTR_NUM_BARRIERS
	.align		4
        /*00c0*/ 	.byte	0x02, 0x4c
        /*00c2*/ 	.byte	0x01
	.zero		1


	//----- nvinfo : EIATTR_MERCURY_ISA_VERSION
	.align		4
        /*00c4*/ 	.byte	0x03, 0x5f
        /*00c6*/ 	.short	0x0101


	//----- nvinfo : EIATTR_VRC_CTA_INIT_COUNT
	.align		4
        /*00c8*/ 	.byte	0x02, 0x4a
	.zero		1
	.zero		1


	//----- nvinfo : EIATTR_EXIT_INSTR_OFFSETS
	.align		4
        /*00cc*/ 	.byte	0x04, 0x1c
        /*00ce*/ 	.short	(.L_103 - .L_102)


	//   ....[0]....
.L_102:
        /*00d0*/ 	.word	0x00000240


	//   ....[1]....
        /*00d4*/ 	.word	0x00001280


	//----- nvinfo : EIATTR_CRS_STACK_SIZE
	.align		4
.L_103:
        /*00d8*/ 	.byte	0x04, 0x1e
        /*00da*/ 	.short	(.L_105 - .L_104)
.L_104:
        /*00dc*/ 	.word	0x00000000


	//----- nvinfo : EIATTR_CBANK_PARAM_SIZE
	.align		4
.L_105:
        /*00e0*/ 	.byte	0x03, 0x19
        /*00e2*/ 	.short	0x00f8


	//----- nvinfo : EIATTR_PARAM_CBANK
	.align		4
        /*00e4*/ 	.byte	0x04, 0x0a
        /*00e6*/ 	.short	(.L_107 - .L_106)
	.align		4
.L_106:
        /*00e8*/ 	.word	index@(.nv.constant0._Z11Wakeup_NextPdS_S_S_S_S_PiS0_S0_S0_9InputPara)
        /*00ec*/ 	.short	0x0380
        /*00ee*/ 	.short	0x00f8


	//----- nvinfo : EIATTR_SW_WAR
	.align		4
.L_107:
        /*00f0*/ 	.byte	0x04, 0x36
        /*00f2*/ 	.short	(.L_109 - .L_108)
.L_108:
        /*00f4*/ 	.word	0x00000008
.L_109:


//--------------------- .nv.info._Z15Evolve_T_wakeupPdS_S_S_S_PiS0_9InputPara --------------------------
	.section	.nv.info._Z15Evolve_T_wakeupPdS_S_S_S_PiS0_9InputPara,"",@"SHT_CUDA_INFO"
	.sectionflags	@""
	.align	4


	//----- nvinfo : EIATTR_CUDA_API_VERSION
	.align		4
        /*0000*/ 	.byte	0x04, 0x37
        /*0002*/ 	.short	(.L_111 - .L_110)
.L_110:
        /*0004*/ 	.word	0x00000082


	//----- nvinfo : EIATTR_KPARAM_INFO
	.align		4
.L_111:
        /*0008*/ 	.byte	0x04, 0x17
        /*000a*/ 	.short	(.L_113 - .L_112)
.L_112:
        /*000c*/ 	.word	0x00000000
        /*0010*/ 	.short	0x0007
        /*0012*/ 	.short	0x0038
        /*0014*/ 	.byte	0x00, 0xf0, 0xa1, 0x02


	//----- nvinfo : EIATTR_KPARAM_INFO
	.align		4
.L_113:
        /*0018*/ 	.byte	0x04, 0x17
        /*001a*/ 	.short	(.L_115 - .L_114)
.L_114:
        /*001c*/ 	.word	0x00000000
        /*0020*/ 	.short	0x0006
        /*0022*/ 	.short	0x0030
        /*0024*/ 	.byte	0x00, 0xf5, 0x21, 0x00


	//----- nvinfo : EIATTR_KPARAM_INFO
	.align		4
.L_115:
        /*0028*/ 	.byte	0x04, 0x17
        /*002a*/ 	.short	(.L_117 - .L_116)
.L_116:
        /*002c*/ 	.word	0x00000000
        /*0030*/ 	.short	0x0005
        /*0032*/ 	.short	0x0028
        /*0034*/ 	.byte	0x00, 0xf5, 0x21, 0x00


	//----- nvinfo : EIATTR_KPARAM_INFO
	.align		4
.L_117:
        /*0038*/ 	.byte	0x04, 0x17
        /*003a*/ 	.short	(.L_119 - .L_118)
.L_118:
        /*003c*/ 	.word	0x00000000
        /*0040*/ 	.short	0x0004
        /*0042*/ 	.short	0x0020
        /*0044*/ 	.byte	0x00, 0xf5, 0x21, 0x00


	//----- nvinfo : EIATTR_KPARAM_INFO
	.align		4
.L_119:
        /*0048*/ 	.byte	0x04, 0x17
        /*004a*/ 	.short	(.L_121 - .L_120)
.L_120:
        /*004c*/ 	.word	0x00000000
        /*0050*/ 	.short	0x0003
        /*0052*/ 	.short	0x0018
        /*0054*/ 	.byte	0x00, 0xf5, 0x21, 0x00


	//----- nvinfo : EIATTR_KPARAM_INFO
	.align		4
.L_121:
        /*0058*/ 	.byte	0x04, 0x17
        /*005a*/ 	.short	(.L_123 - .L_122)
.L_122:
        /*005c*/ 	.word	0x00000000
        /*0060*/ 	.short	0x0002
        /*0062*/ 	.short	0x0010
        /*0064*/ 	.byte	0x00, 0xf5, 0x21, 0x00


	//----- nvinfo : EIATTR_KPARAM_INFO
	.align		4
.L_123:
        /*0068*/ 	.byte	0x04, 0x17
        /*006a*/ 	.short	(.L_125 - .L_124)
.L_124:
        /*006c*/ 	.word	0x00000000
        /*0070*/ 	.short	0x0001
        /*0072*/ 	.short	0x0008
        /*0074*/ 	.byte	0x00, 0xf5, 0x21, 0x00


	//----- nvinfo : EIATTR_KPARAM_INFO
	.align		4
.L_125:
        /*0078*/ 	.byte	0x04, 0x17
        /*007a*/ 	.short	(.L_127 - .L_126)
.L_126:
        /*007c*/ 	.word	0x00000000
        /*0080*/ 	.short	0x0000
        /*0082*/ 	.short	0x0000
        /*0084*/ 	.byte	0x00, 0xf5, 0x21, 0x00


	//----- nvinfo : EIATTR_SPARSE_MMA_MASK
	.align		4
.L_127:
        /*0088*/ 	.byte	0x03, 0x50
        /*008a*/ 	.short	0x0000


	//----- nvinfo : EIATTR_MAXREG_COUNT
	.align		4
        /*008c*/ 	.byte	0x03, 0x1b
        /*008e*/ 	.short	0x00ff


	//----- nvinfo : EIATTR_NUM_BARRIERS
	.align		4
        /*0090*/ 	.byte	0x02, 0x4c
        /*0092*/ 	.byte	0x01
	.zero		1


	//----- nvinfo : EIATTR_MERCURY_ISA_VERSION
	.align		4
        /*0094*/ 	.byte	0x03, 0x5f
        /*0096*/ 	.short	0x0101


	//----- nvinfo : EIATTR_VRC_CTA_INIT_COUNT
	.align		4
        /*0098*/ 	.byte	0x02, 0x4a
	.zero		1
	.zero		1


	//----- nvinfo : EIATTR_EXIT_INSTR_OFFSETS
	.align		4
        /*009c*/ 	.byte	0x04, 0x1c
        /*009e*/ 	.short	(.L_129 - .L_128)


	//   ....[0]....
.L_128:
        /*00a0*/ 	.word	0x00000230


	//   ....[1]....
        /*00a4*/ 	.word	0x000013f0


	//----- nvinfo : EIATTR_CRS_STACK_SIZE
	.align		4
.L_129:
        /*00a8*/ 	.byte	0x04, 0x1e
        /*00aa*/ 	.short	(.L_131 - .L_130)
.L_130:
        /*00ac*/ 	.word	0x00000000


	//----- nvinfo : EIATTR_CBANK_PARAM_SIZE
	.align		4
.L_131:
        /*00b0*/ 	.byte	0x03, 0x19
        /*00b2*/ 	.short	0x00e0


	//----- nvinfo : EIATTR_PARAM_CBANK
	.align		4
        /*00b4*/ 	.byte	0x04, 0x0a
        /*00b6*/ 	.short	(.L_133 - .L_132)
	.align		4
.L_132:
        /*00b8*/ 	.word	index@(.nv.constant0._Z15Evolve_T_wakeupPdS_S_S_S_PiS0_9InputPara)
        /*00bc*/ 	.short	0x0380
        /*00be*/ 	.short	0x00e0


	//----- nvinfo : EIATTR_SW_WAR
	.align		4
.L_133:
        /*00c0*/ 	.byte	0x04, 0x36
        /*00c2*/ 	.short	(.L_135 - .L_134)
.L_134:
        /*00c4*/ 	.word	0x00000008
.L_135:


//--------------------- .nv.info._Z15Evolve_p_wakeupPdS_S_S_Pi9InputPara --------------------------
	.section	.nv.info._Z15Evolve_p_wakeupPdS_S_S_Pi9InputPara,"",@"SHT_CUDA_INFO"
	.sectionflags	@""
	.align	4


	//----- nvinfo : EIATTR_CUDA_API_VERSION
	.align		4
        /*0000*/ 	.byte	0x04, 0x37
        /*0002*/ 	.short	(.L_137 - .L_136)
.L_136:
        /*0004*/ 	.word	0x00000082


	//----- nvinfo : EIATTR_KPARAM_INFO
	.align		4
.L_137:
        /*0008*/ 	.byte	0x04, 0x17
        /*000a*/ 	.short	(.L_139 - .L_138)
.L_138:
        /*000c*/ 	.word	0x00000000
        /*0010*/ 	.short	0x0005
        /*0012*/ 	.short	0x0028
        /*0014*/ 	.byte	0x00, 0xf0, 0xa1, 0x02


	//----- nvinfo : EIATTR_KPARAM_INFO
	.align		4
.L_139:
        /*0018*/ 	.byte	0x04, 0x17
        /*001a*/ 	.short	(.L_141 - .L_140)
.L_140:
        /*001c*/ 	.word	0x00000000
        /*0020*/ 	.short	0x0004
        /*0022*/ 	.short	0x0020
        /*0024*/ 	.byte	0x00, 0xf5, 0x21, 0x00


	//----- nvinfo : EIATTR_KPARAM_INFO
	.align		4
.L_141:
        /*0028*/ 	.byte	0x04, 0x17
        /*002a*/ 	.short	(.L_143 - .L_142)
.L_142:
        /*002c*/ 	.word	0x00000000
        /*0030*/ 	.short	0x0003
        /*0032*/ 	.short	0x0018
        /*0034*/ 	.byte	0x00, 0xf5, 0x21, 0x00


	//----- nvinfo : EIATTR_KPARAM_INFO
	.align		4
.L_143:
        /*0038*/ 	.byte	0x04, 0x17
        /*003a*/ 	.short	(.L_145 - .L_144)
.L_144:
        /*003c*/ 	.word	0x00000000
        /*0040*/ 	.short	0x0002
        /*0042*/ 	.short	0x0010
        /*0044*/ 	.byte	0x00, 0xf5, 0x21, 0x00


	//----- nvinfo : EIATTR_KPARAM_INFO
	.align		4
.L_145:
        /*0048*/ 	.byte	0x04, 0x17
        /*004a*/ 	.short	(.L_147 - .L_146)
.L_146:
        /*004c*/ 	.word	0x00000000
        /*0050*/ 	.short	0x0001
        /*0052*/ 	.short	0x0008
        /*0054*/ 	.byte	0x00, 0xf5, 0x21, 0x00


	//----- nvinfo : EIATTR_KPARAM_INFO
	.align		4
.L_147:
        /*0058*/ 	.byte	0x04, 0x17
        /*005a*/ 	.short	(.L_149 - .L_148)
.L_148:
        /*005c*/ 	.word	0x00000000
        /*0060*/ 	.short	0x0000
        /*0062*/ 	.short	0x0000
        /*0064*/ 	.byte	0x00, 0xf5, 0x21, 0x00


	//----- nvinfo : EIATTR_SPARSE_MMA_MASK
	.align		4
.L_149:
        /*0068*/ 	.byte	0x03, 0x50
        /*006a*/ 	.short	0x0000


	//----- nvinfo : EIATTR_MAXREG_COUNT
	.align		4
        /*006c*/ 	.byte	0x03, 0x1b
        /*006e*/ 	.short	0x00ff


	//----- nvinfo : EIATTR_NUM_BARRIERS
	.align		4
        /*0070*/ 	.byte	0x02, 0x4c
        /*0072*/ 	.byte	0x01
	.zero		1


	//----- nvinfo : EIATTR_MERCURY_ISA_VERSION
	.align		4
        /*0074*/ 	.byte	0x03, 0x5f
        /*0076*/ 	.short	0x0101


	//----- nvinfo : EIATTR_VRC_CTA_INIT_COUNT
	.align		4
        /*0078*/ 	.byte	0x02, 0x4a
	.zero		1
	.zero		1


	//----- nvinfo : EIATTR_EXIT_INSTR_OFFSETS
	.align		4
        /*007c*/ 	.byte	0x04, 0x1c
        /*007e*/ 	.short	(.L_151 - .L_150)


	//   ....[0]....
.L_150:
        /*0080*/ 	.word	0x00000240


	//   ....[1]....
        /*0084*/ 	.word	0x00002730


	//----- nvinfo : EIATTR_CRS_STACK_SIZE
	.align		4
.L_151:
        /*0088*/ 	.byte	0x04, 0x1e
        /*008a*/ 	.short	(.L_153 - .L_152)
.L_152:
        /*008c*/ 	.word	0x00000000


	//----- nvinfo : EIATTR_CBANK_PARAM_SIZE
	.align		4
.L_153:
        /*0090*/ 	.byte	0x03, 0x19
        /*0092*/ 	.short	0x00d0


	//----- nvinfo : EIATTR_PARAM_CBANK
	.align		4
        /*0094*/ 	.byte	0x04, 0x0a
        /*0096*/ 	.short	(.L_155 - .L_154)
	.align		4
.L_154:
        /*0098*/ 	.word	index@(.nv.constant0._Z15Evolve_p_wakeupPdS_S_S_Pi9InputPara)
        /*009c*/ 	.short	0x0380
        /*009e*/ 	.short	0x00d0


	//----- nvinfo : EIATTR_SW_WAR
	.align		4
.L_155:
        /*00a0*/ 	.byte	0x04, 0x36
        /*00a2*/ 	.short	(.L_157 - .L_156)
.L_156:
        /*00a4*/ 	.word	0x00000008
.L_157:


//--------------------- .nv.info._Z22Update_p_and_T_regularPdS_S_S_9InputPara --------------------------
	.section	.nv.info._Z22Update_p_and_T_regularPdS_S_S_9InputPara,"",@"SHT_CUDA_INFO"
	.sectionflags	@""
	.align	4


	//----- nvinfo : EIATTR_CUDA_API_VERSION
	.align		4
        /*0000*/ 	.byte	0x04, 0x37
        /*0002*/ 	.short	(.L_159 - .L_158)
.L_158:
        /*0004*/ 	.word	0x00000082


	//----- nvinfo : EIATTR_KPARAM_INFO
	.align		4
.L_159:
        /*0008*/ 	.byte	0x04, 0x17
        /*000a*/ 	.short	(.L_161 - .L_160)
.L_160:
        /*000c*/ 	.word	0x00000000
        /*0010*/ 	.short	0x0004
        /*0012*/ 	.short	0x0020
        /*0014*/ 	.byte	0x00, 0xf0, 0xa1, 0x02


	//----- nvinfo : EIATTR_KPARAM_INFO
	.align		4
.L_161:
        /*0018*/ 	.byte	0x04, 0x17
        /*001a*/ 	.short	(.L_163 - .L_162)
.L_162:
        /*001c*/ 	.word	0x00000000
        /*0020*/ 	.short	0x0003
        /*0022*/ 	.short	0x0018
        /*0024*/ 	.byte	0x00, 0xf5, 0x21, 0x00


	//----- nvinfo : EIATTR_KPARAM_INFO
	.align		4
.L_163:
        /*0028*/ 	.byte	0x04, 0x17
        /*002a*/ 	.short	(.L_165 - .L_164)
.L_164:
        /*002c*/ 	.word	0x00000000
        /*0030*/ 	.short	0x0002
        /*0032*/ 	.short	0x0010
        /*0034*/ 	.byte	0x00, 0xf5, 0x21, 0x00


	//----- nvinfo : EIATTR_KPARAM_INFO
	.align		4
.L_165:
        /*0038*/ 	.byte	0x04, 0x17
        /*003a*/ 	.short	(.L_167 - .L_166)
.L_166:
        /*003c*/ 	.word	0x00000000
        /*0040*/ 	.short	0x0001
        /*0042*/ 	.short	0x0008
        /*0044*/ 	.byte	0x00, 0xf5, 0x21, 0x00


	//----- nvinfo : EIATTR_KPARAM_INFO
	.align		4
.L_167:
        /*0048*/ 	.byte	0x04, 0x17
        /*004a*/ 	.short	(.L_169 - .L_168)
.L_168:
        /*004c*/ 	.word	0x00000000
        /*0050*/ 	.short	0x0000
        /*0052*/ 	.short	0x0000
        /*0054*/ 	.byte	0x00, 0xf5, 0x21, 0x00


	//----- nvinfo : EIATTR_SPARSE_MMA_MASK
	.align		4
.L_169:
        /*0058*/ 	.byte	0x03, 0x50
        /*005a*/ 	.short	0x0000


	//----- nvinfo : EIATTR_MAXREG_COUNT
	.align		4
        /*005c*/ 	.byte	0x03, 0x1b
        /*005e*/ 	.short	0x00ff


	//----- nvinfo : EIATTR_MERCURY_ISA_VERSION
	.align		4
        /*0060*/ 	.byte	0x03, 0x5f
        /*0062*/ 	.short	0x0101


	//----- nvinfo : EIATTR_VRC_CTA_INIT_COUNT
	.align		4
        /*0064*/ 	.byte	0x02, 0x4a
	.zero		1
	.zero		1


	//----- nvinfo : EIATTR_EXIT_INSTR_OFFSETS
	.align		4
        /*0068*/ 	.byte	0x04, 0x1c
        /*006a*/ 	.short	(.L_171 - .L_170)


	//   ....[0]....
.L_170:
        /*006c*/ 	.word	0x00000250


	//   ....[1]....
        /*0070*/ 	.word	0x00001570


	//----- nvinfo : EIATTR_CRS_STACK_SIZE
	.align		4
.L_171:
        /*0074*/ 	.byte	0x04, 0x1e
        /*0076*/ 	.short	(.L_173 - .L_172)
.L_172:
        /*0078*/ 	.word	0x00000000


	//----- nvinfo : EIATTR_CBANK_PARAM_SIZE
	.align		4
.L_173:
        /*007c*/ 	.byte	0x03, 0x19
        /*007e*/ 	.short	0x00c8


	//----- nvinfo : EIATTR_PARAM_CBANK
	.align		4
        /*0080*/ 	.byte	0x04, 0x0a
        /*0082*/ 	.short	(.L_175 - .L_174)
	.align		4
.L_174:
        /*0084*/ 	.word	index@(.nv.constant0._Z22Update_p_and_T_regularPdS_S_S_9InputPara)
        /*0088*/ 	.short	0x0380
        /*008a*/ 	.short	0x00c8


	//----- nvinfo : EIATTR_SW_WAR
	.align		4
.L_175:
        /*008c*/ 	.byte	0x04, 0x36
        /*008e*/ 	.short	(.L_177 - .L_176)
.L_176:
        /*0090*/ 	.word	0x00000008
.L_177:


//--------------------- .nv.info._Z8Evolve_TPdS_S_S_9InputPara --------------------------
	.section	.nv.info._Z8Evolve_TPdS_S_S_9InputPara,"",@"SHT_CUDA_INFO"
	.sectionflags	@""
	.align	4


	//----- nvinfo : EIATTR_CUDA_API_VERSION
	.align		4
        /*0000*/ 	.byte	0x04, 0x37
        /*0002*/ 	.short	(.L_179 - .L_178)
.L_178:
        /*0004*/ 	.word	0x00000082


	//----- nvinfo : EIATTR_KPARAM_INFO
	.align		4
.L_179:
        /*0008*/ 	.byte	0x04, 0x17
        /*000a*/ 	.short	(.L_181 - .L_180)
.L_180:
        /*000c*/ 	.word	0x00000000
        /*0010*/ 	.short	0x0004
        /*0012*/ 	.short	0x0020
        /*0014*/ 	.byte	0x00, 0xf0, 0xa1, 0x02


	//----- nvinfo : EIATTR_KPARAM_INFO
	.align		4
.L_181:
        /*0018*/ 	.byte	0x04, 0x17
        /*001a*/ 	.short	(.L_183 - .L_182)
.L_182:
        /*001c*/ 	.word	0x00000000
        /*0020*/ 	.short	0x0003
        /*0022*/ 	.short	0x0018
        /*0024*/ 	.byte	0x00, 0xf5, 0x21, 0x00


	//----- nvinfo : EIATTR_KPARAM_INFO
	.align		4
.L_183:
        /*0028*/ 	.byte	0x04, 0x17
        /*002a*/ 	.short	(.L_185 - .L_184)
.L_184:
        /*002c*/ 	.word	0x00000000
        /*0030*/ 	.short	0x0002
        /*0032*/ 	.short	0x0010
        /*0034*/ 	.byte	0x00, 0xf5, 0x21, 0x00


	//----- nvinfo : EIATTR_KPARAM_INFO
	.align		4
.L_185:
        /*0038*/ 	.byte	0x04, 0x17
        /*003a*/ 	.short	(.L_187 - .L_186)
.L_186:
        /*003c*/ 	.word	0x00000000
        /*0040*/ 	.short	0x0001
        /*0042*/ 	.short	0x0008
        /*0044*/ 	.byte	0x00, 0xf5, 0x21, 0x00


	//----- nvinfo : EIATTR_KPARAM_INFO
	.align		4
.L_187:
        /*0048*/ 	.byte	0x04, 0x17
        /*004a*/ 	.short	(.L_189 - .L_188)
.L_188:
        /*004c*/ 	.word	0x00000000
        /*0050*/ 	.short	0x0000
        /*0052*/ 	.short	0x0000
        /*0054*/ 	.byte	0x00, 0xf5, 0x21, 0x00


	//----- nvinfo : EIATTR_SPARSE_MMA_MASK
	.align		4
.L_189:
        /*0058*/ 	.byte	0x03, 0x50
        /*005a*/ 	.short	0x0000


	//----- nvinfo : EIATTR_MAXREG_COUNT
	.align		4
        /*005c*/ 	.byte	0x03, 0x1b
        /*005e*/ 	.short	0x00ff


	//----- nvinfo : EIATTR_MERCURY_ISA_VERSION
	.align		4
        /*0060*/ 	.byte	0x03, 0x5f
        /*0062*/ 	.short	0x0101


	//----- nvinfo : EIATTR_VRC_CTA_INIT_COUNT
	.align		4
        /*0064*/ 	.byte	0x02, 0x4a
	.zero		1
	.zero		1


	//----- nvinfo : EIATTR_EXIT_INSTR_OFFSETS
	.align		4
        /*0068*/ 	.byte	0x04, 0x1c
        /*006a*/ 	.short	(.L_191 - .L_190)


	//   ....[0]....
.L_190:
        /*006c*/ 	.word	0x00000240


	//   ....[1]....
        /*0070*/ 	.word	0x00001af0


	//----- nvinfo : EIATTR_CRS_STACK_SIZE
	.align		4
.L_191:
        /*0074*/ 	.byte	0x04, 0x1e
        /*0076*/ 	.short	(.L_193 - .L_192)
.L_192:
        /*0078*/ 	.word	0x00000000


	//----- nvinfo : EIATTR_CBANK_PARAM_SIZE
	.align		4
.L_193:
        /*007c*/ 	.byte	0x03, 0x19
        /*007e*/ 	.short	0x00c8


	//----- nvinfo : EIATTR_PARAM_CBANK
	.align		4
        /*0080*/ 	.byte	0x04, 0x0a
        /*0082*/ 	.short	(.L_195 - .L_194)
	.align		4
.L_194:
        /*0084*/ 	.word	index@(.nv.constant0._Z8Evolve_TPdS_S_S_9InputPara)
        /*0088*/ 	.short	0x0380
        /*008a*/ 	.short	0x00c8


	//----- nvinfo : EIATTR_SW_WAR
	.align		4
.L_195:
        /*008c*/ 	.byte	0x04, 0x36
        /*008e*/ 	.short	(.L_197 - .L_196)
.L_196:
        /*0090*/ 	.word	0x00000008
.L_197:


//--------------------- .nv.info._Z8Evolve_pPdS_S_9InputPara --------------------------
	.section	.nv.info._Z8Evolve_pPdS_S_9InputPara,"",@"SHT_CUDA_INFO"
	.sectionflags	@""
	.align	4


	//----- nvinfo : EIATTR_CUDA_API_VERSION
	.align		4
        /*0000*/ 	.byte	0x04, 0x37
        /*0002*/ 	.short	(.L_199 - .L_198)
.L_198:
        /*0004*/ 	.word	0x00000082


	//----- nvinfo : EIATTR_KPARAM_INFO
	.align		4
.L_199:
        /*0008*/ 	.byte	0x04, 0x17
        /*000a*/ 	.short	(.L_201 - .L_200)
.L_200:
        /*000c*/ 	.word	0x00000000
        /*0010*/ 	.short	0x0003
        /*0012*/ 	.short	0x0018
        /*0014*/ 	.byte	0x00, 0xf0, 0xa1, 0x02


	//----- nvinfo : EIATTR_KPARAM_INFO
	.align		4
.L_201:
        /*0018*/ 	.byte	0x04, 0x17
        /*001a*/ 	.short	(.L_203 - .L_202)
.L_202:
        /*001c*/ 	.word	0x00000000
        /*0020*/ 	.short	0x0002
        /*0022*/ 	.short	0x0010
        /*0024*/ 	.byte	0x00, 0xf5, 0x21, 0x00


	//----- nvinfo : EIATTR_KPARAM_INFO
	.align		4
.L_203:
        /*0028*/ 	.byte	0x04, 0x17
        /*002a*/ 	.short	(.L_205 - .L_204)
.L_204:
        /*002c*/ 	.word	0x00000000
        /*0030*/ 	.short	0x0001
        /*0032*/ 	.short	0x0008
        /*0034*/ 	.byte	0x00, 0xf5, 0x21, 0x00


	//----- nvinfo : EIATTR_KPARAM_INFO
	.align		4
.L_205:
        /*0038*/ 	.byte	0x04, 0x17
        /*003a*/ 	.short	(.L_207 - .L_206)
.L_206:
        /*003c*/ 	.word	0x00000000
        /*0040*/ 	.short	0x0000
        /*0042*/ 	.short	0x0000
        /*0044*/ 	.byte	0x00, 0xf5, 0x21, 0x00


	//----- nvinfo : EIATTR_SPARSE_MMA_MASK
	.align		4
.L_207:
        /*0048*/ 	.byte	0x03, 0x50
        /*004a*/ 	.short	0x0000


	//----- nvinfo : EIATTR_MAXREG_COUNT
	.align		4
        /*004c*/ 	.byte	0x03, 0x1b
        /*004e*/ 	.short	0x00ff


	//----- nvinfo : EIATTR_MERCURY_ISA_VERSION
	.align		4
        /*0050*/ 	.byte	0x03, 0x5f
        /*0052*/ 	.short	0x0101


	//----- nvinfo : EIATTR_VRC_CTA_INIT_COUNT
	.align		4
        /*0054*/ 	.byte	0x02, 0x4a
	.zero		1
	.zero		1


	//----- nvinfo : EIATTR_EXIT_INSTR_OFFSETS
	.align		4
        /*0058*/ 	.byte	0x04, 0x1c
        /*005a*/ 	.short	(.L_209 - .L_208)


	//   ....[0]....
.L_208:
        /*005c*/ 	.word	0x00000250


	//   ....[1]....
        /*0060*/ 	.word	0x00002310


	//----- nvinfo : EIATTR_CRS_STACK_SIZE
	.align		4
.L_209:
        /*0064*/ 	.byte	0x04, 0x1e
        /*0066*/ 	.short	(.L_211 - .L_210)
.L_210:
        /*0068*/ 	.word	0x00000000


	//----- nvinfo : EIATTR_CBANK_PARAM_SIZE
	.align		4
.L_211:
        /*006c*/ 	.byte	0x03, 0x19
        /*006e*/ 	.short	0x00c0


	//----- nvinfo : EIATTR_PARAM_CBANK
	.align		4
        /*0070*/ 	.byte	0x04, 0x0a
        /*0072*/ 	.short	(.L_213 - .L_212)
	.align		4
.L_212:
        /*0074*/ 	.word	index@(.nv.constant0._Z8Evolve_pPdS_S_9InputPara)
        /*0078*/ 	.short	0x0380
        /*007a*/ 	.short	0x00c0


	//----- nvinfo : EIATTR_SW_WAR
	.align		4
.L_213:
        /*007c*/ 	.byte	0x04, 0x36
        /*007e*/ 	.short	(.L_215 - .L_214)
.L_214:
        /*0080*/ 	.word	0x00000008
.L_215:


//--------------------- .nv.info._Z10InitializePdS_PiS0_S0_S0_9InputPara --------------------------
	.section	.nv.info._Z10InitializePdS_PiS0_S0_S0_9InputPara,"",@"SHT_CUDA_INFO"
	.sectionflags	@""
	.align	4


	//----- nvinfo : EIATTR_CUDA_API_VERSION
	.align		4
        /*0000*/ 	.byte	0x04, 0x37
        /*0002*/ 	.short	(.L_217 - .L_216)
.L_216:
        /*0004*/ 	.word	0x00000082


	//----- nvinfo : EIATTR_KPARAM_INFO
	.align		4
.L_217:
        /*0008*/ 	.byte	0x04, 0x17
        /*000a*/ 	.short	(.L_219 - .L_218)
.L_218:
        /*000c*/ 	.word	0x00000000
        /*0010*/ 	.short	0x0006
        /*0012*/ 	.short	0x0030
        /*0014*/ 	.byte	0x00, 0xf0, 0xa1, 0x02


	//----- nvinfo : EIATTR_KPARAM_INFO
	.align		4
.L_219:
        /*0018*/ 	.byte	0x04, 0x17
        /*001a*/ 	.short	(.L_221 - .L_220)
.L_220:
        /*001c*/ 	.word	0x00000000
        /*0020*/ 	.short	0x0005
        /*0022*/ 	.short	0x0028
        /*0024*/ 	.byte	0x00, 0xf5, 0x21, 0x00


	//----- nvinfo : EIATTR_KPARAM_INFO
	.align		4
.L_221:
        /*0028*/ 	.byte	0x04, 0x17
        /*002a*/ 	.short	(.L_223 - .L_222)
.L_222:
        /*002c*/ 	.word	0x00000000
        /*0030*/ 	.short	0x0004
        /*0032*/ 	.short	0x0020
        /*0034*/ 	.byte	0x00, 0xf5, 0x21, 0x00


	//----- nvinfo : EIATTR_KPARAM_INFO
	.align		4
.L_223:
        /*0038*/ 	.byte	0x04, 0x17
        /*003a*/ 	.short	(.L_225 - .L_224)
.L_224:
        /*003c*/ 	.word	0x00000000
        /*0040*/ 	.short	0x0003
        /*0042*/ 	.short	0x0018
        /*0044*/ 	.byte	0x00, 0xf5, 0x21, 0x00


	//----- nvinfo : EIATTR_KPARAM_INFO
	.align		4
.L_225:
        /*0048*/ 	.byte	0x04, 0x17
        /*004a*/ 	.short	(.L_227 - .L_226)
.L_226:
        /*004c*/ 	.word	0x00000000
        /*0050*/ 	.short	0x0002
        /*0052*/ 	.short	0x0010
        /*0054*/ 	.byte	0x00, 0xf5, 0x21, 0x00


	//----- nvinfo : EIATTR_KPARAM_INFO
	.align		4
.L_227:
        /*0058*/ 	.byte	0x04, 0x17
        /*005a*/ 	.short	(.L_229 - .L_228)
.L_228:
        /*005c*/ 	.word	0x00000000
        /*0060*/ 	.short	0x0001
        /*0062*/ 	.short	0x0008
        /*0064*/ 	.byte	0x00, 0xf5, 0x21, 0x00


	//----- nvinfo : EIATTR_KPARAM_INFO
	.align		4
.L_229:
        /*0068*/ 	.byte	0x04, 0x17
        /*006a*/ 	.short	(.L_231 - .L_230)
.L_230:
        /*006c*/ 	.word	0x00000000
        /*0070*/ 	.short	0x0000
        /*0072*/ 	.short	0x0000
        /*0074*/ 	.byte	0x00, 0xf5, 0x21, 0x00


	//----- nvinfo : EIATTR_SPARSE_MMA_MASK
	.align		4
.L_231:
        /*0078*/ 	.byte	0x03, 0x50
        /*007a*/ 	.short	0x0000


	//----- nvinfo : EIATTR_MAXREG_COUNT
	.align		4
        /*007c*/ 	.byte	0x03, 0x1b
        /*007e*/ 	.short	0x00ff


	//----- nvinfo : EIATTR_MERCURY_ISA_VERSION
	.align		4
        /*0080*/ 	.byte	0x03, 0x5f
        /*0082*/ 	.short	0x0101


	//----- nvinfo : EIATTR_VRC_CTA_INIT_COUNT
	.align		4
        /*0084*/ 	.byte	0x02, 0x4a
	.zero		1
	.zero		1


	//----- nvinfo : EIATTR_EXIT_INSTR_OFFSETS
	.align		4
        /*0088*/ 	.byte	0x04, 0x1c
        /*008a*/ 	.short	(.L_233 - .L_232)


	//   ....[0]....
.L_232:
        /*008c*/ 	.word	0x00000230


	//   ....[1]....
        /*0090*/ 	.word	0x00002f50


	//----- nvinfo : EIATTR_CRS_STACK_SIZE
	.align		4
.L_233:
        /*0094*/ 	.byte	0x04, 0x1e
        /*0096*/ 	.short	(.L_235 - .L_234)
.L_234:
        /*0098*/ 	.word	0x00000000


	//----- nvinfo : EIATTR_CBANK_PARAM_SIZE
	.align		4
.L_235:
        /*009c*/ 	.byte	0x03, 0x19
        /*009e*/ 	.short	0x00d8


	//----- nvinfo : EIATTR_PARAM_CBANK
	.align		4
        /*00a0*/ 	.byte	0x04, 0x0a
        /*00a2*/ 	.short	(.L_237 - .L_236)
	.align		4
.L_236:
        /*00a4*/ 	.word	index@(.nv.constant0._Z10InitializePdS_PiS0_S0_S0_9InputPara)
        /*00a8*/ 	.short	0x0380
        /*00aa*/ 	.short	0x00d8


	//----- nvinfo : EIATTR_SW_WAR
	.align		4
.L_237:
        /*00ac*/ 	.byte	0x04, 0x36
        /*00ae*/ 	.short	(.L_239 - .L_238)
.L_238:
        /*00b0*/ 	.word	0x00000008
.L_239:


//--------------------- .nv.callgraph             --------------------------
	.section	.nv.callgraph,"",@"SHT_CUDA_CALLGRAPH"
	.align	4
	.sectionentsize	8
	.align		4
        /*0000*/ 	.word	0x00000000
	.align		4
        /*0004*/ 	.word	0xffffffff
	.align		4
        /*0008*/ 	.word	0x00000000
	.align		4
        /*000c*/ 	.word	0xfffffffe
	.align		4
        /*0010*/ 	.word	0x00000000
	.align		4
        /*0014*/ 	.word	0xfffffffd
	.align		4
        /*0018*/ 	.word	0x00000000
	.align		4
        /*001c*/ 	.word	0xfffffffc


//--------------------- .text._Z15Wakeup_NeighborPiS_S_S_9InputPara --------------------------
	.section	.text._Z15Wakeup_NeighborPiS_S_S_9InputPara,"ax",@progbits
	.align	128
        .global         _Z15Wakeup_NeighborPiS_S_S_9InputPara
        .type           _Z15Wakeup_NeighborPiS_S_S_9InputPara,@function
        .size           _Z15Wakeup_NeighborPiS_S_S_9InputPara,(.L_x_207 - _Z15Wakeup_NeighborPiS_S_S_9InputPara)
        .other          _Z15Wakeup_NeighborPiS_S_S_9InputPara,@"STO_CUDA_ENTRY STV_DEFAULT"
_Z15Wakeup_NeighborPiS_S_S_9InputPara:
.text._Z15Wakeup_NeighborPiS_S_S_9InputPara:
[----:B------:R-:W-:Y:S01]  /*0000*/  LDC R1, c[0x0][0x37c] ;  /* 0x0000df00ff017b82 */ /* 0x000fe20000000800 */
[----:B------:R-:W0:Y:S07]  /*0010*/  LDCU UR4, c[0x0][0x360] ;  /* 0x00006c00ff0477ac */ /* 0x000e2e0008000800 */
[----:B------:R-:W1:Y:S01]  /*0020*/  LDC R6, c[0x0][0x370] ;  /* 0x0000dc00ff067b82 */ /* 0x000e620000000800 */
[----:B------:R-:W2:Y:S07]  /*0030*/  LDCU UR6, c[0x0][0x364] ;  /* 0x00006c80ff0677ac */ /* 0x000eae0008000800 */
[----:B------:R-:W3:Y:S01]  /*0040*/  LDC R0, c[0x0][0x374] ;  /* 0x0000dd00ff007b82 */ /* 0x000ee20000000800 */
[----:B------:R-:W4:Y:S07]  /*0050*/  LDCU UR5, c[0x0][0x368] ;  /* 0x00006d00ff0577ac */ /* 0x000f2e0008000800 */
[----:B------:R-:W4:Y:S08]  /*0060*/  LDC R2, c[0x0][0x378] ;  /* 0x0000de00ff027b82 */ /* 0x000f300000000800 */
[----:B------:R-:W5:Y:S01]  /*0070*/  LDC R3, c[0x0][0x430] ;  /* 0x00010c00ff037b82 */ /* 0x000f620000000800 */
[----:B----4-:R-:W-:-:S05]  /*0080*/  IMAD R2, R2, UR5, RZ ;  /* 0x0000000502027c24 */ /* 0x010fca000f8e02ff */
[-C--:B------:R-:W-:Y:S02]  /*0090*/  IABS R9, R2.reuse ;  /* 0x0000000200097213 */ /* 0x080fe40000000000 */
[----:B------:R-:W-:Y:S02]  /*00a0*/  IABS R12, R2 ;  /* 0x00000002000c7213 */ /* 0x000fe40000000000 */
[----:B------:R-:W4:Y:S01]  /*00b0*/  I2F.RP R7, R9 ;  /* 0x0000000900077306 */ /* 0x000f220000209400 */
[----:B-----5:R-:W-:-:S04]  /*00c0*/  IADD3 R3, PT, PT, R3, -0x1, RZ ;  /* 0xffffffff03037810 */ /* 0x020fc80007ffe0ff */
[----:B------:R-:W-:Y:S02]  /*00d0*/  IABS R10, R3 ;  /* 0x00000003000a7213 */ /* 0x000fe40000000000 */
[----:B------:R-:W-:-:S04]  /*00e0*/  LOP3.LUT R3, R3, R2, RZ, 0x3c, !PT ;  /* 0x0000000203037212 */ /* 0x000fc800078e3cff */
[----:B------:R-:W-:Y:S01]  /*00f0*/  ISETP.GE.AND P2, PT, R3, RZ, PT ;  /* 0x000000ff0300720c */ /* 0x000fe20003f46270 */
[----:B----4-:R-:W4:Y:S02]  /*0100*/  MUFU.RCP R7, R7 ;  /* 0x0000000700077308 */ /* 0x010f240000001000 */
[----:B----4-:R-:W-:-:S06]  /*0110*/  IADD3 R4, PT, PT, R7, 0xffffffe, RZ ;  /* 0x0ffffffe07047810 */ /* 0x010fcc0007ffe0ff */
[----:B------:R4:W5:Y:S02]  /*0120*/  F2I.FTZ.U32.TRUNC.NTZ R5, R4 ;  /* 0x0000000400057305 */ /* 0x000964000021f000 */
[----:B----4-:R-:W-:Y:S02]  /*0130*/  HFMA2 R4, -RZ, RZ, 0, 0 ;  /* 0x00000000ff047431 */ /* 0x010fe400000001ff */
[----:B-----5:R-:W-:-:S04]  /*0140*/  IMAD.MOV R8, RZ, RZ, -R5 ;  /* 0x000000ffff087224 */ /* 0x020fc800078e0a05 */
[----:B------:R-:W-:Y:S02]  /*0150*/  IMAD R11, R8, R9, RZ ;  /* 0x00000009080b7224 */ /* 0x000fe400078e02ff */
[----:B------:R-:W-:Y:S02]  /*0160*/  IMAD.MOV.U32 R8, RZ, RZ, R10 ;  /* 0x000000ffff087224 */ /* 0x000fe400078e000a */
[----:B------:R-:W-:-:S04]  /*0170*/  IMAD.HI.U32 R5, R5, R11, R4 ;  /* 0x0000000b05057227 */ /* 0x000fc800078e0004 */
[----:B------:R-:W-:Y:S02]  /*0180*/  IMAD.MOV R4, RZ, RZ, -R12 ;  /* 0x000000ffff047224 */ /* 0x000fe400078e0a0c */
[----:B------:R-:W-:-:S04]  /*0190*/  IMAD.HI.U32 R5, R5, R8, RZ ;  /* 0x0000000805057227 */ /* 0x000fc800078e00ff */
[----:B------:R-:W-:-:S05]  /*01a0*/  IMAD R4, R5, R4, R8 ;  /* 0x0000000405047224 */ /* 0x000fca00078e0208 */
[----:B------:R-:W-:-:S13]  /*01b0*/  ISETP.GT.U32.AND P1, PT, R9, R4, PT ;  /* 0x000000040900720c */ /* 0x000fda0003f24070 */
[-C--:B------:R-:W-:Y:S01]  /*01c0*/  @!P1 IADD3 R4, PT, PT, R4, -R9.reuse, RZ ;  /* 0x8000000904049210 */ /* 0x080fe20007ffe0ff */
[----:B------:R-:W-:Y:S01]  /*01d0*/  @!P1 VIADD R5, R5, 0x1 ;  /* 0x0000000105059836 */ /* 0x000fe20000000000 */
[----:B------:R-:W-:Y:S02]  /*01e0*/  ISETP.NE.AND P1, PT, R2, RZ, PT ;  /* 0x000000ff0200720c */ /* 0x000fe40003f25270 */
[----:B------:R-:W-:-:S13]  /*01f0*/  ISETP.GE.U32.AND P0, PT, R4, R9, PT ;  /* 0x000000090400720c */ /* 0x000fda0003f06070 */
[----:B------:R-:W-:-:S05]  /*0200*/  @P0 IADD3 R5, PT, PT, R5, 0x1, RZ ;  /* 0x0000000105050810 */ /* 0x000fca0007ffe0ff */
[----:B------:R-:W-:-:S05]  /*0210*/  IMAD.MOV.U32 R3, RZ, RZ, R5 ;  /* 0x000000ffff037224 */ /* 0x000fca00078e0005 */
[----:B------:R-:W-:Y:S02]  /*0220*/  @!P2 IADD3 R3, PT, PT, -R3, RZ, RZ ;  /* 0x000000ff0303a210 */ /* 0x000fe40007ffe1ff */
[----:B------:R-:W-:-:S04]  /*0230*/  @!P1 LOP3.LUT R3, RZ, R2, RZ, 0x33, !PT ;  /* 0x00000002ff039212 */ /* 0x000fc800078e33ff */
[----:B------:R-:W-:-:S13]  /*0240*/  ISETP.GE.AND P0, PT, R3, RZ, PT ;  /* 0x000000ff0300720c */ /* 0x000fda0003f06270 */
[----:B0123--:R-:W-:Y:S05]  /*0250*/  @!P0 EXIT ;  /* 0x000000000000894d */ /* 0x00ffea0003800000 */
[----:B------:R-:W-:Y:S01]  /*0260*/  IMAD R7, R0, UR6, RZ ;  /* 0x0000000600077c24 */ /* 0x000fe2000f8e02ff */
[----:B------:R-:W0:Y:S01]  /*0270*/  LDC R14, c[0x0][0x42c] ;  /* 0x00010b00ff0e7b82 */ /* 0x000e220000000800 */
[----:B------:R-:W-:Y:S01]  /*0280*/  IMAD R4, R6, UR4, RZ ;  /* 0x0000000406047c24 */ /* 0x000fe2000f8e02ff */
[----:B------:R-:W1:Y:S02]  /*0290*/  LDCU.64 UR8, c[0x0][0x358] ;  /* 0x00006b00ff0877ac */ /* 0x000e640008000a00 */
[-C--:B------:R-:W-:Y:S02]  /*02a0*/  IABS R5, R7.reuse ;  /* 0x0000000700057213 */ /* 0x080fe40000000000 */
[----:B------:R-:W-:Y:S02]  /*02b0*/  IABS R16, R4 ;  /* 0x0000000400107213 */ /* 0x000fe40000000000 */
[----:B------:R-:W2:Y:S01]  /*02c0*/  I2F.RP R12, R5 ;  /* 0x00000005000c7306 */ /* 0x000ea20000209400 */
[----:B------:R-:W3:Y:S07]  /*02d0*/  LDC R15, c[0x0][0x428] ;  /* 0x00010a00ff0f7b82 */ /* 0x000eee0000000800 */
[----:B------:R-:W4:Y:S08]  /*02e0*/  I2F.RP R13, R16 ;  /* 0x00000010000d7306 */ /* 0x000f300000209400 */
[----:B--2---:R-:W2:Y:S08]  /*02f0*/  MUFU.RCP R12, R12 ;  /* 0x0000000c000c7308 */ /* 0x004eb00000001000 */
[----:B----4-:R-:W4:Y:S01]  /*0300*/  MUFU.RCP R13, R13 ;  /* 0x0000000d000d7308 */ /* 0x010f220000001000 */
[----:B--2---:R-:W-:Y:S01]  /*0310*/  VIADD R8, R12, 0xffffffe ;  /* 0x0ffffffe0c087836 */ /* 0x004fe20000000000 */
[----:B------:R-:W-:-:S06]  /*0320*/  IABS R12, R7 ;  /* 0x00000007000c7213 */ /* 0x000fcc0000000000 */
[----:B------:R2:W5:Y:S01]  /*0330*/  F2I.FTZ.U32.TRUNC.NTZ R9, R8 ;  /* 0x0000000800097305 */ /* 0x000562000021f000 */
[----:B----4-:R-:W-:-:S07]  /*0340*/  IADD3 R10, PT, PT, R13, 0xffffffe, RZ ;  /* 0x0ffffffe0d0a7810 */ /* 0x010fce0007ffe0ff */
[----:B------:R4:W1:Y:S01]  /*0350*/  F2I.FTZ.U32.TRUNC.NTZ R11, R10 ;  /* 0x0000000a000b7305 */ /* 0x000862000021f000 */
[----:B--2---:R-:W-:Y:S02]  /*0360*/  IMAD.MOV.U32 R8, RZ, RZ, RZ ;  /* 0x000000ffff087224 */ /* 0x004fe400078e00ff */
[----:B-----5:R-:W-:Y:S01]  /*0370*/  IMAD.MOV R18, RZ, RZ, -R9 ;  /* 0x000000ffff127224 */ /* 0x020fe200078e0a09 */
[----:B----4-:R-:W-:-:S03]  /*0380*/  MOV R10, RZ ;  /* 0x000000ff000a7202 */ /* 0x010fc60000000f00 */
[----:B------:R-:W-:Y:S01]  /*0390*/  IMAD R13, R18, R5, RZ ;  /* 0x00000005120d7224 */ /* 0x000fe200078e02ff */
[----:B-1----:R-:W-:-:S03]  /*03a0*/  IADD3 R17, PT, PT, RZ, -R11, RZ ;  /* 0x8000000bff117210 */ /* 0x002fc60007ffe0ff */
[----:B------:R-:W-:-:S04]  /*03b0*/  IMAD.HI.U32 R9, R9, R13, R8 ;  /* 0x0000000d09097227 */ /* 0x000fc800078e0008 */
[----:B------:R-:W-:Y:S02]  /*03c0*/  IMAD R17, R17, R16, RZ ;  /* 0x0000001011117224 */ /* 0x000fe400078e02ff */
[----:B0-----:R-:W-:Y:S02]  /*03d0*/  VIADD R8, R14, 0xffffffff ;  /* 0xffffffff0e087836 */ /* 0x001fe40000000000 */
[----:B------:R-:W-:Y:S01]  /*03e0*/  IMAD.HI.U32 R10, R11, R17, R10 ;  /* 0x000000110b0a7227 */ /* 0x000fe200078e000a */
[----:B---3--:R-:W-:Y:S02]  /*03f0*/  IADD3 R11, PT, PT, R15, -0x1, RZ ;  /* 0xffffffff0f0b7810 */ /* 0x008fe40007ffe0ff */
[----:B------:R-:W-:Y:S01]  /*0400*/  IABS R14, R8 ;  /* 0x00000008000e7213 */ /* 0x000fe20000000000 */
[----:B------:R-:W-:Y:S01]  /*0410*/  IMAD.MOV R13, RZ, RZ, -R12 ;  /* 0x000000ffff0d7224 */ /* 0x000fe200078e0a0c */
[----:B------:R-:W-:Y:S02]  /*0420*/  IABS R17, R4 ;  /* 0x0000000400117213 */ /* 0x000fe40000000000 */
[----:B------:R-:W-:Y:S01]  /*0430*/  IABS R15, R11 ;  /* 0x0000000b000f7213 */ /* 0x000fe20000000000 */
[----:B------:R-:W-:Y:S01]  /*0440*/  IMAD.HI.U32 R9, R9, R14, RZ ;  /* 0x0000000e09097227 */ /* 0x000fe200078e00ff */
[----:B------:R-:W-:-:S02]  /*0450*/  IADD3 R17, PT, PT, RZ, -R17, RZ ;  /* 0x80000011ff117210 */ /* 0x000fc40007ffe0ff */
[----:B------:R-:W-:Y:S01]  /*0460*/  LOP3.LUT R11, R11, R4, RZ, 0x3c, !PT ;  /* 0x000000040b0b7212 */ /* 0x000fe200078e3cff */
[----:B------:R-:W-:Y:S01]  /*0470*/  IMAD.HI.U32 R12, R10, R15, RZ ;  /* 0x0000000f0a0c7227 */ /* 0x000fe200078e00ff */
[----:B------:R-:W-:Y:S02]  /*0480*/  LOP3.LUT R8, R8, R7, RZ, 0x3c, !PT ;  /* 0x0000000708087212 */ /* 0x000fe400078e3cff */
[----:B------:R-:W-:Y:S01]  /*0490*/  ISETP.GE.AND P2, PT, R11, RZ, PT ;  /* 0x000000ff0b00720c */ /* 0x000fe20003f46270 */
[----:B------:R-:W-:Y:S01]  /*04a0*/  IMAD R10, R9, R13, R14 ;  /* 0x0000000d090a7224 */ /* 0x000fe200078e020e */
[----:B------:R-:W-:Y:S01]  /*04b0*/  ISETP.GE.AND P1, PT, R8, RZ, PT ;  /* 0x000000ff0800720c */ /* 0x000fe20003f26270 */
[----:B------:R-:W-:Y:S01]  /*04c0*/  IMAD R13, R12, R17, R15 ;  /* 0x000000110c0d7224 */ /* 0x000fe200078e020f */
[----:B------:R-:W0:Y:S02]  /*04d0*/  S2R R14, SR_TID.X ;  /* 0x00000000000e7919 */ /* 0x000e240000002100 */
[----:B------:R-:W-:-:S02]  /*04e0*/  ISETP.GT.U32.AND P4, PT, R5, R10, PT ;  /* 0x0000000a0500720c */ /* 0x000fc40003f84070 */
[----:B------:R-:W-:Y:S01]  /*04f0*/  ISETP.GT.U32.AND P5, PT, R16, R13, PT ;  /* 0x0000000d1000720c */ /* 0x000fe20003fa4070 */
[----:B------:R-:W1:Y:S10]  /*0500*/  S2R R15, SR_CTAID.X ;  /* 0x00000000000f7919 */ /* 0x000e740000002500 */
[----:B------:R-:W-:-:S02]  /*0510*/  @!P4 IMAD.IADD R10, R10, 0x1, -R5 ;  /* 0x000000010a0ac824 */ /* 0x000fc400078e0a05 */
[-C--:B------:R-:W-:Y:S01]  /*0520*/  @!P5 IADD3 R13, PT, PT, R13, -R16.reuse, RZ ;  /* 0x800000100d0dd210 */ /* 0x080fe20007ffe0ff */
[----:B------:R-:W-:Y:S01]  /*0530*/  @!P4 VIADD R9, R9, 0x1 ;  /* 0x000000010909c836 */ /* 0x000fe20000000000 */
[----:B------:R-:W-:Y:S02]  /*0540*/  ISETP.NE.AND P4, PT, R7, RZ, PT ;  /* 0x000000ff0700720c */ /* 0x000fe40003f85270 */
[----:B------:R-:W-:Y:S02]  /*0550*/  ISETP.GE.U32.AND P3, PT, R10, R5, PT ;  /* 0x000000050a00720c */ /* 0x000fe40003f66070 */
[----:B------:R-:W-:Y:S01]  /*0560*/  ISETP.GE.U32.AND P0, PT, R13, R16, PT ;  /* 0x000000100d00720c */ /* 0x000fe20003f06070 */
[----:B------:R-:W2:Y:S01]  /*0570*/  S2R R10, SR_CTAID.Z ;  /* 0x00000000000a7919 */ /* 0x000ea20000002700 */
[----:B------:R-:W-:Y:S01]  /*0580*/  @!P5 IADD3 R12, PT, PT, R12, 0x1, RZ ;  /* 0x000000010c0cd810 */ /* 0x000fe20007ffe0ff */
[----:B------:R-:W2:Y:S01]  /*0590*/  S2R R13, SR_TID.Z ;  /* 0x00000000000d7919 */ /* 0x000ea20000002300 */
[----:B------:R-:W3:Y:S07]  /*05a0*/  S2R R5, SR_CTAID.Y ;  /* 0x0000000000057919 */ /* 0x000eee0000002600 */
[----:B------:R-:W-:Y:S01]  /*05b0*/  @P3 VIADD R9, R9, 0x1 ;  /* 0x0000000109093836 */ /* 0x000fe20000000000 */
[----:B------:R-:W-:-:S02]  /*05c0*/  ISETP.NE.AND P3, PT, R4, RZ, PT ;  /* 0x000000ff0400720c */ /* 0x000fc40003f65270 */
[----:B------:R-:W-:Y:S01]  /*05d0*/  @P0 IADD3 R12, PT, PT, R12, 0x1, RZ ;  /* 0x000000010c0c0810 */ /* 0x000fe20007ffe0ff */
[----:B------:R-:W-:Y:S01]  /*05e0*/  @!P1 IMAD.MOV R9, RZ, RZ, -R9 ;  /* 0x000000ffff099224 */ /* 0x000fe200078e0a09 */
[----:B------:R-:W-:Y:S01]  /*05f0*/  @!P4 LOP3.LUT R9, RZ, R7, RZ, 0x33, !PT ;  /* 0x00000007ff09c212 */ /* 0x000fe200078e33ff */
[----:B-1----:R-:W-:Y:S01]  /*0600*/  IMAD.IADD R6, R6, 0x1, R15 ;  /* 0x0000000106067824 */ /* 0x002fe200078e020f */
[----:B------:R-:W-:Y:S02]  /*0610*/  @!P2 IADD3 R12, PT, PT, -R12, RZ, RZ ;  /* 0x000000ff0c0ca210 */ /* 0x000fe40007ffe1ff */
[----:B------:R-:W-:Y:S01]  /*0620*/  ISETP.GE.AND P1, PT, R9, RZ, PT ;  /* 0x000000ff0900720c */ /* 0x000fe20003f26270 */
[--C-:B0-----:R-:W-:Y:S02]  /*0630*/  IMAD R9, R15, UR4, R14.reuse ;  /* 0x000000040f097c24 */ /* 0x101fe4000f8e020e */
[----:B------:R-:W-:Y:S01]  /*0640*/  IMAD R6, R6, UR4, R14 ;  /* 0x0000000406067c24 */ /* 0x000fe2000f8e020e */
[----:B------:R-:W-:Y:S01]  /*0650*/  UMOV UR4, URZ ;  /* 0x000000ff00047c82 */ /* 0x000fe20008000000 */
[----:B------:R-:W-:-:S04]  /*0660*/  @!P3 LOP3.LUT R12, RZ, R4, RZ, 0x33, !PT ;  /* 0x00000004ff0cb212 */ /* 0x000fc800078e33ff */
[----:B------:R-:W-:Y:S01]  /*0670*/  ISETP.GE.AND P2, PT, R12, RZ, PT ;  /* 0x000000ff0c00720c */ /* 0x000fe20003f46270 */
[----:B--2---:R-:W-:-:S12]  /*0680*/  IMAD R7, R10, UR5, R13 ;  /* 0x000000050a077c24 */ /* 0x004fd8000f8e020d */
.L_x_20:
[----:B012---:R-:W-:Y:S05]  /*0690*/  @!P1 BRA `(.L_x_0) ;  /* 0x0000001400689947 */ /* 0x007fea0003800000 */
[----:B------:R-:W-:Y:S01]  /*06a0*/  IMAD R8, R0, UR6, RZ ;  /* 0x0000000600087c24 */ /* 0x000fe2000f8e02ff */
[----:B------:R-:W0:Y:S01]  /*06b0*/  LDC R10, c[0x0][0x42c] ;  /* 0x00010b00ff0a7b82 */ /* 0x000e220000000800 */
[----:B------:R-:W-:-:S03]  /*06c0*/  UMOV UR5, URZ ;  /* 0x000000ff00057c82 */ /* 0x000fc60008000000 */
[----:B------:R-:W-:-:S04]  /*06d0*/  IABS R12, R8 ;  /* 0x00000008000c7213 */ /* 0x000fc80000000000 */
[----:B------:R-:W1:Y:S08]  /*06e0*/  I2F.RP R14, R12 ;  /* 0x0000000c000e7306 */ /* 0x000e700000209400 */
[----:B-1----:R-:W1:Y:S01]  /*06f0*/  MUFU.RCP R14, R14 ;  /* 0x0000000e000e7308 */ /* 0x002e620000001000 */
[----:B0-----:R-:W-:Y:S02]  /*0700*/  IADD3 R13, PT, PT, R10, -0x1, RZ ;  /* 0xffffffff0a0d7810 */ /* 0x001fe40007ffe0ff */
[----:B------:R-:W-:-:S02]  /*0710*/  IABS R10, R8 ;  /* 0x00000008000a7213 */ /* 0x000fc40000000000 */
[----:B------:R-:W-:Y:S02]  /*0720*/  IABS R16, R13 ;  /* 0x0000000d00107213 */ /* 0x000fe40000000000 */
[----:B------:R-:W-:-:S04]  /*0730*/  LOP3.LUT R13, R13, R8, RZ, 0x3c, !PT ;  /* 0x000000080d0d7212 */ /* 0x000fc800078e3cff */
[----:B------:R-:W-:Y:S02]  /*0740*/  ISETP.GE.AND P4, PT, R13, RZ, PT ;  /* 0x000000ff0d00720c */ /* 0x000fe40003f86270 */
[----:B-1----:R-:W-:Y:S01]  /*0750*/  IADD3 R11, PT, PT, R14, 0xffffffe, RZ ;  /* 0x0ffffffe0e0b7810 */ /* 0x002fe20007ffe0ff */
[----:B------:R-:W-:Y:S01]  /*0760*/  IMAD.MOV R14, RZ, RZ, -R10 ;  /* 0x000000ffff0e7224 */ /* 0x000fe200078e0a0a */
[----:B------:R-:W-:-:S04]  /*0770*/  MOV R10, RZ ;  /* 0x000000ff000a7202 */ /* 0x000fc80000000f00 */
[----:B------:R-:W0:Y:S02]  /*0780*/  F2I.FTZ.U32.TRUNC.NTZ R11, R11 ;  /* 0x0000000b000b7305 */ /* 0x000e24000021f000 */
[----:B0-----:R-:W-:-:S04]  /*0790*/  IMAD.MOV R15, RZ, RZ, -R11 ;  /* 0x000000ffff0f7224 */ /* 0x001fc800078e0a0b */
[----:B------:R-:W-:-:S04]  /*07a0*/  IMAD R15, R15, R12, RZ ;  /* 0x0000000c0f0f7224 */ /* 0x000fc800078e02ff */
[----:B------:R-:W-:-:S04]  /*07b0*/  IMAD.HI.U32 R15, R11, R15, R10 ;  /* 0x0000000f0b0f7227 */ /* 0x000fc800078e000a */
[----:B------:R-:W-:-:S04]  /*07c0*/  IMAD.MOV.U32 R10, RZ, RZ, R16 ;  /* 0x000000ffff0a7224 */ /* 0x000fc800078e0010 */
[----:B------:R-:W-:-:S04]  /*07d0*/  IMAD.HI.U32 R11, R15, R10, RZ ;  /* 0x0000000a0f0b7227 */ /* 0x000fc800078e00ff */
[----:B------:R-:W-:Y:S02]  /*07e0*/  IMAD R15, R11, R14, R10 ;  /* 0x0000000e0b0f7224 */ /* 0x000fe400078e020a */
[----:B------:R-:W-:-:S03]  /*07f0*/  IMAD R10, R2, UR4, R7 ;  /* 0x00000004020a7c24 */ /* 0x000fc6000f8e0207 */
[----:B------:R-:W-:-:S13]  /*0800*/  ISETP.GT.U32.AND P0, PT, R12, R15, PT ;  /* 0x0000000f0c00720c */ /* 0x000fda0003f04070 */
[-C--:B------:R-:W-:Y:S01]  /*0810*/  @!P0 IADD3 R15, PT, PT, R15, -R12.reuse, RZ ;  /* 0x8000000c0f0f8210 */ /* 0x080fe20007ffe0ff */
[----:B------:R-:W-:Y:S01]  /*0820*/  @!P0 VIADD R11, R11, 0x1 ;  /* 0x000000010b0b8836 */ /* 0x000fe20000000000 */
[----:B------:R-:W-:Y:S02]  /*0830*/  ISETP.NE.AND P0, PT, R8, RZ, PT ;  /* 0x000000ff0800720c */ /* 0x000fe40003f05270 */
[----:B------:R-:W-:-:S13]  /*0840*/  ISETP.GE.U32.AND P3, PT, R15, R12, PT ;  /* 0x0000000c0f00720c */ /* 0x000fda0003f66070 */
[----:B------:R-:W-:-:S05]  /*0850*/  @P3 IADD3 R11, PT, PT, R11, 0x1, RZ ;  /* 0x000000010b0b3810 */ /* 0x000fca0007ffe0ff */
[----:B------:R-:W-:Y:S01]  /*0860*/  @!P4 IMAD.MOV R11, RZ, RZ, -R11 ;  /* 0x000000ffff0bc224 */ /* 0x000fe200078e0a0b */
[----:B------:R-:W-:-:S04]  /*0870*/  @!P0 LOP3.LUT R11, RZ, R8, RZ, 0x33, !PT ;  /* 0x00000008ff0b8212 */ /* 0x000fc800078e33ff */
[----:B------:R-:W-:-:S07]  /*0880*/  VIMNMX R11, PT, PT, RZ, R11, !PT ;  /* 0x0000000bff0b7248 */ /* 0x000fce0007fe0100 */
.L_x_19:
[----:B012---:R-:W-:Y:S05]  /*0890*/  @!P2 BRA `(.L_x_1) ;  /* 0x0000001000dca947 */ /* 0x007fea0003800000 */
[-C--:B------:R-:W-:Y:S01]  /*08a0*/  IABS R16, R4.reuse ;  /* 0x0000000400107213 */ /* 0x080fe20000000000 */
[----:B------:R-:W0:Y:S01]  /*08b0*/  LDCU.64 UR10, c[0x0][0x428] ;  /* 0x00008500ff0a77ac */ /* 0x000e220008000a00 */
[----:B------:R-:W-:Y:S02]  /*08c0*/  IABS R20, R4 ;  /* 0x0000000400147213 */ /* 0x000fe40000000000 */
[----:B------:R-:W1:Y:S01]  /*08d0*/  I2F.RP R17, R16 ;  /* 0x0000001000117306 */ /* 0x000e620000209400 */
[----:B------:R-:W2:Y:S01]  /*08e0*/  LDCU UR7, c[0x0][0x430] ;  /* 0x00008600ff0777ac */ /* 0x000ea20008000800 */
[----:B------:R-:W-:Y:S02]  /*08f0*/  IADD3 R20, PT, PT, RZ, -R20, RZ ;  /* 0x80000014ff147210 */ /* 0x000fe40007ffe0ff */
[----:B------:R-:W-:Y:S02]  /*0900*/  ISETP.NE.AND P0, PT, R4, RZ, PT ;  /* 0x000000ff0400720c */ /* 0x000fe40003f05270 */
[----:B------:R-:W-:-:S02]  /*0910*/  ISETP.GT.AND P6, PT, R10, RZ, PT ;  /* 0x000000ff0a00720c */ /* 0x000fc40003fc4270 */
[----:B-1----:R-:W1:Y:S01]  /*0920*/  MUFU.RCP R17, R17 ;  /* 0x0000001100117308 */ /* 0x002e620000001000 */
[----:B0-----:R-:W-:-:S05]  /*0930*/  MOV R12, UR10 ;  /* 0x0000000a000c7c02 */ /* 0x001fca0008000f00 */
[----:B------:R-:W-:-:S05]  /*0940*/  VIADD R13, R12, 0xffffffff ;  /* 0xffffffff0c0d7836 */ /* 0x000fca0000000000 */
[----:B------:R-:W-:Y:S02]  /*0950*/  IABS R18, R13 ;  /* 0x0000000d00127213 */ /* 0x000fe40000000000 */
[----:B------:R-:W-:Y:S02]  /*0960*/  LOP3.LUT R13, R13, R4, RZ, 0x3c, !PT ;  /* 0x000000040d0d7212 */ /* 0x000fe400078e3cff */
[----:B-1----:R-:W-:Y:S02]  /*0970*/  IADD3 R14, PT, PT, R17, 0xffffffe, RZ ;  /* 0x0ffffffe110e7810 */ /* 0x002fe40007ffe0ff */
[----:B------:R-:W-:Y:S02]  /*0980*/  ISETP.GE.AND P3, PT, R13, RZ, PT ;  /* 0x000000ff0d00720c */ /* 0x000fe40003f66270 */
[----:B------:R0:W1:Y:S01]  /*0990*/  F2I.FTZ.U32.TRUNC.NTZ R15, R14 ;  /* 0x0000000e000f7305 */ /* 0x000062000021f000 */
[----:B--2---:R-:W-:Y:S01]  /*09a0*/  SEL R13, R10, UR7, P6 ;  /* 0x000000070a0d7c07 */ /* 0x004fe2000b000000 */
[----:B0-----:R-:W-:-:S02]  /*09b0*/  IMAD.MOV.U32 R14, RZ, RZ, RZ ;  /* 0x000000ffff0e7224 */ /* 0x001fc400078e00ff */
[----:B-1----:R-:W-:-:S04]  /*09c0*/  IMAD.MOV R19, RZ, RZ, -R15 ;  /* 0x000000ffff137224 */ /* 0x002fc800078e0a0f */
[----:B------:R-:W-:-:S04]  /*09d0*/  IMAD R19, R19, R16, RZ ;  /* 0x0000001013137224 */ /* 0x000fc800078e02ff */
[----:B------:R-:W-:Y:S01]  /*09e0*/  IMAD.HI.U32 R19, R15, R19, R14 ;  /* 0x000000130f137227 */ /* 0x000fe200078e000e */
[----:B------:R-:W-:Y:S02]  /*09f0*/  MOV R14, R18 ;  /* 0x00000012000e7202 */ /* 0x000fe40000000f00 */
[----:B------:R-:W3:Y:S01]  /*0a00*/  S2R R18, SR_TID.Y ;  /* 0x0000000000127919 */ /* 0x000ee20000002200 */
[----:B------:R-:W-:Y:S01]  /*0a10*/  IMAD.MOV.U32 R15, RZ, RZ, R20 ;  /* 0x000000ffff0f7224 */ /* 0x000fe200078e0014 */
[----:B------:R-:W-:Y:S01]  /*0a20*/  IADD3 R20, PT, PT, R13, -0x1, RZ ;  /* 0xffffffff0d147810 */ /* 0x000fe20007ffe0ff */
[----:B------:R-:W-:-:S04]  /*0a30*/  IMAD.HI.U32 R19, R19, R14, RZ ;  /* 0x0000000e13137227 */ /* 0x000fc800078e00ff */
[----:B------:R-:W-:Y:S01]  /*0a40*/  IMAD R15, R19, R15, R14 ;  /* 0x0000000f130f7224 */ /* 0x000fe200078e020e */
[----:B------:R-:W-:-:S04]  /*0a50*/  IADD3 R14, PT, PT, R10, 0x1, RZ ;  /* 0x000000010a0e7810 */ /* 0x000fc80007ffe0ff */
[----:B------:R-:W-:-:S13]  /*0a60*/  ISETP.GT.U32.AND P4, PT, R16, R15, PT ;  /* 0x0000000f1000720c */ /* 0x000fda0003f84070 */
[----:B------:R-:W-:Y:S01]  /*0a70*/  @!P4 IADD3 R15, PT, PT, R15, -R16, RZ ;  /* 0x800000100f0fc210 */ /* 0x000fe20007ffe0ff */
[----:B------:R-:W-:-:S03]  /*0a80*/  @!P4 VIADD R19, R19, 0x1 ;  /* 0x000000011313c836 */ /* 0x000fc60000000000 */
[----:B------:R-:W-:Y:S01]  /*0a90*/  ISETP.GE.U32.AND P5, PT, R15, R16, PT ;  /* 0x000000100f00720c */ /* 0x000fe20003fa6070 */
[----:B---3--:R-:W-:-:S04]  /*0aa0*/  IMAD R23, R5, UR6, R18 ;  /* 0x0000000605177c24 */ /* 0x008fc8000f8e0212 */
[----:B------:R-:W-:-:S04]  /*0ab0*/  IMAD R21, R8, UR5, R23 ;  /* 0x0000000508157c24 */ /* 0x000fc8000f8e0217 */
[----:B------:R-:W-:Y:S01]  /*0ac0*/  IMAD R13, R10, UR11, R21 ;  /* 0x0000000b0a0d7c24 */ /* 0x000fe2000f8e0215 */
[----:B------:R-:W-:-:S03]  /*0ad0*/  ISETP.GT.AND P4, PT, R21, RZ, PT ;  /* 0x000000ff1500720c */ /* 0x000fc60003f84270 */
[----:B------:R-:W-:Y:S01]  /*0ae0*/  @P5 VIADD R19, R19, 0x1 ;  /* 0x0000000113135836 */ /* 0x000fe20000000000 */
[----:B------:R-:W-:Y:S01]  /*0af0*/  ISETP.GE.AND P5, PT, R14, UR7, PT ;  /* 0x000000070e007c0c */ /* 0x000fe2000bfa6270 */
[----:B------:R-:W-:Y:S01]  /*0b00*/  IMAD R31, R20, UR11, R21 ;  /* 0x0000000b141f7c24 */ /* 0x000fe2000f8e0215 */
[C---:B------:R-:W-:Y:S01]  /*0b10*/  SEL R15, R21.reuse, UR11, P4 ;  /* 0x0000000b150f7c07 */ /* 0x040fe2000a000000 */
[----:B------:R-:W-:Y:S01]  /*0b20*/  IMAD.MOV.U32 R16, RZ, RZ, R19 ;  /* 0x000000ffff107224 */ /* 0x000fe200078e0013 */
[----:B------:R-:W-:Y:S02]  /*0b30*/  SEL R22, R14, RZ, !P5 ;  /* 0x000000ff0e167207 */ /* 0x000fe40006800000 */
[----:B------:R-:W-:Y:S01]  /*0b40*/  IADD3 R14, PT, PT, R21, 0x1, RZ ;  /* 0x00000001150e7810 */ /* 0x000fe20007ffe0ff */
[----:B------:R-:W-:Y:S01]  /*0b50*/  @!P3 IMAD.MOV R16, RZ, RZ, -R16 ;  /* 0x000000ffff10b224 */ /* 0x000fe200078e0a10 */
[----:B------:R-:W-:Y:S01]  /*0b60*/  @!P0 LOP3.LUT R16, RZ, R4, RZ, 0x33, !PT ;  /* 0x00000004ff108212 */ /* 0x000fe200078e33ff */
[----:B------:R-:W-:Y:S01]  /*0b70*/  IMAD R17, R10, UR11, R15 ;  /* 0x0000000b0a117c24 */ /* 0x000fe2000f8e020f */
[----:B------:R-:W-:Y:S01]  /*0b80*/  ISETP.GE.AND P3, PT, R14, UR11, PT ;  /* 0x0000000b0e007c0c */ /* 0x000fe2000bf66270 */
[----:B------:R-:W-:Y:S01]  /*0b90*/  IMAD R35, R22, UR11, R21 ;  /* 0x0000000b16237c24 */ /* 0x000fe2000f8e0215 */
[----:B------:R-:W-:Y:S01]  /*0ba0*/  ISETP.GE.AND P0, PT, R16, 0x1, PT ;  /* 0x000000011000780c */ /* 0x000fe20003f06270 */
[----:B------:R-:W-:Y:S01]  /*0bb0*/  IMAD R15, R13, R12, -0x1 ;  /* 0xffffffff0d0f7424 */ /* 0x000fe200078e020c */
[----:B------:R-:W-:Y:S01]  /*0bc0*/  SEL R19, R14, RZ, !P3 ;  /* 0x000000ff0e137207 */ /* 0x000fe20005800000 */
[----:B------:R-:W-:-:S02]  /*0bd0*/  HFMA2 R14, -RZ, RZ, 0, 0 ;  /* 0x00000000ff0e7431 */ /* 0x000fc400000001ff */
[----:B------:R-:W-:Y:S01]  /*0be0*/  VIADD R17, R17, 0xffffffff ;  /* 0xffffffff11117836 */ /* 0x000fe20000000000 */
[----:B------:R-:W-:Y:S01]  /*0bf0*/  VIMNMX R16, PT, PT, RZ, R16, !PT ;  /* 0x00000010ff107248 */ /* 0x000fe20007fe0100 */
[----:B------:R-:W-:-:S06]  /*0c00*/  IMAD R19, R10, UR11, R19 ;  /* 0x0000000b0a137c24 */ /* 0x000fcc000f8e0213 */
[----:B------:R-:W-:Y:S05]  /*0c10*/  @!P0 BRA `(.L_x_2) ;  /* 0x0000000800a08947 */ /* 0x000fea0003800000 */
[----:B------:R-:W-:Y:S01]  /*0c20*/  IMAD R21, R10, UR11, R18 ;  /* 0x0000000b0a157c24 */ /* 0x000fe2000f8e0212 */
[----:B------:R-:W-:Y:S01]  /*0c30*/  IADD3 R20, PT, PT, R6, 0x1, RZ ;  /* 0x0000000106147810 */ /* 0x000fe20007ffe0ff */
[----:B------:R-:W-:Y:S01]  /*0c40*/  IMAD R14, R0, UR5, R5 ;  /* 0x00000005000e7c24 */ /* 0x000fe2000f8e0205 */
[----:B------:R-:W0:Y:S01]  /*0c50*/  LDCU UR7, c[0x0][0x430] ;  /* 0x00008600ff0777ac */ /* 0x000e220008000800 */
[----:B------:R-:W-:Y:S02]  /*0c60*/  IMAD R23, R8, UR5, R23 ;  /* 0x0000000508177c24 */ /* 0x000fe4000f8e0217 */
[----:B------:R-:W-:Y:S01]  /*0c70*/  IMAD R45, R14, UR6, R21 ;  /* 0x000000060e2d7c24 */ /* 0x000fe2000f8e0215 */
[----:B------:R-:W-:Y:S01]  /*0c80*/  IADD3 R14, PT, PT, R16, 0x1, RZ ;  /* 0x00000001100e7810 */ /* 0x000fe20007ffe0ff */
[-CC-:B------:R-:W-:Y:S01]  /*0c90*/  IMAD R21, R31, R12.reuse, R6.reuse ;  /* 0x0000000c1f157224 */ /* 0x180fe200078e0206 */
[----:B------:R-:W-:Y:S01]  /*0ca0*/  ISETP.GE.AND P3, PT, R23, UR11, PT ;  /* 0x0000000b17007c0c */ /* 0x000fe2000bf66270 */
[-CC-:B------:R-:W-:Y:S01]  /*0cb0*/  IMAD R33, R35, R12.reuse, R6.reuse ;  /* 0x0000000c23217224 */ /* 0x180fe200078e0206 */
[----:B------:R-:W-:Y:S01]  /*0cc0*/  LOP3.LUT R14, R14, 0xfffffffe, RZ, 0xc0, !PT ;  /* 0xfffffffe0e0e7812 */ /* 0x000fe200078ec0ff */
[-C--:B------:R-:W-:Y:S01]  /*0cd0*/  IMAD R43, R45, R12.reuse, R6 ;  /* 0x0000000c2d2b7224 */ /* 0x080fe200078e0206 */
[----:B------:R-:W1:Y:S01]  /*0ce0*/  LDCU UR10, c[0x0][0x428] ;  /* 0x00008500ff0a77ac */ /* 0x000e620008000800 */
[-CC-:B------:R-:W-:Y:S01]  /*0cf0*/  IMAD R31, R31, R12.reuse, R9.reuse ;  /* 0x0000000c1f1f7224 */ /* 0x180fe200078e0209 */
[----:B------:R-:W-:Y:S01]  /*0d00*/  IADD3 R32, PT, PT, -R14, RZ, RZ ;  /* 0x000000ff0e207210 */ /* 0x000fe20007ffe1ff */
[----:B------:R-:W-:-:S02]  /*0d10*/  IMAD R35, R35, R12, R9 ;  /* 0x0000000c23237224 */ /* 0x000fc400078e0209 */
[-CC-:B------:R-:W-:Y:S02]  /*0d20*/  IMAD R37, R17, R12.reuse, R6.reuse ;  /* 0x0000000c11257224 */ /* 0x180fe400078e0206 */
[CC--:B------:R-:W-:Y:S02]  /*0d30*/  IMAD R39, R19.reuse, R12.reuse, R6 ;  /* 0x0000000c13277224 */ /* 0x0c0fe400078e0206 */
[-CC-:B------:R-:W-:Y:S02]  /*0d40*/  IMAD R41, R19, R12.reuse, R9.reuse ;  /* 0x0000000c13297224 */ /* 0x180fe400078e0209 */
[-CC-:B------:R-:W-:Y:S02]  /*0d50*/  IMAD R45, R45, R12.reuse, R9.reuse ;  /* 0x0000000c2d2d7224 */ /* 0x180fe400078e0209 */
[----:B------:R-:W-:Y:S02]  /*0d60*/  IMAD R18, R17, R12, R9 ;  /* 0x0000000c11127224 */ /* 0x000fe400078e0209 */
[----:B0-----:R-:W-:-:S07]  /*0d70*/  VIADD R30, R9, 0x1 ;  /* 0x00000001091e7836 */ /* 0x001fce0000000000 */
.L_x_15:
[----:B-1----:R-:W-:Y:S01]  /*0d80*/  IMAD.U32 R12, RZ, RZ, UR10 ;  /* 0x0000000aff0c7e24 */ /* 0x002fe2000f8e00ff */
[----:B0-----:R-:W-:Y:S01]  /*0d90*/  IADD3 R27, PT, PT, R30, -0x1, RZ ;  /* 0xffffffff1e1b7810 */ /* 0x001fe20007ffe0ff */
[----:B------:R-:W-:Y:S03]  /*0da0*/  BSSY.RECONVERGENT B0, `(.L_x_3) ;  /* 0x000003e000007945 */ /* 0x000fe60003800200 */
[----:B------:R-:W-:-:S04]  /*0db0*/  ISETP.GE.OR P0, PT, R27, R12, P3 ;  /* 0x0000000c1b00720c */ /* 0x000fc80001f06670 */
[----:B------:R-:W-:-:S13]  /*0dc0*/  ISETP.GE.OR P0, PT, R10, UR7, P0 ;  /* 0x000000070a007c0c */ /* 0x000fda0008706670 */
[----:B------:R-:W-:Y:S05]  /*0dd0*/  @P0 BRA `(.L_x_4) ;  /* 0x0000000000e80947 */ /* 0x000fea0003800000 */
[----:B------:R-:W0:Y:S02]  /*0de0*/  LDC.64 R22, c[0x0][0x390] ;  /* 0x0000e400ff167b82 */ /* 0x000e240000000a00 */
[----:B0-----:R-:W-:-:S06]  /*0df0*/  IMAD.WIDE R24, R45, 0x4, R22 ;  /* 0x000000042d187825 */ /* 0x001fcc00078e0216 */
[----:B------:R-:W0:Y:S01]  /*0e00*/  LDC.64 R22, c[0x0][0x398] ;  /* 0x0000e600ff167b82 */ /* 0x000e220000000a00 */
[----:B------:R-:W2:Y:S01]  /*0e10*/  LDG.E R24, desc[UR8][R24.64] ;  /* 0x0000000818187981 */ /* 0x000ea2000c1e1900 */
[----:B------:R-:W-:Y:S01]  /*0e20*/  BSSY.RELIABLE B1, `(.L_x_5) ;  /* 0x0000008000017945 */ /* 0x000fe20003800100 */
[----:B0-----:R-:W-:Y:S01]  /*0e30*/  IMAD.WIDE R22, R45, 0x4, R22 ;  /* 0x000000042d167825 */ /* 0x001fe200078e0216 */
[----:B--2---:R-:W-:-:S13]  /*0e40*/  ISETP.NE.AND P0, PT, R24, RZ, PT ;  /* 0x000000ff1800720c */ /* 0x004fda0003f05270 */
[----:B------:R-:W-:Y:S05]  /*0e50*/  @P0 BRA `(.L_x_6) ;  /* 0x0000000000100947 */ /* 0x000fea0003800000 */
[----:B------:R-:W2:Y:S02]  /*0e60*/  LDG.E R25, desc[UR8][R22.64] ;  /* 0x0000000816197981 */ /* 0x000ea4000c1e1900 */
[----:B--2---:R-:W-:-:S13]  /*0e70*/  ISETP.NE.AND P0, PT, R25, RZ, PT ;  /* 0x000000ff1900720c */ /* 0x004fda0003f05270 */
[----:B------:R-:W-:Y:S05]  /*0e80*/  @!P0 BREAK.RELIABLE B1 ;  /* 0x0000000000018942 */ /* 0x000fea0003800100 */
[----:B------:R-:W-:Y:S05]  /*0e90*/  @!P0 BRA `(.L_x_4) ;  /* 0x0000000000b88947 */ /* 0x000fea0003800000 */
.L_x_6:
[----:B------:R-:W-:Y:S05]  /*0ea0*/  BSYNC.RELIABLE B1 ;  /* 0x0000000000017941 */ /* 0x000fea0003800100 */
.L_x_5:
[----:B------:R-:W-:Y:S01]  /*0eb0*/  ISETP.NE.AND P5, PT, R24, RZ, PT ;  /* 0x000000ff1800720c */ /* 0x000fe20003fa5270 */
[----:B------:R-:W-:Y:S01]  /*0ec0*/  BSSY.RECONVERGENT B1, `(.L_x_7) ;  /* 0x0000018000017945 */ /* 0x000fe20003800200 */
[CC--:B------:R-:W-:Y:S02]  /*0ed0*/  ISETP.GE.AND P4, PT, R30.reuse, R12.reuse, PT ;  /* 0x0000000c1e00720c */ /* 0x0c0fe40003f86270 */
[C---:B------:R-:W-:Y:S02]  /*0ee0*/  ISETP.GT.AND P0, PT, R27.reuse, RZ, PT ;  /* 0x000000ff1b00720c */ /* 0x040fe40003f04270 */
[----:B------:R-:W-:Y:S02]  /*0ef0*/  SEL R36, R30, RZ, !P4 ;  /* 0x000000ff1e247207 */ /* 0x000fe40006000000 */
[----:B------:R-:W-:-:S03]  /*0f00*/  SEL R34, R27, R12, P0 ;  /* 0x0000000c1b227207 */ /* 0x000fc60000000000 */
[----:B------:R-:W-:Y:S01]  /*0f10*/  IMAD R36, R13, R12, R36 ;  /* 0x0000000c0d247224 */ /* 0x000fe200078e0224 */
[----:B------:R-:W-:Y:S01]  /*0f20*/  IADD3 R34, PT, PT, R15, R34, RZ ;  /* 0x000000220f227210 */ /* 0x000fe20007ffe0ff */
[----:B------:R-:W-:Y:S06]  /*0f30*/  @!P5 BRA `(.L_x_8) ;  /* 0x000000000040d947 */ /* 0x000fec0003800000 */
[----:B------:R-:W0:Y:S01]  /*0f40*/  LDC.64 R24, c[0x0][0x380] ;  /* 0x0000e000ff187b82 */ /* 0x000e220000000a00 */
[----:B------:R-:W-:Y:S01]  /*0f50*/  MOV R38, 0x1 ;  /* 0x0000000100267802 */ /* 0x000fe20000000f00 */
[----:B0-----:R-:W-:-:S04]  /*0f60*/  IMAD.WIDE R28, R45, 0x4, R24 ;  /* 0x000000042d1c7825 */ /* 0x001fc800078e0218 */
[--C-:B------:R-:W-:Y:S01]  /*0f70*/  IMAD.WIDE R26, R34, 0x4, R24.reuse ;  /* 0x00000004221a7825 */ /* 0x100fe200078e0218 */
[----:B------:R0:W-:Y:S04]  /*0f80*/  STG.E desc[UR8][R28.64], R38 ;  /* 0x000000261c007986 */ /* 0x0001e8000c101908 */
[----:B------:R1:W-:Y:S01]  /*0f90*/  STG.E desc[UR8][R26.64], R38 ;  /* 0x000000261a007986 */ /* 0x0003e2000c101908 */
[----:B0-----:R-:W-:-:S04]  /*0fa0*/  IMAD.WIDE R28, R36, 0x4, R24 ;  /* 0x00000004241c7825 */ /* 0x001fc800078e0218 */
[--C-:B-1----:R-:W-:Y:S01]  /*0fb0*/  IMAD.WIDE R26, R18, 0x4, R24.reuse ;  /* 0x00000004121a7825 */ /* 0x102fe200078e0218 */
[----:B------:R0:W-:Y:S04]  /*0fc0*/  STG.E desc[UR8][R28.64], R38 ;  /* 0x000000261c007986 */ /* 0x0001e8000c101908 */
[----:B------:R1:W-:Y:S01]  /*0fd0*/  STG.E desc[UR8][R26.64], R38 ;  /* 0x000000261a007986 */ /* 0x0003e2000c101908 */
[----:B0-----:R-:W-:-:S04]  /*0fe0*/  IMAD.WIDE R28, R41, 0x4, R24 ;  /* 0x00000004291c7825 */ /* 0x001fc800078e0218 */
[--C-:B-1----:R-:W-:Y:S01]  /*0ff0*/  IMAD.WIDE R26, R31, 0x4, R24.reuse ;  /* 0x000000041f1a7825 */ /* 0x102fe200078e0218 */
[----:B------:R0:W-:Y:S03]  /*1000*/  STG.E desc[UR8][R28.64], R38 ;  /* 0x000000261c007986 */ /* 0x0001e6000c101908 */
[----:B------:R-:W-:Y:S01]  /*1010*/  IMAD.WIDE R24, R35, 0x4, R24 ;  /* 0x0000000423187825 */ /* 0x000fe200078e0218 */
[----:B------:R0:W-:Y:S04]  /*1020*/  STG.E desc[UR8][R26.64], R38 ;  /* 0x000000261a007986 */ /* 0x0001e8000c101908 */
[----:B------:R0:W-:Y:S02]  /*1030*/  STG.E desc[UR8][R24.64], R38 ;  /* 0x0000002618007986 */ /* 0x0001e4000c101908 */
.L_x_8:
[----:B------:R-:W-:Y:S05]  /*1040*/  BSYNC.RECONVERGENT B1 ;  /* 0x0000000000017941 */ /* 0x000fea0003800200 */
.L_x_7:
[----:B------:R-:W2:Y:S02]  /*1050*/  LDG.E R22, desc[UR8][R22.64] ;  /* 0x0000000816167981 */ /* 0x000ea4000c1e1900 */
[----:B--2---:R-:W-:-:S13]  /*1060*/  ISETP.NE.AND P0, PT, R22, RZ, PT ;  /* 0x000000ff1600720c */ /* 0x004fda0003f05270 */
[----:B------:R-:W-:Y:S05]  /*1070*/  @!P0 BRA `(.L_x_4) ;  /* 0x0000000000408947 */ /* 0x000fea0003800000 */
[----:B------:R-:W1:Y:S01]  /*1080*/  LDC.64 R22, c[0x0][0x388] ;  /* 0x0000e200ff167b82 */ /* 0x000e620000000a00 */
[----:B0-----:R-:W-:Y:S02]  /*1090*/  IMAD.MOV.U32 R38, RZ, RZ, 0x1 ;  /* 0x00000001ff267424 */ /* 0x001fe400078e00ff */
[----:B-1----:R-:W-:-:S04]  /*10a0*/  IMAD.WIDE R24, R45, 0x4, R22 ;  /* 0x000000042d187825 */ /* 0x002fc800078e0216 */
[--C-:B------:R-:W-:Y:S01]  /*10b0*/  IMAD.WIDE R26, R34, 0x4, R22.reuse ;  /* 0x00000004221a7825 */ /* 0x100fe200078e0216 */
[----:B------:R0:W-:Y:S03]  /*10c0*/  STG.E desc[UR8][R24.64], R38 ;  /* 0x0000002618007986 */ /* 0x0001e6000c101908 */
[--C-:B------:R-:W-:Y:S01]  /*10d0*/  IMAD.WIDE R28, R36, 0x4, R22.reuse ;  /* 0x00000004241c7825 */ /* 0x100fe200078e0216 */
[----:B------:R1:W-:Y:S04]  /*10e0*/  STG.E desc[UR8][R26.64], R38 ;  /* 0x000000261a007986 */ /* 0x0003e8000c101908 */
[----:B------:R2:W-:Y:S01]  /*10f0*/  STG.E desc[UR8][R28.64], R38 ;  /* 0x000000261c007986 */ /* 0x0005e2000c101908 */
[----:B0-----:R-:W-:-:S04]  /*1100*/  IMAD.WIDE R24, R18, 0x4, R22 ;  /* 0x0000000412187825 */ /* 0x001fc800078e0216 */
[--C-:B-1----:R-:W-:Y:S01]  /*1110*/  IMAD.WIDE R26, R31, 0x4, R22.reuse ;  /* 0x000000041f1a7825 */ /* 0x102fe200078e0216 */
[----:B------:R1:W-:Y:S03]  /*1120*/  STG.E desc[UR8][R24.64], R38 ;  /* 0x0000002618007986 */ /* 0x0003e6000c101908 */
[----:B--2---:R-:W-:-:S04]  /*1130*/  IMAD.WIDE R28, R41, 0x4, R22 ;  /* 0x00000004291c7825 */ /* 0x004fc800078e0216 */
[----:B------:R-:W-:Y:S01]  /*1140*/  IMAD.WIDE R22, R35, 0x4, R22 ;  /* 0x0000000423167825 */ /* 0x000fe200078e0216 */
[----:B------:R1:W-:Y:S04]  /*1150*/  STG.E desc[UR8][R28.64], R38 ;  /* 0x000000261c007986 */ /* 0x0003e8000c101908 */
[----:B------:R1:W-:Y:S04]  /*1160*/  STG.E desc[UR8][R26.64], R38 ;  /* 0x000000261a007986 */ /* 0x0003e8000c101908 */
[----:B------:R1:W-:Y:S02]  /*1170*/  STG.E desc[UR8][R22.64], R38 ;  /* 0x0000002616007986 */ /* 0x0003e4000c101908 */
.L_x_4:
[----:B------:R-:W-:Y:S05]  /*1180*/  BSYNC.RECONVERGENT B0 ;  /* 0x0000000000007941 */ /* 0x000fea0003800200 */
.L_x_3:
[----:B------:R-:W-:Y:S05]  /*1190*/  WARPSYNC.ALL ;  /* 0x0000000000007948 */ /* 0x000fea0003800000 */
[----:B01----:R-:W-:Y:S01]  /*11a0*/  IADD3 R27, PT, PT, R20, -0x1, RZ ;  /* 0xffffffff141b7810 */ /* 0x003fe20007ffe0ff */
        /* <DEDUP_REMOVED lines=16> */
.L_x_12:
[----:B------:R-:W-:Y:S05]  /*12b0*/  BSYNC.RELIABLE B1 ;  /* 0x0000000000017941 */ /* 0x000fea0003800100 */
.L_x_11:
        /* <DEDUP_REMOVED lines=10> */
[----:B------:R-:W-:Y:S02]  /*1360*/  IMAD.MOV.U32 R38, RZ, RZ, 0x1 ;  /* 0x00000001ff267424 */ /* 0x000fe400078e00ff */
        /* <DEDUP_REMOVED lines=14> */
.L_x_14:
[----:B------:R-:W-:Y:S05]  /*1450*/  BSYNC.RECONVERGENT B1 ;  /* 0x0000000000017941 */ /* 0x000fea0003800200 */
.L_x_13:
[----:B------:R-:W2:Y:S02]  /*1460*/  LDG.E R22, desc[UR8][R22.64] ;  /* 0x0000000816167981 */ /* 0x000ea4000c1e1900 */
[----:B--2---:R-:W-:-:S13]  /*1470*/  ISETP.NE.AND P0, PT, R22, RZ, PT ;  /* 0x000000ff1600720c */ /* 0x004fda0003f05270 */
[----:B------:R-:W-:Y:S05]  /*1480*/  @!P0 BRA `(.L_x_10) ;  /* 0x0000000000408947 */ /* 0x000fea0003800000 */
[----:B------:R-:W1:Y:S01]  /*1490*/  LDC.64 R22, c[0x0][0x388] ;  /* 0x0000e200ff167b82 */ /* 0x000e620000000a00 */
[----:B0-----:R-:W-:Y:S02]  /*14a0*/  HFMA2 R38, -RZ, RZ, 0, 5.9604644775390625e-08 ;  /* 0x00000001ff267431 */ /* 0x001fe400000001ff */
        /* <DEDUP_REMOVED lines=14> */
.L_x_10:
[----:B------:R-:W-:Y:S05]  /*1590*/  BSYNC.RECONVERGENT B0 ;  /* 0x0000000000007941 */ /* 0x000fea0003800200 */
.L_x_9:
[----:B------:R-:W-:Y:S05]  /*15a0*/  WARPSYNC.ALL ;  /* 0x0000000000007948 */ /* 0x000fea0003800000 */
[----:B------:R-:W-:Y:S01]  /*15b0*/  IADD3 R32, PT, PT, R32, 0x2, RZ ;  /* 0x0000000220207810 */ /* 0x000fe20007ffe0ff */
[C---:B------:R-:W-:Y:S01]  /*15c0*/  IMAD R20, R4.reuse, 0x2, R20 ;  /* 0x0000000204147824 */ /* 0x040fe200078e0214 */
[C---:B------:R-:W-:Y:S01]  /*15d0*/  LEA R43, R4.reuse, R43, 0x1 ;  /* 0x0000002b042b7211 */ /* 0x040fe200078e08ff */
[----:B------:R-:W-:Y:S01]  /*15e0*/  IMAD R39, R4, 0x2, R39 ;  /* 0x0000000204277824 */ /* 0x000fe200078e0227 */
[----:B------:R-:W-:Y:S01]  /*15f0*/  ISETP.NE.AND P0, PT, R32, RZ, PT ;  /* 0x000000ff2000720c */ /* 0x000fe20003f05270 */
[C---:B------:R-:W-:Y:S01]  /*1600*/  IMAD R35, R4.reuse, 0x2, R35 ;  /* 0x0000000204237824 */ /* 0x040fe200078e0223 */
[C---:B------:R-:W-:Y:S01]  /*1610*/  LEA R37, R4.reuse, R37, 0x1 ;  /* 0x0000002504257211 */ /* 0x040fe200078e08ff */
[C---:B------:R-:W-:Y:S01]  /*1620*/  IMAD R18, R4.reuse, 0x2, R18 ;  /* 0x0000000204127824 */ /* 0x040fe200078e0212 */
[----:B------:R-:W-:-:S02]  /*1630*/  LEA R21, R4, R21, 0x1 ;  /* 0x0000001504157211 */ /* 0x000fc400078e08ff */
[C---:B------:R-:W-:Y:S02]  /*1640*/  LEA R33, R4.reuse, R33, 0x1 ;  /* 0x0000002104217211 */ /* 0x040fe400078e08ff */
[C---:B------:R-:W-:Y:S02]  /*1650*/  LEA R31, R4.reuse, R31, 0x1 ;  /* 0x0000001f041f7211 */ /* 0x040fe400078e08ff */
[C---:B------:R-:W-:Y:S02]  /*1660*/  LEA R41, R4.reuse, R41, 0x1 ;  /* 0x0000002904297211 */ /* 0x040fe400078e08ff */
[C---:B------:R-:W-:Y:S02]  /*1670*/  LEA R45, R4.reuse, R45, 0x1 ;  /* 0x0000002d042d7211 */ /* 0x040fe400078e08ff */
[----:B------:R-:W-:Y:S01]  /*1680*/  LEA R30, R4, R30, 0x1 ;  /* 0x0000001e041e7211 */ /* 0x000fe200078e08ff */
[----:B------:R-:W-:Y:S06]  /*1690*/  @P0 BRA `(.L_x_15) ;  /* 0xfffffff400b80947 */ /* 0x000fec000383ffff */
.L_x_2:
[----:B------:R-:W-:-:S04]  /*16a0*/  LOP3.LUT R16, R16, 0x1, RZ, 0xc0, !PT ;  /* 0x0000000110107812 */ /* 0x000fc800078ec0ff */
[----:B------:R-:W-:-:S13]  /*16b0*/  ISETP.NE.U32.AND P0, PT, R16, 0x1, PT ;  /* 0x000000011000780c */ /* 0x000fda0003f05070 */
[----:B------:R-:W-:Y:S05]  /*16c0*/  @!P0 BRA `(.L_x_1) ;  /* 0x0000000400508947 */ /* 0x000fea0003800000 */
[----:B------:R-:W2:Y:S01]  /*16d0*/  S2R R18, SR_TID.Y ;  /* 0x0000000000127919 */ /* 0x000ea20000002200 */
[----:B------:R-:W3:Y:S01]  /*16e0*/  LDCU UR7, c[0x0][0x42c] ;  /* 0x00008580ff0777ac */ /* 0x000ee20008000800 */
[----:B------:R-:W-:Y:S01]  /*16f0*/  IMAD R16, R0, UR6, RZ ;  /* 0x0000000600107c24 */ /* 0x000fe2000f8e02ff */
[----:B------:R-:W-:Y:S01]  /*1700*/  BSSY.RECONVERGENT B0, `(.L_x_1) ;  /* 0x0000050000007945 */ /* 0x000fe20003800200 */
[----:B------:R-:W-:Y:S01]  /*1710*/  IMAD R33, R14, R4, R9 ;  /* 0x000000040e217224 */ /* 0x000fe200078e0209 */
[----:B------:R-:W4:Y:S01]  /*1720*/  LDCU UR10, c[0x0][0x430] ;  /* 0x00008600ff0a77ac */ /* 0x000f220008000800 */
[----:B--2---:R-:W-:-:S04]  /*1730*/  IMAD R21, R5, UR6, R18 ;  /* 0x0000000605157c24 */ /* 0x004fc8000f8e0212 */
[----:B------:R-:W-:-:S05]  /*1740*/  IMAD R16, R16, UR5, R21 ;  /* 0x0000000510107c24 */ /* 0x000fca000f8e0215 */
[----:B---3--:R-:W-:-:S04]  /*1750*/  ISETP.GE.AND P0, PT, R16, UR7, PT ;  /* 0x0000000710007c0c */ /* 0x008fc8000bf06270 */
[----:B------:R-:W-:-:S04]  /*1760*/  ISETP.GE.OR P0, PT, R33, R12, P0 ;  /* 0x0000000c2100720c */ /* 0x000fc80000706670 */
[----:B----4-:R-:W-:-:S13]  /*1770*/  ISETP.GE.OR P0, PT, R10, UR10, P0 ;  /* 0x0000000a0a007c0c */ /* 0x010fda0008706670 */
[----:B------:R-:W-:Y:S05]  /*1780*/  @P0 BRA `(.L_x_16) ;  /* 0x00000004001c0947 */ /* 0x000fea0003800000 */
[----:B-1----:R-:W1:Y:S01]  /*1790*/  LDC.64 R22, c[0x0][0x390] ;  /* 0x0000e400ff167b82 */ /* 0x002e620000000a00 */
[----:B------:R-:W-:-:S07]  /*17a0*/  IMAD R39, R13, R12, R33 ;  /* 0x0000000c0d277224 */ /* 0x000fce00078e0221 */
[----:B------:R-:W2:Y:S01]  /*17b0*/  LDC.64 R20, c[0x0][0x398] ;  /* 0x0000e600ff147b82 */ /* 0x000ea20000000a00 */
[----:B-1----:R-:W-:-:S06]  /*17c0*/  IMAD.WIDE R22, R39, 0x4, R22 ;  /* 0x0000000427167825 */ /* 0x002fcc00078e0216 */
[----:B------:R-:W3:Y:S01]  /*17d0*/  LDG.E R22, desc[UR8][R22.64] ;  /* 0x0000000816167981 */ /* 0x000ee2000c1e1900 */
[----:B------:R-:W-:Y:S01]  /*17e0*/  BSSY.RELIABLE B1, `(.L_x_17) ;  /* 0x0000008000017945 */ /* 0x000fe20003800100 */
[----:B--2---:R-:W-:Y:S01]  /*17f0*/  IMAD.WIDE R20, R39, 0x4, R20 ;  /* 0x0000000427147825 */ /* 0x004fe200078e0214 */
[----:B---3--:R-:W-:-:S13]  /*1800*/  ISETP.NE.AND P0, PT, R22, RZ, PT ;  /* 0x000000ff1600720c */ /* 0x008fda0003f05270 */
[----:B------:R-:W-:Y:S05]  /*1810*/  @P0 BRA `(.L_x_18) ;  /* 0x0000000000100947 */ /* 0x000fea0003800000 */
[----:B------:R-:W2:Y:S02]  /*1820*/  LDG.E R14, desc[UR8][R20.64] ;  /* 0x00000008140e7981 */ /* 0x000ea4000c1e1900 */
[----:B--2---:R-:W-:-:S13]  /*1830*/  ISETP.NE.AND P0, PT, R14, RZ, PT ;  /* 0x000000ff0e00720c */ /* 0x004fda0003f05270 */
[----:B------:R-:W-:Y:S05]  /*1840*/  @!P0 BREAK.RELIABLE B1 ;  /* 0x0000000000018942 */ /* 0x000fea0003800100 */
[----:B------:R-:W-:Y:S05]  /*1850*/  @!P0 BRA `(.L_x_16) ;  /* 0x0000000000e88947 */ /* 0x000fea0003800000 */
.L_x_18:
[----:B------:R-:W-:Y:S05]  /*1860*/  BSYNC.RELIABLE B1 ;  /* 0x0000000000017941 */ /* 0x000fea0003800100 */
.L_x_17:
[----:B------:R-:W-:Y:S01]  /*1870*/  ISETP.NE.AND P4, PT, R22, RZ, PT ;  /* 0x000000ff1600720c */ /* 0x000fe20003f85270 */
[----:B------:R-:W1:Y:S01]  /*1880*/  LDCU UR7, c[0x0][0x430] ;  /* 0x00008600ff0777ac */ /* 0x000e620008000800 */
[C---:B------:R-:W-:Y:S01]  /*1890*/  ISETP.GT.AND P3, PT, R10.reuse, RZ, PT ;  /* 0x000000ff0a00720c */ /* 0x040fe20003f64270 */
[----:B0-----:R-:W-:Y:S01]  /*18a0*/  VIADD R24, R10, 0x1 ;  /* 0x000000010a187836 */ /* 0x001fe20000000000 */
[C---:B------:R-:W-:Y:S01]  /*18b0*/  IADD3 R25, PT, PT, R33.reuse, 0x1, RZ ;  /* 0x0000000121197810 */ /* 0x040fe20007ffe0ff */
[----:B------:R-:W0:Y:S01]  /*18c0*/  LDCU UR10, c[0x0][0x42c] ;  /* 0x00008580ff0a77ac */ /* 0x000e220008000800 */
[----:B------:R-:W-:Y:S01]  /*18d0*/  ISETP.GT.AND P0, PT, R33, RZ, PT ;  /* 0x000000ff2100720c */ /* 0x000fe20003f04270 */
[----:B------:R-:W-:-:S03]  /*18e0*/  IMAD R35, R19, R12, R33 ;  /* 0x0000000c13237224 */ /* 0x000fc600078e0221 */
[----:B------:R-:W-:-:S03]  /*18f0*/  SEL R14, R33, R12, P0 ;  /* 0x0000000c210e7207 */ /* 0x000fc60000000000 */
[----:B------:R-:W2:Y:S01]  /*1900*/  @P4 LDC.64 R22, c[0x0][0x380] ;  /* 0x0000e000ff164b82 */ /* 0x000ea20000000a00 */
[----:B------:R-:W-:Y:S01]  /*1910*/  @P4 MOV R43, 0x1 ;  /* 0x00000001002b4802 */ /* 0x000fe20000000f00 */
[----:B------:R-:W-:Y:S01]  /*1920*/  IMAD.IADD R41, R15, 0x1, R14 ;  /* 0x000000010f297824 */ /* 0x000fe200078e020e */
[----:B-1----:R-:W-:Y:S02]  /*1930*/  SEL R18, R10, UR7, P3 ;  /* 0x000000070a127c07 */ /* 0x002fe40009800000 */
[----:B------:R-:W-:Y:S02]  /*1940*/  ISETP.GE.AND P5, PT, R24, UR7, PT ;  /* 0x0000000718007c0c */ /* 0x000fe4000bfa6270 */
[----:B------:R-:W-:Y:S02]  /*1950*/  ISETP.GE.AND P3, PT, R25, R12, PT ;  /* 0x0000000c1900720c */ /* 0x000fe40003f66270 */
[----:B------:R-:W-:Y:S02]  /*1960*/  IADD3 R27, PT, PT, R18, -0x1, RZ ;  /* 0xffffffff121b7810 */ /* 0x000fe40007ffe0ff */
[----:B------:R-:W-:-:S02]  /*1970*/  SEL R29, R24, RZ, !P5 ;  /* 0x000000ff181d7207 */ /* 0x000fc40006800000 */
[----:B------:R-:W-:Y:S01]  /*1980*/  SEL R37, R25, RZ, !P3 ;  /* 0x000000ff19257207 */ /* 0x000fe20005800000 */
[--C-:B0-----:R-:W-:Y:S02]  /*1990*/  IMAD R31, R27, UR10, R16.reuse ;  /* 0x0000000a1b1f7c24 */ /* 0x101fe4000f8e0210 */
[----:B------:R-:W-:Y:S02]  /*19a0*/  IMAD R16, R29, UR10, R16 ;  /* 0x0000000a1d107c24 */ /* 0x000fe4000f8e0210 */
[-C--:B------:R-:W-:Y:S02]  /*19b0*/  IMAD R37, R13, R12.reuse, R37 ;  /* 0x0000000c0d257224 */ /* 0x080fe400078e0225 */
[----:B------:R-:W-:Y:S02]  /*19c0*/  IMAD R29, R17, R12, R33 ;  /* 0x0000000c111d7224 */ /* 0x000fe400078e0221 */
[----:B--2---:R-:W-:-:S04]  /*19d0*/  @P4 IMAD.WIDE R24, R39, 0x4, R22 ;  /* 0x0000000427184825 */ /* 0x004fc800078e0216 */
[----:B------:R-:W-:Y:S01]  /*19e0*/  IMAD R31, R31, R12, R33 ;  /* 0x0000000c1f1f7224 */ /* 0x000fe200078e0221 */
[----:B------:R2:W-:Y:S01]  /*19f0*/  @P4 STG.E desc[UR8][R24.64], R43 ;  /* 0x0000002b18004986 */ /* 0x0005e2000c101908 */
[----:B------:R-:W-:-:S04]  /*1a00*/  @P4 IMAD.WIDE R26, R41, 0x4, R22 ;  /* 0x00000004291a4825 */ /* 0x000fc800078e0216 */
[----:B------:R-:W-:Y:S01]  /*1a10*/  IMAD R33, R16, R12, R33 ;  /* 0x0000000c10217224 */ /* 0x000fe200078e0221 */
[----:B------:R2:W-:Y:S01]  /*1a20*/  @P4 STG.E desc[UR8][R26.64], R43 ;  /* 0x0000002b1a004986 */ /* 0x0005e2000c101908 */
[----:B------:R-:W-:-:S04]  /*1a30*/  @P4 IMAD.WIDE R12, R37, 0x4, R22 ;  /* 0x00000004250c4825 */ /* 0x000fc800078e0216 */
[--C-:B------:R-:W-:Y:S01]  /*1a40*/  @P4 IMAD.WIDE R14, R29, 0x4, R22.reuse ;  /* 0x000000041d0e4825 */ /* 0x100fe200078e0216 */
[----:B------:R2:W-:Y:S03]  /*1a50*/  @P4 STG.E desc[UR8][R12.64], R43 ;  /* 0x0000002b0c004986 */ /* 0x0005e6000c101908 */
[--C-:B------:R-:W-:Y:S01]  /*1a60*/  @P4 IMAD.WIDE R16, R35, 0x4, R22.reuse ;  /* 0x0000000423104825 */ /* 0x100fe200078e0216 */
[----:B------:R2:W-:Y:S03]  /*1a70*/  @P4 STG.E desc[UR8][R14.64], R43 ;  /* 0x0000002b0e004986 */ /* 0x0005e6000c101908 */
[--C-:B------:R-:W-:Y:S01]  /*1a80*/  @P4 IMAD.WIDE R18, R31, 0x4, R22.reuse ;  /* 0x000000041f124825 */ /* 0x100fe200078e0216 */
[----:B------:R2:W-:Y:S03]  /*1a90*/  @P4 STG.E desc[UR8][R16.64], R43 ;  /* 0x0000002b10004986 */ /* 0x0005e6000c101908 */
[----:B------:R-:W-:Y:S01]  /*1aa0*/  @P4 IMAD.WIDE R22, R33, 0x4, R22 ;  /* 0x0000000421164825 */ /* 0x000fe200078e0216 */
[----:B------:R2:W-:Y:S04]  /*1ab0*/  @P4 STG.E desc[UR8][R18.64], R43 ;  /* 0x0000002b12004986 */ /* 0x0005e8000c101908 */
[----:B------:R2:W-:Y:S04]  /*1ac0*/  @P4 STG.E desc[UR8][R22.64], R43 ;  /* 0x0000002b16004986 */ /* 0x0005e8000c101908 */
[----:B------:R-:W3:Y:S02]  /*1ad0*/  LDG.E R20, desc[UR8][R20.64] ;  /* 0x0000000814147981 */ /* 0x000ee4000c1e1900 */
[----:B---3--:R-:W-:-:S13]  /*1ae0*/  ISETP.NE.AND P0, PT, R20, RZ, PT ;  /* 0x000000ff1400720c */ /* 0x008fda0003f05270 */
[----:B--2---:R-:W-:Y:S05]  /*1af0*/  @!P0 BRA `(.L_x_16) ;  /* 0x0000000000408947 */ /* 0x004fea0003800000 */
[----:B------:R-:W0:Y:S01]  /*1b00*/  LDC.64 R12, c[0x0][0x388] ;  /* 0x0000e200ff0c7b82 */ /* 0x000e220000000a00 */
[----:B------:R-:W-:Y:S02]  /*1b10*/  HFMA2 R27, -RZ, RZ, 0, 5.9604644775390625e-08 ;  /* 0x00000001ff1b7431 */ /* 0x000fe400000001ff */
[----:B0-----:R-:W-:-:S04]  /*1b20*/  IMAD.WIDE R14, R39, 0x4, R12 ;  /* 0x00000004270e7825 */ /* 0x001fc800078e020c */
[--C-:B------:R-:W-:Y:S01]  /*1b30*/  IMAD.WIDE R16, R41, 0x4, R12.reuse ;  /* 0x0000000429107825 */ /* 0x100fe200078e020c */
[----:B------:R2:W-:Y:S03]  /*1b40*/  STG.E desc[UR8][R14.64], R27 ;  /* 0x0000001b0e007986 */ /* 0x0005e6000c101908 */
        /* <DEDUP_REMOVED lines=8> */
[----:B------:R-:W-:Y:S01]  /*1bd0*/  IMAD.WIDE R12, R33, 0x4, R12 ;  /* 0x00000004210c7825 */ /* 0x000fe200078e020c */
[----:B------:R2:W-:Y:S04]  /*1be0*/  STG.E desc[UR8][R24.64], R27 ;  /* 0x0000001b18007986 */ /* 0x0005e8000c101908 */
[----:B------:R2:W-:Y:S02]  /*1bf0*/  STG.E desc[UR8][R12.64], R27 ;  /* 0x0000001b0c007986 */ /* 0x0005e4000c101908 */
.L_x_16:
[----:B------:R-:W-:Y:S05]  /*1c00*/  BSYNC.RECONVERGENT B0 ;  /* 0x0000000000007941 */ /* 0x000fea0003800200 */
.L_x_1:
[----:B------:R-:W-:Y:S01]  /*1c10*/  ISETP.NE.AND P0, PT, R11, UR5, PT ;  /* 0x000000050b007c0c */ /* 0x000fe2000bf05270 */
[----:B------:R-:W-:-:S12]  /*1c20*/  UIADD3 UR5, UPT, UPT, UR5, 0x1, URZ ;  /* 0x0000000105057890 */ /* 0x000fd8000fffe0ff */
[----:B------:R-:W-:Y:S05]  /*1c30*/  @P0 BRA `(.L_x_19) ;  /* 0xffffffec00140947 */ /* 0x000fea000383ffff */
.L_x_0:
[----:B------:R-:W-:Y:S01]  /*1c40*/  ISETP.NE.AND P0, PT, R3, UR4, PT ;  /* 0x0000000403007c0c */ /* 0x000fe2000bf05270 */
[----:B------:R-:W-:-:S12]  /*1c50*/  UIADD3 UR4, UPT, UPT, UR4, 0x1, URZ ;  /* 0x0000000104047890 */ /* 0x000fd8000fffe0ff */
[----:B------:R-:W-:Y:S05]  /*1c60*/  @P0 BRA `(.L_x_20) ;  /* 0xffffffe800880947 */ /* 0x000fea000383ffff */
[----:B------:R-:W-:Y:S05]  /*1c70*/  EXIT ;  /* 0x000000000000794d */ /* 0x000fea0003800000 */
.L_x_21:
[----:B------:R-:W-:-:S00]  /*1c80*/  BRA `(.L_x_21) ;  /* 0xfffffffc00fc7947 */ /* 0x000fc0000383ffff */
[----:B------:R-:W-:-:S00]  /*1c90*/  NOP ;  /* 0x0000000000007918 */ /* 0x000fc00000000000 */
        /* <DEDUP_REMOVED lines=14> */
.L_x_207:


//--------------------- .text._Z11Wakeup_NextPdS_S_S_S_S_PiS0_S0_S0_9InputPara --------------------------
	.section	.text._Z11Wakeup_NextPdS_S_S_S_S_PiS0_S0_S0_9InputPara,"ax",@progbits
	.align	128
        .global         _Z11Wakeup_NextPdS_S_S_S_S_PiS0_S0_S0_9InputPara
        .type           _Z11Wakeup_NextPdS_S_S_S_S_PiS0_S0_S0_9InputPara,@function
        .size           _Z11Wakeup_NextPdS_S_S_S_S_PiS0_S0_S0_9InputPara,(.L_x_208 - _Z11Wakeup_NextPdS_S_S_S_S_PiS0_S0_S0_9InputPara)
        .other          _Z11Wakeup_NextPdS_S_S_S_S_PiS0_S0_S0_9InputPara,@"STO_CUDA_ENTRY STV_DEFAULT"
_Z11Wakeup_NextPdS_S_S_S_S_PiS0_S0_S0_9InputPara:
.text._Z11Wakeup_NextPdS_S_S_S_S_PiS0_S0_S0_9InputPara:
        /* <DEDUP_REMOVED lines=17> */
[----:B----4-:R-:W-:Y:S01]  /*0110*/  VIADD R2, R0, 0xffffffe ;  /* 0x0ffffffe00027836 */ /* 0x010fe20000000000 */
[----:B------:R-:W-:-:S05]  /*0120*/  IADD3 R0, PT, PT, RZ, -R8, RZ ;  /* 0x80000008ff007210 */ /* 0x000fca0007ffe0ff */
[----:B------:R4:W5:Y:S02]  /*0130*/  F2I.FTZ.U32.TRUNC.NTZ R3, R2 ;  /* 0x0000000200037305 */ /* 0x000964000021f000 */
[----:B----4-:R-:W-:Y:S02]  /*0140*/  IMAD.MOV.U32 R2, RZ, RZ, RZ ;  /* 0x000000ffff027224 */ /* 0x010fe400078e00ff */
[----:B-----5:R-:W-:-:S04]  /*0150*/  IMAD.MOV R4, RZ, RZ, -R3 ;  /* 0x000000ffff047224 */ /* 0x020fc800078e0a03 */
[----:B------:R-:W-:Y:S02]  /*0160*/  IMAD R9, R4, R7, RZ ;  /* 0x0000000704097224 */ /* 0x000fe400078e02ff */
[----:B------:R-:W-:Y:S02]  /*0170*/  IMAD.MOV.U32 R4, RZ, RZ, R6 ;  /* 0x000000ffff047224 */ /* 0x000fe400078e0006 */
[----:B------:R-:W-:-:S06]  /*0180*/  IMAD.HI.U32 R3, R3, R9, R2 ;  /* 0x0000000903037227 */ /* 0x000fcc00078e0002 */
[----:B------:R-:W-:-:S04]  /*0190*/  IMAD.HI.U32 R13, R3, R4, RZ ;  /* 0x00000004030d7227 */ /* 0x000fc800078e00ff */
[----:B------:R-:W-:-:S05]  /*01a0*/  IMAD R0, R13, R0, R4 ;  /* 0x000000000d007224 */ /* 0x000fca00078e0204 */
[----:B------:R-:W-:-:S13]  /*01b0*/  ISETP.GT.U32.AND P1, PT, R7, R0, PT ;  /* 0x000000000700720c */ /* 0x000fda0003f24070 */
[----:B------:R-:W-:Y:S02]  /*01c0*/  @!P1 IMAD.IADD R0, R0, 0x1, -R7 ;  /* 0x0000000100009824 */ /* 0x000fe400078e0a07 */
[----:B------:R-:W-:Y:S01]  /*01d0*/  @!P1 VIADD R13, R13, 0x1 ;  /* 0x000000010d0d9836 */ /* 0x000fe20000000000 */
[----:B------:R-:W-:Y:S02]  /*01e0*/  ISETP.NE.AND P1, PT, R14, RZ, PT ;  /* 0x000000ff0e00720c */ /* 0x000fe40003f25270 */
[----:B------:R-:W-:-:S13]  /*01f0*/  ISETP.GE.U32.AND P0, PT, R0, R7, PT ;  /* 0x000000070000720c */ /* 0x000fda0003f06070 */
[----:B------:R-:W-:-:S05]  /*0200*/  @P0 IADD3 R13, PT, PT, R13, 0x1, RZ ;  /* 0x000000010d0d0810 */ /* 0x000fca0007ffe0ff */
[----:B------:R-:W-:Y:S01]  /*0210*/  @!P2 IMAD.MOV R13, RZ, RZ, -R13 ;  /* 0x000000ffff0da224 */ /* 0x000fe200078e0a0d */
[----:B------:R-:W-:-:S04]  /*0220*/  @!P1 LOP3.LUT R13, RZ, R14, RZ, 0x33, !PT ;  /* 0x0000000eff0d9212 */ /* 0x000fc800078e33ff */
[----:B------:R-:W-:-:S13]  /*0230*/  ISETP.GE.AND P0, PT, R13, RZ, PT ;  /* 0x000000ff0d00720c */ /* 0x000fda0003f06270 */
[----:B0123--:R-:W-:Y:S05]  /*0240*/  @!P0 EXIT ;  /* 0x000000000000894d */ /* 0x00ffea0003800000 */
[----:B------:R-:W-:Y:S01]  /*0250*/  IMAD R0, R18, UR7, RZ ;  /* 0x0000000712007c24 */ /* 0x000fe2000f8e02ff */
[----:B------:R-:W0:Y:S01]  /*0260*/  LDC R10, c[0x0][0x3d4] ;  /* 0x0000f500ff0a7b82 */ /* 0x000e220000000800 */
[----:B------:R-:W-:Y:S01]  /*0270*/  IMAD R12, R19, UR4, RZ ;  /* 0x00000004130c7c24 */ /* 0x000fe2000f8e02ff */
[----:B------:R-:W-:Y:S01]  /*0280*/  BSSY.RECONVERGENT B0, `(.L_x_22) ;  /* 0x00000ff000007945 */ /* 0x000fe20003800200 */
[----:B------:R-:W1:Y:S01]  /*0290*/  LDCU.64 UR10, c[0x0][0x358] ;  /* 0x00006b00ff0a77ac */ /* 0x000e620008000a00 */
[----:B------:R-:W-:Y:S02]  /*02a0*/  IABS R3, R0 ;  /* 0x0000000000037213 */ /* 0x000fe40000000000 */
[----:B------:R-:W-:Y:S01]  /*02b0*/  IABS R2, R12 ;  /* 0x0000000c00027213 */ /* 0x000fe20000000000 */
[----:B------:R-:W2:Y:S01]  /*02c0*/  LDCU UR13, c[0x0][0x3d0] ;  /* 0x00007a00ff0d77ac */ /* 0x000ea20008000800 */
[----:B------:R-:W3:Y:S01]  /*02d0*/  I2F.RP R8, R3 ;  /* 0x0000000300087306 */ /* 0x000ee20000209400 */
[----:B------:R-:W4:Y:S01]  /*02e0*/  LDC R16, c[0x0][0x3d0] ;  /* 0x0000f400ff107b82 */ /* 0x000f220000000800 */
[----:B------:R-:W0:Y:S01]  /*02f0*/  LDCU UR12, c[0x0][0x460] ;  /* 0x00008c00ff0c77ac */ /* 0x000e220008000800 */
[----:B------:R-:W0:Y:S05]  /*0300*/  LDCU UR16, c[0x0][0x3d8] ;  /* 0x00007b00ff1077ac */ /* 0x000e2a0008000800 */
[----:B------:R-:W5:Y:S01]  /*0310*/  I2F.RP R9, R2 ;  /* 0x0000000200097306 */ /* 0x000f620000209400 */
[----:B------:R-:W0:Y:S01]  /*0320*/  S2UR UR8, SR_CTAID.Z ;  /* 0x00000000000879c3 */ /* 0x000e220000002700 */
[----:B------:R-:W0:Y:S01]  /*0330*/  LDCU.64 UR18, c[0x0][0x468] ;  /* 0x00008d00ff1277ac */ /* 0x000e220008000a00 */
[----:B------:R-:W0:Y:S05]  /*0340*/  LDCU.64 UR14, c[0x0][0x470] ;  /* 0x00008e00ff0e77ac */ /* 0x000e2a0008000a00 */
[----:B---3--:R-:W3:Y:S01]  /*0350*/  MUFU.RCP R8, R8 ;  /* 0x0000000800087308 */ /* 0x008ee20000001000 */
[----:B------:R-:W0:Y:S01]  /*0360*/  S2UR UR9, SR_CTAID.X ;  /* 0x00000000000979c3 */ /* 0x000e220000002500 */
[----:B------:R-:W0:Y:S06]  /*0370*/  LDCU.64 UR20, c[0x0][0x458] ;  /* 0x00008b00ff1477ac */ /* 0x000e2c0008000a00 */
[----:B-----5:R-:W5:Y:S01]  /*0380*/  MUFU.RCP R9, R9 ;  /* 0x0000000900097308 */ /* 0x020f620000001000 */
[----:B---3--:R-:W-:Y:S01]  /*0390*/  VIADD R4, R8, 0xffffffe ;  /* 0x0ffffffe08047836 */ /* 0x008fe20000000000 */
[----:B------:R-:W-:-:S06]  /*03a0*/  IABS R8, R0 ;  /* 0x0000000000087213 */ /* 0x000fcc0000000000 */
[----:B------:R3:W1:Y:S01]  /*03b0*/  F2I.FTZ.U32.TRUNC.NTZ R5, R4 ;  /* 0x0000000400057305 */ /* 0x000662000021f000 */
[----:B------:R-:W-:Y:S02]  /*03c0*/  IADD3 R8, PT, PT, RZ, -R8, RZ ;  /* 0x80000008ff087210 */ /* 0x000fe40007ffe0ff */
[----:B-----5:R-:W-:Y:S02]  /*03d0*/  IADD3 R6, PT, PT, R9, 0xffffffe, RZ ;  /* 0x0ffffffe09067810 */ /* 0x020fe40007ffe0ff */
[----:B0-----:R-:W-:-:S03]  /*03e0*/  IADD3 R9, PT, PT, R10, -0x1, RZ ;  /* 0xffffffff0a097810 */ /* 0x001fc60007ffe0ff */
[----:B------:R0:W5:Y:S01]  /*03f0*/  F2I.FTZ.U32.TRUNC.NTZ R7, R6 ;  /* 0x0000000600077305 */ /* 0x000162000021f000 */
[----:B---3--:R-:W-:Y:S02]  /*0400*/  IMAD.MOV.U32 R4, RZ, RZ, RZ ;  /* 0x000000ffff047224 */ /* 0x008fe400078e00ff */
[----:B-1----:R-:W-:Y:S02]  /*0410*/  IMAD.MOV R20, RZ, RZ, -R5 ;  /* 0x000000ffff147224 */ /* 0x002fe400078e0a05 */
[----:B0-----:R-:W-:Y:S02]  /*0420*/  IMAD.MOV.U32 R6, RZ, RZ, RZ ;  /* 0x000000ffff067224 */ /* 0x001fe400078e00ff */
[----:B------:R-:W-:Y:S02]  /*0430*/  IMAD R11, R20, R3, RZ ;  /* 0x00000003140b7224 */ /* 0x000fe400078e02ff */
[----:B------:R-:W0:Y:S01]  /*0440*/  S2R R20, SR_TID.X ;  /* 0x0000000000147919 */ /* 0x000e220000002100 */
[----:B-----5:R-:W-:-:S02]  /*0450*/  IMAD.MOV R17, RZ, RZ, -R7 ;  /* 0x000000ffff117224 */ /* 0x020fc400078e0a07 */
[----:B------:R-:W-:Y:S01]  /*0460*/  IMAD.HI.U32 R4, R5, R11, R4 ;  /* 0x0000000b05047227 */ /* 0x000fe200078e0004 */
[----:B------:R-:W-:Y:S02]  /*0470*/  IABS R11, R9 ;  /* 0x00000009000b7213 */ /* 0x000fe40000000000 */
[----:B------:R-:W-:Y:S01]  /*0480*/  LOP3.LUT R9, R9, R0, RZ, 0x3c, !PT ;  /* 0x0000000009097212 */ /* 0x000fe200078e3cff */
[----:B------:R-:W-:Y:S02]  /*0490*/  IMAD R17, R17, R2, RZ ;  /* 0x0000000211117224 */ /* 0x000fe400078e02ff */
[----:B----4-:R-:W-:Y:S01]  /*04a0*/  VIADD R5, R16, 0xffffffff ;  /* 0xffffffff10057836 */ /* 0x010fe20000000000 */
[----:B------:R-:W-:Y:S01]  /*04b0*/  IABS R16, R12 ;  /* 0x0000000c00107213 */ /* 0x000fe20000000000 */
[----:B------:R-:W-:Y:S01]  /*04c0*/  IMAD.HI.U32 R7, R7, R17, R6 ;  /* 0x0000001107077227 */ /* 0x000fe200078e0006 */
[----:B------:R-:W-:Y:S02]  /*04d0*/  ISETP.GE.AND P4, PT, R9, RZ, PT ;  /* 0x000000ff0900720c */ /* 0x000fe40003f86270 */
[----:B------:R-:W-:Y:S01]  /*04e0*/  IABS R10, R5 ;  /* 0x00000005000a7213 */ /* 0x000fe20000000000 */
[----:B------:R-:W-:Y:S01]  /*04f0*/  IMAD.MOV.U32 R6, RZ, RZ, R8 ;  /* 0x000000ffff067224 */ /* 0x000fe200078e0008 */
[----:B------:R-:W-:Y:S01]  /*0500*/  IADD3 R16, PT, PT, RZ, -R16, RZ ;  /* 0x80000010ff107210 */ /* 0x000fe20007ffe0ff */
[----:B------:R-:W-:Y:S01]  /*0510*/  IMAD.HI.U32 R4, R4, R11, RZ ;  /* 0x0000000b04047227 */ /* 0x000fe200078e00ff */
[----:B------:R-:W-:-:S03]  /*0520*/  LOP3.LUT R5, R5, R12, RZ, 0x3c, !PT ;  /* 0x0000000c05057212 */ /* 0x000fc600078e3cff */
[----:B------:R-:W-:Y:S01]  /*0530*/  IMAD R6, R4, R6, R11 ;  /* 0x0000000604067224 */ /* 0x000fe200078e020b */
[----:B------:R-:W-:Y:S01]  /*0540*/  ISETP.GE.AND P3, PT, R5, RZ, PT ;  /* 0x000000ff0500720c */ /* 0x000fe20003f66270 */
[----:B------:R-:W-:Y:S02]  /*0550*/  IMAD.MOV.U32 R11, RZ, RZ, R16 ;  /* 0x000000ffff0b7224 */ /* 0x000fe400078e0010 */
[----:B------:R-:W-:Y:S01]  /*0560*/  IMAD.HI.U32 R8, R7, R10, RZ ;  /* 0x0000000a07087227 */ /* 0x000fe200078e00ff */
[----:B------:R-:W-:Y:S01]  /*0570*/  ISETP.GT.U32.AND P2, PT, R3, R6, PT ;  /* 0x000000060300720c */ /* 0x000fe20003f44070 */
[----:B------:R-:W1:Y:S02]  /*0580*/  LDC.64 R16, c[0x0][0x468] ;  /* 0x00011a00ff107b82 */ /* 0x000e640000000a00 */
[----:B------:R-:W-:Y:S02]  /*0590*/  IMAD R7, R8, R11, R10 ;  /* 0x0000000b08077224 */ /* 0x000fe400078e020a */
[----:B------:R-:W0:Y:S01]  /*05a0*/  S2R R10, SR_TID.Z ;  /* 0x00000000000a7919 */ /* 0x000e220000002300 */
[----:B------:R-:W-:-:S02]  /*05b0*/  IMAD.MOV.U32 R5, RZ, RZ, RZ ;  /* 0x000000ffff057224 */ /* 0x000fc400078e00ff */
[----:B------:R-:W-:Y:S01]  /*05c0*/  ISETP.GT.U32.AND P5, PT, R2, R7, PT ;  /* 0x000000070200720c */ /* 0x000fe20003fa4070 */
[----:B------:R-:W0:Y:S04]  /*05d0*/  S2R R11, SR_TID.Y ;  /* 0x00000000000b7919 */ /* 0x000e280000002200 */
[----:B------:R-:W-:Y:S02]  /*05e0*/  @!P2 IMAD.IADD R6, R6, 0x1, -R3 ;  /* 0x000000010606a824 */ /* 0x000fe400078e0a03 */
[----:B------:R-:W-:Y:S01]  /*05f0*/  @!P2 VIADD R4, R4, 0x1 ;  /* 0x000000010404a836 */ /* 0x000fe20000000000 */
[----:B------:R-:W-:Y:S02]  /*0600*/  ISETP.NE.AND P2, PT, R0, RZ, PT ;  /* 0x000000ff0000720c */ /* 0x000fe40003f45270 */
[----:B------:R-:W-:-:S03]  /*0610*/  ISETP.GE.U32.AND P1, PT, R6, R3, PT ;  /* 0x000000030600720c */ /* 0x000fc60003f26070 */
[-C--:B------:R-:W-:Y:S02]  /*0620*/  @!P5 IADD3 R7, PT, PT, R7, -R2.reuse, RZ ;  /* 0x800000020707d210 */ /* 0x080fe40007ffe0ff */
[----:B------:R-:W-:Y:S02]  /*0630*/  @!P5 IADD3 R8, PT, PT, R8, 0x1, RZ ;  /* 0x000000010808d810 */ /* 0x000fe40007ffe0ff */
[----:B------:R-:W-:Y:S01]  /*0640*/  ISETP.GE.U32.AND P0, PT, R7, R2, PT ;  /* 0x000000020700720c */ /* 0x000fe20003f06070 */
[----:B-1----:R-:W-:Y:S01]  /*0650*/  DADD R16, -R16, 1 ;  /* 0x3ff0000010107429 */ /* 0x002fe20000000100 */
[----:B------:R-:W1:Y:S04]  /*0660*/  S2R R7, SR_CTAID.Y ;  /* 0x0000000000077919 */ /* 0x000e680000002600 */
[----:B------:R-:W-:-:S04]  /*0670*/  @P1 VIADD R4, R4, 0x1 ;  /* 0x0000000104041836 */ /* 0x000fc80000000000 */
[----:B------:R-:W-:Y:S01]  /*0680*/  @!P4 IMAD.MOV R4, RZ, RZ, -R4 ;  /* 0x000000ffff04c224 */ /* 0x000fe200078e0a04 */
[----:B------:R-:W-:Y:S02]  /*0690*/  ISETP.NE.AND P4, PT, R12, RZ, PT ;  /* 0x000000ff0c00720c */ /* 0x000fe40003f85270 */
[----:B------:R-:W-:Y:S01]  /*06a0*/  @P0 VIADD R8, R8, 0x1 ;  /* 0x0000000108080836 */ /* 0x000fe20000000000 */
[----:B------:R-:W-:Y:S02]  /*06b0*/  @!P2 LOP3.LUT R4, RZ, R0, RZ, 0x33, !PT ;  /* 0x00000000ff04a212 */ /* 0x000fe400078e33ff */
[----:B0-----:R-:W-:Y:S02]  /*06c0*/  LOP3.LUT P1, RZ, R10, R20, R11, 0xfe, !PT ;  /* 0x000000140aff7212 */ /* 0x001fe4000782fe0b */
[----:B------:R-:W-:Y:S02]  /*06d0*/  MOV R6, R8 ;  /* 0x0000000800067202 */ /* 0x000fe40000000f00 */
[----:B------:R-:W-:-:S03]  /*06e0*/  ISETP.GE.AND P2, PT, R4, RZ, PT ;  /* 0x000000ff0400720c */ /* 0x000fc60003f46270 */
[----:B------:R-:W-:Y:S01]  /*06f0*/  @!P3 IMAD.MOV R6, RZ, RZ, -R6 ;  /* 0x000000ffff06b224 */ /* 0x000fe200078e0a06 */
[----:B--2---:R-:W-:-:S09]  /*0700*/  @!P4 LOP3.LUT R6, RZ, R12, RZ, 0x33, !PT ;  /* 0x0000000cff06c212 */ /* 0x004fd200078e33ff */
.L_x_32:
[----:B------:R-:W-:Y:S05]  /*0710*/  @!P2 BRA `(.L_x_23) ;  /* 0x0000000800c8a947 */ /* 0x000fea0003800000 */
[-C--:B------:R-:W-:Y:S01]  /*0720*/  IABS R0, R12.reuse ;  /* 0x0000000c00007213 */ /* 0x080fe20000000000 */
[----:B------:R-:W0:Y:S01]  /*0730*/  LDC R9, c[0x0][0x3d0] ;  /* 0x0000f400ff097b82 */ /* 0x000e220000000800 */
[----:B------:R-:W-:Y:S01]  /*0740*/  IABS R8, R12 ;  /* 0x0000000c00087213 */ /* 0x000fe20000000000 */
[----:B------:R-:W-:Y:S01]  /*0750*/  BSSY.RECONVERGENT B1, `(.L_x_23) ;  /* 0x00000ae000017945 */ /* 0x000fe20003800200 */
[----:B------:R-:W2:Y:S02]  /*0760*/  I2F.RP R4, R0 ;  /* 0x0000000000047306 */ /* 0x000ea40000209400 */
[----:B------:R-:W-:-:S06]  /*0770*/  IADD3 R8, PT, PT, RZ, -R8, RZ ;  /* 0x80000008ff087210 */ /* 0x000fcc0007ffe0ff */
[----:B--2---:R-:W2:Y:S01]  /*0780*/  MUFU.RCP R4, R4 ;  /* 0x0000000400047308 */ /* 0x004ea20000001000 */
[----:B0-----:R-:W-:Y:S01]  /*0790*/  VIADD R9, R9, 0xffffffff ;  /* 0xffffffff09097836 */ /* 0x001fe20000000000 */
[----:B--2---:R-:W-:-:S04]  /*07a0*/  IADD3 R2, PT, PT, R4, 0xffffffe, RZ ;  /* 0x0ffffffe04027810 */ /* 0x004fc80007ffe0ff */
[----:B------:R-:W-:Y:S02]  /*07b0*/  IABS R4, R9 ;  /* 0x0000000900047213 */ /* 0x000fe40000000000 */
[----:B------:R0:W2:Y:S01]  /*07c0*/  F2I.FTZ.U32.TRUNC.NTZ R3, R2 ;  /* 0x0000000200037305 */ /* 0x0000a2000021f000 */
[----:B------:R-:W-:-:S04]  /*07d0*/  LOP3.LUT R9, R9, R12, RZ, 0x3c, !PT ;  /* 0x0000000c09097212 */ /* 0x000fc800078e3cff */
[----:B------:R-:W-:Y:S01]  /*07e0*/  ISETP.GE.AND P4, PT, R9, RZ, PT ;  /* 0x000000ff0900720c */ /* 0x000fe20003f86270 */
[----:B0-----:R-:W-:Y:S02]  /*07f0*/  IMAD.MOV.U32 R2, RZ, RZ, RZ ;  /* 0x000000ffff027224 */ /* 0x001fe400078e00ff */
[----:B--2---:R-:W-:-:S04]  /*0800*/  IMAD.MOV R11, RZ, RZ, -R3 ;  /* 0x000000ffff0b7224 */ /* 0x004fc800078e0a03 */
[----:B------:R-:W-:-:S04]  /*0810*/  IMAD R11, R11, R0, RZ ;  /* 0x000000000b0b7224 */ /* 0x000fc800078e02ff */
[----:B------:R-:W-:-:S04]  /*0820*/  IMAD.HI.U32 R11, R3, R11, R2 ;  /* 0x0000000b030b7227 */ /* 0x000fc800078e0002 */
[----:B------:R-:W-:Y:S02]  /*0830*/  IMAD.MOV.U32 R2, RZ, RZ, R8 ;  /* 0x000000ffff027224 */ /* 0x000fe400078e0008 */
[----:B------:R-:W-:-:S04]  /*0840*/  IMAD.HI.U32 R11, R11, R4, RZ ;  /* 0x000000040b0b7227 */ /* 0x000fc800078e00ff */
[----:B------:R-:W-:Y:S02]  /*0850*/  IMAD R3, R11, R2, R4 ;  /* 0x000000020b037224 */ /* 0x000fe400078e0204 */
[----:B------:R-:W0:Y:S01]  /*0860*/  S2R R2, SR_TID.Z ;  /* 0x0000000000027919 */ /* 0x000e220000002300 */
[----:B------:R-:W-:Y:S02]  /*0870*/  IMAD.MOV.U32 R4, RZ, RZ, RZ ;  /* 0x000000ffff047224 */ /* 0x000fe400078e00ff */
[----:B------:R-:W-:-:S13]  /*0880*/  ISETP.GT.U32.AND P0, PT, R0, R3, PT ;  /* 0x000000030000720c */ /* 0x000fda0003f04070 */
[-C--:B------:R-:W-:Y:S01]  /*0890*/  @!P0 IADD3 R3, PT, PT, R3, -R0.reuse, RZ ;  /* 0x8000000003038210 */ /* 0x080fe20007ffe0ff */
[----:B------:R-:W-:Y:S01]  /*08a0*/  @!P0 VIADD R11, R11, 0x1 ;  /* 0x000000010b0b8836 */ /* 0x000fe20000000000 */
[----:B------:R-:W-:Y:S02]  /*08b0*/  ISETP.NE.AND P0, PT, R12, RZ, PT ;  /* 0x000000ff0c00720c */ /* 0x000fe40003f05270 */
[----:B------:R-:W-:Y:S02]  /*08c0*/  ISETP.GE.U32.AND P3, PT, R3, R0, PT ;  /* 0x000000000300720c */ /* 0x000fe40003f66070 */
[----:B------:R-:W0:Y:S11]  /*08d0*/  LDC R3, c[0x0][0x368] ;  /* 0x0000da00ff037b82 */ /* 0x000e360000000800 */
[----:B------:R-:W-:-:S05]  /*08e0*/  @P3 VIADD R11, R11, 0x1 ;  /* 0x000000010b0b3836 */ /* 0x000fca0000000000 */
[----:B------:R-:W-:-:S05]  /*08f0*/  MOV R0, R11 ;  /* 0x0000000b00007202 */ /* 0x000fca0000000f00 */
[----:B------:R-:W-:Y:S01]  /*0900*/  @!P4 IMAD.MOV R0, RZ, RZ, -R0 ;  /* 0x000000ffff00c224 */ /* 0x000fe200078e0a00 */
[----:B------:R-:W-:Y:S01]  /*0910*/  @!P0 LOP3.LUT R0, RZ, R12, RZ, 0x33, !PT ;  /* 0x0000000cff008212 */ /* 0x000fe200078e33ff */
[----:B0-----:R-:W-:-:S03]  /*0920*/  IMAD R3, R3, UR8, R2 ;  /* 0x0000000803037c24 */ /* 0x001fc6000f8e0202 */
[----:B------:R-:W-:Y:S01]  /*0930*/  ISETP.GE.AND P3, PT, R0, RZ, PT ;  /* 0x000000ff0000720c */ /* 0x000fe20003f66270 */
[----:B------:R-:W-:-:S12]  /*0940*/  IMAD R3, R14, R5, R3 ;  /* 0x000000050e037224 */ /* 0x000fd800078e0203 */
.L_x_31:
[----:B------:R-:W-:Y:S05]  /*0950*/  @!P3 BRA `(.L_x_24) ;  /* 0x0000000400bcb947 */ /* 0x000fea0003800000 */
[----:B------:R-:W0:Y:S01]  /*0960*/  S2R R10, SR_TID.Y ;  /* 0x00000000000a7919 */ /* 0x000e220000002200 */
[----:B------:R-:W2:Y:S01]  /*0970*/  LDC R0, c[0x0][0x360] ;  /* 0x0000d800ff007b82 */ /* 0x000ea20000000800 */
[----:B------:R-:W3:Y:S01]  /*0980*/  LDCU.64 UR4, c[0x0][0x3d0] ;  /* 0x00007a00ff0477ac */ /* 0x000ee20008000a00 */
[C---:B------:R-:W-:Y:S01]  /*0990*/  IMAD R2, R18.reuse, UR7, RZ ;  /* 0x0000000712027c24 */ /* 0x040fe2000f8e02ff */
[----:B------:R-:W2:Y:S01]  /*09a0*/  S2R R25, SR_TID.X ;  /* 0x0000000000197919 */ /* 0x000ea20000002100 */
[----:B-1----:R-:W-:Y:S02]  /*09b0*/  IMAD R23, R18, R4, R7 ;  /* 0x0000000412177224 */ /* 0x002fe400078e0207 */
[----:B------:R-:W-:Y:S01]  /*09c0*/  HFMA2 R24, -RZ, RZ, 0, 0 ;  /* 0x00000000ff187431 */ /* 0x000fe200000001ff */
[----:B------:R-:W-:Y:S01]  /*09d0*/  BSSY.RECONVERGENT B2, `(.L_x_24) ;  /* 0x0000067000027945 */ /* 0x000fe20003800200 */
[----:B------:R-:W1:Y:S01]  /*09e0*/  LDC.64 R8, c[0x0][0x458] ;  /* 0x00011600ff087b82 */ /* 0x000e620000000a00 */
[----:B0-----:R-:W-:-:S02]  /*09f0*/  IMAD R11, R7, UR7, R10 ;  /* 0x00000007070b7c24 */ /* 0x001fc4000f8e020a */
[----:B---3--:R-:W-:Y:S02]  /*0a00*/  IMAD R10, R3, UR5, R10 ;  /* 0x00000005030a7c24 */ /* 0x008fe4000f8e020a */
[----:B------:R-:W-:Y:S02]  /*0a10*/  IMAD R11, R4, R2, R11 ;  /* 0x00000002040b7224 */ /* 0x000fe400078e020b */
[----:B------:R-:W-:Y:S02]  /*0a20*/  IMAD R2, R15, R5, UR8 ;  /* 0x000000080f027e24 */ /* 0x000fe4000f8e0205 */
[----:B--2---:R-:W-:Y:S01]  /*0a30*/  IMAD R0, R0, UR9, R25 ;  /* 0x0000000900007c24 */ /* 0x004fe2000f8e0219 */
[----:B------:R-:W-:Y:S01]  /*0a40*/  ISETP.GE.AND P4, PT, R11, UR5, PT ;  /* 0x000000050b007c0c */ /* 0x000fe2000bf86270 */
[----:B------:R-:W-:Y:S02]  /*0a50*/  IMAD R25, R23, UR7, R10 ;  /* 0x0000000717197c24 */ /* 0x000fe4000f8e020a */
[----:B-1----:R-:W-:-:S02]  /*0a60*/  IMAD R9, R2, R9, R23 ;  /* 0x0000000902097224 */ /* 0x002fc400078e0217 */
[----:B------:R-:W-:Y:S02]  /*0a70*/  IMAD R25, R25, UR4, R0 ;  /* 0x0000000419197c24 */ /* 0x000fe4000f8e0200 */
[----:B------:R-:W-:Y:S02]  /*0a80*/  IMAD R26, R9, R8, UR9 ;  /* 0x00000009091a7e24 */ /* 0x000fe4000f8e0208 */
[----:B------:R-:W-:-:S07]  /*0a90*/  IMAD.U32 R23, RZ, RZ, UR9 ;  /* 0x00000009ff177e24 */ /* 0x000fce000f8e00ff */
.L_x_30:
[----:B------:R-:W-:Y:S02]  /*0aa0*/  ISETP.GE.OR P0, PT, R0, UR13, P4 ;  /* 0x0000000d00007c0c */ /* 0x000fe4000a706670 */
[C---:B------:R-:W-:Y:S01]  /*0ab0*/  ISETP.GE.AND P5, PT, R24.reuse, R6, PT ;  /* 0x000000061800720c */ /* 0x040fe20003fa6270 */
[----:B------:R-:W-:Y:S01]  /*0ac0*/  VIADD R24, R24, 0x1 ;  /* 0x0000000118187836 */ /* 0x000fe20000000000 */
[----:B------:R-:W-:-:S13]  /*0ad0*/  ISETP.GE.OR P0, PT, R3, UR16, P0 ;  /* 0x0000001003007c0c */ /* 0x000fda0008706670 */
[----:B0-----:R-:W-:Y:S05]  /*0ae0*/  @P0 BRA `(.L_x_25) ;  /* 0x0000000400400947 */ /* 0x001fea0003800000 */
[----:B------:R-:W-:Y:S05]  /*0af0*/  @P1 BRA `(.L_x_26) ;  /* 0x0000000000581947 */ /* 0x000fea0003800000 */
[----:B------:R-:W-:Y:S01]  /*0b00*/  IMAD R20, R18, R4, R7 ;  /* 0x0000000412147224 */ /* 0x000fe200078e0207 */
[----:B------:R-:W-:Y:S01]  /*0b10*/  MOV R21, R23 ;  /* 0x0000001700157202 */ /* 0x000fe20000000f00 */
[----:B------:R-:W-:-:S03]  /*0b20*/  IMAD.MOV.U32 R22, RZ, RZ, R2 ;  /* 0x000000ffff167224 */ /* 0x000fc600078e0002 */
[----:B------:R-:W-:-:S04]  /*0b30*/  ISETP.GE.AND P0, PT, R20, UR21, PT ;  /* 0x0000001514007c0c */ /* 0x000fc8000bf06270 */
[----:B------:R-:W-:-:S04]  /*0b40*/  ISETP.GE.OR P0, PT, R23, UR20, P0 ;  /* 0x0000001417007c0c */ /* 0x000fc80008706670 */
[----:B------:R-:W-:-:S13]  /*0b50*/  ISETP.GE.OR P0, PT, R2, UR12, P0 ;  /* 0x0000000c02007c0c */ /* 0x000fda0008706670 */
[----:B------:R-:W-:Y:S05]  /*0b60*/  @P0 BRA `(.L_x_26) ;  /* 0x00000000003c0947 */ /* 0x000fea0003800000 */
[----:B------:R-:W0:Y:S08]  /*0b70*/  LDC.64 R30, c[0x0][0x3b0] ;  /* 0x0000ec00ff1e7b82 */ /* 0x000e300000000a00 */
[----:B------:R-:W1:Y:S01]  /*0b80*/  LDC.64 R28, c[0x0][0x3b8] ;  /* 0x0000ee00ff1c7b82 */ /* 0x000e620000000a00 */
[----:B0-----:R-:W-:-:S05]  /*0b90*/  IMAD.WIDE R30, R26, 0x4, R30 ;  /* 0x000000041a1e7825 */ /* 0x001fca00078e021e */
[----:B------:R-:W2:Y:S01]  /*0ba0*/  LDG.E R8, desc[UR10][R30.64] ;  /* 0x0000000a1e087981 */ /* 0x000ea2000c1e1900 */
[----:B-1----:R-:W-:-:S05]  /*0bb0*/  IMAD.WIDE R28, R26, 0x4, R28 ;  /* 0x000000041a1c7825 */ /* 0x002fca00078e021c */
[----:B------:R-:W2:Y:S01]  /*0bc0*/  LDG.E R10, desc[UR10][R28.64] ;  /* 0x0000000a1c0a7981 */ /* 0x000ea2000c1e1900 */
[----:B------:R-:W0:Y:S01]  /*0bd0*/  S2UR UR5, SR_CgaCtaId ;  /* 0x00000000000579c3 */ /* 0x000e220000008800 */
[----:B------:R-:W-:Y:S01]  /*0be0*/  UMOV UR4, 0x400 ;  /* 0x0000040000047882 */ /* 0x000fe20000000000 */
[----:B------:R-:W-:Y:S02]  /*0bf0*/  HFMA2 R11, -RZ, RZ, 0, 0 ;  /* 0x00000000ff0b7431 */ /* 0x000fe400000001ff */
[----:B------:R-:W-:Y:S01]  /*0c00*/  IMAD.MOV.U32 R9, RZ, RZ, RZ ;  /* 0x000000ffff097224 */ /* 0x000fe200078e00ff */
[----:B------:R1:W-:Y:S04]  /*0c10*/  STG.E desc[UR10][R30.64], RZ ;  /* 0x000000ff1e007986 */ /* 0x0003e8000c10190a */
[----:B------:R1:W-:Y:S01]  /*0c20*/  STG.E desc[UR10][R28.64], RZ ;  /* 0x000000ff1c007986 */ /* 0x0003e2000c10190a */
[----:B0-----:R-:W-:Y:S01]  /*0c30*/  ULEA UR4, UR5, UR4, 0x18 ;  /* 0x0000000405047291 */ /* 0x001fe2000f8ec0ff */
[----:B------:R-:W-:-:S08]  /*0c40*/  IMAD.MOV.U32 R27, RZ, RZ, R26 ;  /* 0x000000ffff1b7224 */ /* 0x000fd000078e001a */
[----:B--2---:R1:W-:Y:S03]  /*0c50*/  STS.128 [UR4], R8 ;  /* 0x00000008ff007988 */ /* 0x0043e60008000c04 */
.L_x_26:
[----:B------:R-:W-:Y:S05]  /*0c60*/  WARPSYNC.ALL ;  /* 0x0000000000007948 */ /* 0x000fea0003800000 */
[----:B------:R-:W0:Y:S08]  /*0c70*/  S2UR UR5, SR_CgaCtaId ;  /* 0x00000000000579c3 */ /* 0x000e300000008800 */
[----:B------:R-:W-:Y:S06]  /*0c80*/  BAR.SYNC.DEFER_BLOCKING 0x0 ;  /* 0x0000000000007b1d */ /* 0x000fec0000010000 */
[----:B------:R-:W-:-:S02]  /*0c90*/  UMOV UR4, 0x400 ;  /* 0x0000040000047882 */ /* 0x000fc40000000000 */
[----:B0-----:R-:W-:-:S09]  /*0ca0*/  ULEA UR6, UR5, UR4, 0x18 ;  /* 0x0000000405067291 */ /* 0x001fd2000f8ec0ff */
[----:B-1----:R-:W0:Y:S02]  /*0cb0*/  LDS.64 R8, [UR6] ;  /* 0x00000006ff087984 */ /* 0x002e240008000a00 */
[----:B0-----:R-:W-:-:S13]  /*0cc0*/  ISETP.NE.AND P0, PT, R8, RZ, PT ;  /* 0x000000ff0800720c */ /* 0x001fda0003f05270 */
[----:B------:R-:W-:Y:S05]  /*0cd0*/  @!P0 BRA `(.L_x_27) ;  /* 0x00000000005c8947 */ /* 0x000fea0003800000 */
[----:B------:R-:W0:Y:S08]  /*0ce0*/  LDC.64 R10, c[0x0][0x390] ;  /* 0x0000e400ff0a7b82 */ /* 0x000e300000000a00 */
[----:B------:R-:W1:Y:S01]  /*0cf0*/  LDC.64 R28, c[0x0][0x380] ;  /* 0x0000e000ff1c7b82 */ /* 0x000e620000000a00 */
[----:B0-----:R-:W-:-:S06]  /*0d00*/  IMAD.WIDE R10, R25, 0x8, R10 ;  /* 0x00000008190a7825 */ /* 0x001fcc00078e020a */
[----:B------:R-:W2:Y:S01]  /*0d10*/  LDG.E.64 R10, desc[UR10][R10.64] ;  /* 0x0000000a0a0a7981 */ /* 0x000ea2000c1e1b00 */
[----:B------:R-:W-:Y:S01]  /*0d20*/  ISETP.GE.AND P0, PT, R20, UR21, PT ;  /* 0x0000001514007c0c */ /* 0x000fe2000bf06270 */
[----:B-1----:R-:W-:Y:S01]  /*0d30*/  IMAD.WIDE R28, R25, 0x8, R28 ;  /* 0x00000008191c7825 */ /* 0x002fe200078e021c */
[----:B------:R-:W-:Y:S02]  /*0d40*/  BSSY.RECONVERGENT B3, `(.L_x_28) ;  /* 0x000000b000037945 */ /* 0x000fe40003800200 */
[----:B------:R-:W-:-:S04]  /*0d50*/  ISETP.GE.OR P0, PT, R21, UR20, P0 ;  /* 0x0000001415007c0c */ /* 0x000fc80008706670 */
[----:B------:R-:W-:-:S04]  /*0d60*/  ISETP.GE.OR P0, PT, R22, UR12, P0 ;  /* 0x0000000c16007c0c */ /* 0x000fc80008706670 */
[----:B------:R-:W-:Y:S01]  /*0d70*/  PLOP3.LUT P0, PT, P1, P0, PT, 0xf8, 0x8f ;  /* 0x00000000008f781c */ /* 0x000fe20000f01f70 */
[----:B--2---:R0:W-:Y:S01]  /*0d80*/  STG.E.64 desc[UR10][R28.64], R10 ;  /* 0x0000000a1c007986 */ /* 0x0041e2000c101b0a */
[----:B------:R-:W-:-:S14]  /*0d90*/  DSETP.GE.AND P6, PT, R10, UR18, PT ;  /* 0x000000120a007e2a */ /* 0x000fdc000bfc6000 */
[----:B0-----:R-:W-:Y:S05]  /*0da0*/  @!P6 BRA `(.L_x_29) ;  /* 0x000000000010e947 */ /* 0x001fea0003800000 */
[----:B------:R-:W-:-:S13]  /*0db0*/  ISETP.NE.AND P6, PT, R9, RZ, PT ;  /* 0x000000ff0900720c */ /* 0x000fda0003fc5270 */
[----:B------:R-:W-:-:S14]  /*0dc0*/  DSETP.GTU.OR P6, PT, R10, R16, P6 ;  /* 0x000000100a00722a */ /* 0x000fdc00037cc400 */
[----:B------:R-:W-:-:S05]  /*0dd0*/  @!P6 IMAD.MOV.U32 R8, RZ, RZ, 0x1 ;  /* 0x00000001ff08e424 */ /* 0x000fca00078e00ff */
[----:B------:R0:W-:Y:S02]  /*0de0*/  @!P6 STS [UR6+0x4], R8 ;  /* 0x00000408ff00e988 */ /* 0x0001e40008000806 */
.L_x_29:
[----:B------:R-:W-:Y:S05]  /*0df0*/  BSYNC.RECONVERGENT B3 ;  /* 0x0000000000037941 */ /* 0x000fea0003800200 */
.L_x_28:
[----:B------:R-:W-:Y:S08]  /*0e00*/  BAR.SYNC.DEFER_BLOCKING 0x0 ;  /* 0x0000000000007b1d */ /* 0x000ff00000010000 */
[----:B0-----:R-:W0:Y:S01]  /*0e10*/  @!P0 LDC.64 R8, c[0x0][0x3c0] ;  /* 0x0000f000ff088b82 */ /* 0x001e220000000a00 */
[----:B------:R-:W1:Y:S01]  /*0e20*/  @!P0 LDS R11, [UR6+0x4] ;  /* 0x00000406ff0b8984 */ /* 0x000e620008000800 */
[----:B0-----:R-:W-:-:S05]  /*0e30*/  @!P0 IMAD.WIDE R8, R27, 0x4, R8 ;  /* 0x000000041b088825 */ /* 0x001fca00078e0208 */
[----:B-1----:R0:W-:Y:S02]  /*0e40*/  @!P0 STG.E desc[UR10][R8.64], R11 ;  /* 0x0000000b08008986 */ /* 0x0021e4000c10190a */
.L_x_27:
[----:B0-----:R-:W0:Y:S02]  /*0e50*/  LDS R8, [UR6+0x8] ;  /* 0x00000806ff087984 */ /* 0x001e240008000800 */
[----:B0-----:R-:W-:-:S13]  /*0e60*/  ISETP.NE.AND P0, PT, R8, RZ, PT ;  /* 0x000000ff0800720c */ /* 0x001fda0003f05270 */
[----:B------:R-:W-:Y:S05]  /*0e70*/  @!P0 BRA `(.L_x_25) ;  /* 0x00000000005c8947 */ /* 0x000fea0003800000 */
[----:B------:R-:W0:Y:S01]  /*0e80*/  LDC.64 R8, c[0x0][0x398] ;  /* 0x0000e600ff087b82 */ /* 0x000e220000000a00 */
[----:B------:R-:W1:Y:S01]  /*0e90*/  LDS R28, [UR6+0xc] ;  /* 0x00000c06ff1c7984 */ /* 0x000e620008000800 */
[----:B0-----:R-:W-:-:S05]  /*0ea0*/  IMAD.WIDE R8, R25, 0x8, R8 ;  /* 0x0000000819087825 */ /* 0x001fca00078e0208 */
[----:B------:R0:W2:Y:S02]  /*0eb0*/  LDG.E.64 R10, desc[UR10][R8.64] ;  /* 0x0000000a080a7981 */ /* 0x0000a4000c1e1b00 */
[----:B0-----:R-:W0:Y:S02]  /*0ec0*/  LDC.64 R8, c[0x0][0x388] ;  /* 0x0000e200ff087b82 */ /* 0x001e240000000a00 */
[----:B0-----:R-:W-:-:S05]  /*0ed0*/  IMAD.WIDE R8, R25, 0x8, R8 ;  /* 0x0000000819087825 */ /* 0x001fca00078e0208 */
[----:B--2---:R0:W-:Y:S02]  /*0ee0*/  STG.E.64 desc[UR10][R8.64], R10 ;  /* 0x0000000a08007986 */ /* 0x0041e4000c101b0a */
[----:B0-----:R-:W0:Y:S02]  /*0ef0*/  LDC.64 R8, c[0x0][0x3a8] ;  /* 0x0000ea00ff087b82 */ /* 0x001e240000000a00 */
[----:B0-----:R-:W-:-:S06]  /*0f00*/  IMAD.WIDE R8, R25, 0x8, R8 ;  /* 0x0000000819087825 */ /* 0x001fcc00078e0208 */
[----:B------:R-:W2:Y:S01]  /*0f10*/  LDG.E.64 R8, desc[UR10][R8.64] ;  /* 0x0000000a08087981 */ /* 0x000ea2000c1e1b00 */
[----:B-1----:R-:W-:Y:S02]  /*0f20*/  ISETP.NE.AND P6, PT, R28, RZ, PT ;  /* 0x000000ff1c00720c */ /* 0x002fe40003fc5270 */
[----:B------:R-:W-:-:S04]  /*0f30*/  ISETP.GE.AND P0, PT, R20, UR21, PT ;  /* 0x0000001514007c0c */ /* 0x000fc8000bf06270 */
[----:B------:R-:W-:-:S04]  /*0f40*/  ISETP.GE.OR P0, PT, R21, UR20, P0 ;  /* 0x0000001415007c0c */ /* 0x000fc80008706670 */
[----:B------:R-:W-:-:S04]  /*0f50*/  ISETP.GE.OR P0, PT, R22, UR12, P0 ;  /* 0x0000000c16007c0c */ /* 0x000fc80008706670 */
[----:B------:R-:W-:Y:S01]  /*0f60*/  PLOP3.LUT P0, PT, P1, P0, PT, 0xf8, 0x8f ;  /* 0x00000000008f781c */ /* 0x000fe20000f01f70 */
[----:B--2---:R-:W-:-:S12]  /*0f70*/  DSETP.LTU.OR P6, PT, R8, UR14, P6 ;  /* 0x0000000e08007e2a */ /* 0x004fd8000b7c9400 */
[----:B------:R-:W0:Y:S02]  /*0f80*/  @!P0 LDC.64 R8, c[0x0][0x3c8] ;  /* 0x0000f200ff088b82 */ /* 0x000e240000000a00 */
[----:B------:R-:W-:-:S05]  /*0f90*/  @!P6 MOV R10, 0x1 ;  /* 0x00000001000ae802 */ /* 0x000fca0000000f00 */
[----:B------:R-:W-:Y:S01]  /*0fa0*/  @!P6 STS [UR6+0xc], R10 ;  /* 0x00000c0aff00e988 */ /* 0x000fe20008000806 */
[----:B------:R-:W-:Y:S01]  /*0fb0*/  BAR.SYNC.DEFER_BLOCKING 0x0 ;  /* 0x0000000000007b1d */ /* 0x000fe20000010000 */
[----:B0-----:R-:W-:-:S05]  /*0fc0*/  @!P0 IMAD.WIDE R8, R27, 0x4, R8 ;  /* 0x000000041b088825 */ /* 0x001fca00078e0208 */
[----:B------:R-:W0:Y:S04]  /*0fd0*/  @!P0 LDS R11, [UR6+0xc] ;  /* 0x00000c06ff0b8984 */ /* 0x000e280008000800 */
[----:B0-----:R0:W-:Y:S02]  /*0fe0*/  @!P0 STG.E desc[UR10][R8.64], R11 ;  /* 0x0000000b08008986 */ /* 0x0011e4000c10190a */
.L_x_25:
[C---:B------:R-:W-:Y:S01]  /*0ff0*/  IMAD.IADD R26, R19.reuse, 0x1, R26 ;  /* 0x00000001131a7824 */ /* 0x040fe200078e021a */
[C---:B------:R-:W-:Y:S01]  /*1000*/  IADD3 R25, PT, PT, R12.reuse, R25, RZ ;  /* 0x000000190c197210 */ /* 0x040fe20007ffe0ff */
[----:B------:R-:W-:Y:S02]  /*1010*/  IMAD.IADD R23, R19, 0x1, R23 ;  /* 0x0000000113177824 */ /* 0x000fe400078e0217 */
[----:B------:R-:W-:Y:S01]  /*1020*/  IMAD.IADD R0, R12, 0x1, R0 ;  /* 0x000000010c007824 */ /* 0x000fe200078e0200 */
[----:B------:R-:W-:Y:S06]  /*1030*/  @!P5 BRA `(.L_x_30) ;  /* 0xfffffff80098d947 */ /* 0x000fec000383ffff */
[----:B------:R-:W-:Y:S05]  /*1040*/  BSYNC.RECONVERGENT B2 ;  /* 0x0000000000027941 */ /* 0x000fea0003800200 */
.L_x_24:
[----:B------:R-:W-:Y:S01]  /*1050*/  IMAD R0, R18, UR7, RZ ;  /* 0x0000000712007c24 */ /* 0x000fe2000f8e02ff */
[----:B0-----:R-:W0:Y:S04]  /*1060*/  LDC R11, c[0x0][0x3d4] ;  /* 0x0000f500ff0b7b82 */ /* 0x001e280000000800 */
[----:B------:R-:W-:-:S04]  /*1070*/  IABS R2, R0 ;  /* 0x0000000000027213 */ /* 0x000fc80000000000 */
[----:B------:R-:W2:Y:S08]  /*1080*/  I2F.RP R10, R2 ;  /* 0x00000002000a7306 */ /* 0x000eb00000209400 */
[----:B--2---:R-:W2:Y:S01]  /*1090*/  MUFU.RCP R10, R10 ;  /* 0x0000000a000a7308 */ /* 0x004ea20000001000 */
[----:B0-----:R-:W-:Y:S02]  /*10a0*/  VIADD R11, R11, 0xffffffff ;  /* 0xffffffff0b0b7836 */ /* 0x001fe40000000000 */
[----:B--2---:R-:W-:-:S05]  /*10b0*/  VIADD R8, R10, 0xffffffe ;  /* 0x0ffffffe0a087836 */ /* 0x004fca0000000000 */
[----:B------:R0:W2:Y:S02]  /*10c0*/  F2I.FTZ.U32.TRUNC.NTZ R9, R8 ;  /* 0x0000000800097305 */ /* 0x0000a4000021f000 */
[----:B0-----:R-:W-:Y:S01]  /*10d0*/  IMAD.MOV.U32 R8, RZ, RZ, RZ ;  /* 0x000000ffff087224 */ /* 0x001fe200078e00ff */
[----:B--2---:R-:W-:-:S05]  /*10e0*/  IADD3 R23, PT, PT, RZ, -R9, RZ ;  /* 0x80000009ff177210 */ /* 0x004fca0007ffe0ff */
[----:B------:R-:W-:-:S04]  /*10f0*/  IMAD R23, R23, R2, RZ ;  /* 0x0000000217177224 */ /* 0x000fc800078e02ff */
[----:B------:R-:W-:Y:S01]  /*1100*/  IMAD.HI.U32 R23, R9, R23, R8 ;  /* 0x0000001709177227 */ /* 0x000fe200078e0008 */
[-C--:B------:R-:W-:Y:S02]  /*1110*/  IABS R9, R0.reuse ;  /* 0x0000000000097213 */ /* 0x080fe40000000000 */
[----:B------:R-:W-:Y:S02]  /*1120*/  IABS R8, R11 ;  /* 0x0000000b00087213 */ /* 0x000fe40000000000 */
[----:B------:R-:W-:Y:S02]  /*1130*/  IADD3 R10, PT, PT, RZ, -R9, RZ ;  /* 0x80000009ff0a7210 */ /* 0x000fe40007ffe0ff */
[----:B------:R-:W-:Y:S01]  /*1140*/  LOP3.LUT R11, R11, R0, RZ, 0x3c, !PT ;  /* 0x000000000b0b7212 */ /* 0x000fe200078e3cff */
[----:B------:R-:W-:-:S03]  /*1150*/  IMAD.HI.U32 R9, R23, R8, RZ ;  /* 0x0000000817097227 */ /* 0x000fc600078e00ff */
[----:B------:R-:W-:Y:S01]  /*1160*/  ISETP.GE.AND P5, PT, R11, RZ, PT ;  /* 0x000000ff0b00720c */ /* 0x000fe20003fa6270 */
[----:B------:R-:W-:-:S05]  /*1170*/  IMAD R23, R9, R10, R8 ;  /* 0x0000000a09177224 */ /* 0x000fca00078e0208 */
[----:B------:R-:W-:-:S13]  /*1180*/  ISETP.GT.U32.AND P0, PT, R2, R23, PT ;  /* 0x000000170200720c */ /* 0x000fda0003f04070 */
[----:B------:R-:W-:Y:S01]  /*1190*/  @!P0 IMAD.IADD R23, R23, 0x1, -R2 ;  /* 0x0000000117178824 */ /* 0x000fe200078e0a02 */
[----:B------:R-:W-:Y:S02]  /*11a0*/  @!P0 IADD3 R9, PT, PT, R9, 0x1, RZ ;  /* 0x0000000109098810 */ /* 0x000fe40007ffe0ff */
[----:B------:R-:W-:Y:S02]  /*11b0*/  ISETP.NE.AND P0, PT, R0, RZ, PT ;  /* 0x000000ff0000720c */ /* 0x000fe40003f05270 */
[----:B------:R-:W-:-:S13]  /*11c0*/  ISETP.GE.U32.AND P4, PT, R23, R2, PT ;  /* 0x000000021700720c */ /* 0x000fda0003f86070 */
[----:B------:R-:W-:-:S05]  /*11d0*/  @P4 VIADD R9, R9, 0x1 ;  /* 0x0000000109094836 */ /* 0x000fca0000000000 */
[----:B------:R-:W-:Y:S02]  /*11e0*/  @!P5 IADD3 R9, PT, PT, -R9, RZ, RZ ;  /* 0x000000ff0909d210 */ /* 0x000fe40007ffe1ff */
[----:B------:R-:W-:-:S04]  /*11f0*/  @!P0 LOP3.LUT R9, RZ, R0, RZ, 0x33, !PT ;  /* 0x00000000ff098212 */ /* 0x000fc800078e33ff */
[C---:B------:R-:W-:Y:S01]  /*1200*/  ISETP.GE.AND P0, PT, R4.reuse, R9, PT ;  /* 0x000000090400720c */ /* 0x040fe20003f06270 */
[----:B------:R-:W-:-:S12]  /*1210*/  VIADD R4, R4, 0x1 ;  /* 0x0000000104047836 */ /* 0x000fd80000000000 */
[----:B------:R-:W-:Y:S05]  /*1220*/  @!P0 BRA `(.L_x_31) ;  /* 0xfffffff400c88947 */ /* 0x000fea000383ffff */
[----:B------:R-:W-:Y:S05]  /*1230*/  BSYNC.RECONVERGENT B1 ;  /* 0x0000000000017941 */ /* 0x000fea0003800200 */
.L_x_23:
[C---:B------:R-:W-:Y:S02]  /*1240*/  ISETP.GE.AND P0, PT, R5.reuse, R13, PT ;  /* 0x0000000d0500720c */ /* 0x040fe40003f06270 */
[----:B------:R-:W-:-:S11]  /*1250*/  IADD3 R5, PT, PT, R5, 0x1, RZ ;  /* 0x0000000105057810 */ /* 0x000fd60007ffe0ff */
[----:B------:R-:W-:Y:S05]  /*1260*/  @!P0 BRA `(.L_x_32) ;  /* 0xfffffff400288947 */ /* 0x000fea000383ffff */
[----:B------:R-:W-:Y:S05]  /*1270*/  BSYNC.RECONVERGENT B0 ;  /* 0x0000000000007941 */ /* 0x000fea0003800200 */
.L_x_22:
[----:B------:R-:W-:Y:S05]  /*1280*/  EXIT ;  /* 0x000000000000794d */ /* 0x000fea0003800000 */
.L_x_33:
        /* <DEDUP_REMOVED lines=15> */
.L_x_208:


//--------------------- .text._Z15Evolve_T_wakeupPdS_S_S_S_PiS0_9InputPara --------------------------
	.section	.text._Z15Evolve_T_wakeupPdS_S_S_S_PiS0_9InputPara,"ax",@progbits
	.align	128
        .global         _Z15Evolve_T_wakeupPdS_S_S_S_PiS0_9InputPara
        .type           _Z15Evolve_T_wakeupPdS_S_S_S_PiS0_9InputPara,@function
        .size           _Z15Evolve_T_wakeupPdS_S_S_S_PiS0_9InputPara,(.L_x_209 - _Z15Evolve_T_wakeupPdS_S_S_S_PiS0_9InputPara)
        .other          _Z15Evolve_T_wakeupPdS_S_S_S_PiS0_9InputPara,@"STO_CUDA_ENTRY STV_DEFAULT"
_Z15Evolve_T_wakeupPdS_S_S_S_PiS0_9InputPara:
.text._Z15Evolve_T_wakeupPdS_S_S_S_PiS0_9InputPara:
[----:B------:R-:W-:Y:S01]  /*0000*/  LDC R1, c[0x0][0x37c] ;  /* 0x0000df00ff017b82 */ /* 0x000fe20000000800 */
[----:B------:R-:W0:Y:S07]  /*0010*/  LDCU UR4, c[0x0][0x360] ;  /* 0x00006c00ff0477ac */ /* 0x000e2e0008000800 */
[----:B------:R-:W1:Y:S01]  /*0020*/  LDC R0, c[0x0][0x370] ;  /* 0x0000dc00ff007b82 */ /* 0x000e620000000800 */
[----:B------:R-:W2:Y:S01]  /*0030*/  LDCU UR7, c[0x0][0x364] ;  /* 0x00006c80ff0777ac */ /* 0x000ea20008000800 */
[----:B------:R-:W3:Y:S06]  /*0040*/  LDCU UR12, c[0x0][0x374] ;  /* 0x00006e80ff0c77ac */ /* 0x000eec0008000800 */
[----:B------:R-:W4:Y:S01]  /*0050*/  LDC R4, c[0x0][0x3c0] ;  /* 0x0000f000ff047b82 */ /* 0x000f220000000800 */
[----:B------:R-:W5:Y:S01]  /*0060*/  LDCU UR8, c[0x0][0x368] ;  /* 0x00006d00ff0877ac */ /* 0x000f620008000800 */
[----:B------:R-:W5:Y:S01]  /*0070*/  LDCU UR13, c[0x0][0x378] ;  /* 0x00006f00ff0d77ac */ /* 0x000f620008000800 */
[----:B----4-:R-:W-:Y:S01]  /*0080*/  IADD3 R4, PT, PT, R4, -0x1, RZ ;  /* 0xffffffff04047810 */ /* 0x010fe20007ffe0ff */
[----:B-----5:R-:W-:-:S03]  /*0090*/  UIMAD UR8, UR8, UR13, URZ ;  /* 0x0000000d080872a4 */ /* 0x020fc6000f8e02ff */
[----:B------:R-:W-:-:S03]  /*00a0*/  IABS R8, R4 ;  /* 0x0000000400087213 */ /* 0x000fc60000000000 */
[----:B------:R-:W-:Y:S02]  /*00b0*/  IABS R6, UR8 ;  /* 0x0000000800067c13 */ /* 0x000fe40008000000 */
[----:B------:R-:W-:Y:S02]  /*00c0*/  IABS R9, UR8 ;  /* 0x0000000800097c13 */ /* 0x000fe40008000000 */
[----:B------:R-:W4:Y:S01]  /*00d0*/  I2F.RP R5, R6 ;  /* 0x0000000600057306 */ /* 0x000f220000209400 */
[----:B------:R-:W-:-:S04]  /*00e0*/  LOP3.LUT R4, R4, UR8, RZ, 0x3c, !PT ;  /* 0x0000000804047c12 */ /* 0x000fc8000f8e3cff */
[----:B------:R-:W-:-:S03]  /*00f0*/  ISETP.GE.AND P2, PT, R4, RZ, PT ;  /* 0x000000ff0400720c */ /* 0x000fc60003f46270 */
[----:B----4-:R-:W4:Y:S02]  /*0100*/  MUFU.RCP R5, R5 ;  /* 0x0000000500057308 */ /* 0x010f240000001000 */
[----:B----4-:R-:W-:Y:S02]  /*0110*/  VIADD R2, R5, 0xffffffe ;  /* 0x0ffffffe05027836 */ /* 0x010fe40000000000 */
[----:B------:R-:W-:-:S04]  /*0120*/  IMAD.MOV R5, RZ, RZ, -R9 ;  /* 0x000000ffff057224 */ /* 0x000fc800078e0a09 */
[----:B------:R4:W5:Y:S02]  /*0130*/  F2I.FTZ.U32.TRUNC.NTZ R3, R2 ;  /* 0x0000000200037305 */ /* 0x000964000021f000 */
[----:B----4-:R-:W-:Y:S02]  /*0140*/  IMAD.MOV.U32 R2, RZ, RZ, RZ ;  /* 0x000000ffff027224 */ /* 0x010fe400078e00ff */
[----:B-----5:R-:W-:-:S04]  /*0150*/  IMAD.MOV R7, RZ, RZ, -R3 ;  /* 0x000000ffff077224 */ /* 0x020fc800078e0a03 */
[----:B------:R-:W-:-:S04]  /*0160*/  IMAD R7, R7, R6, RZ ;  /* 0x0000000607077224 */ /* 0x000fc800078e02ff */
[----:B------:R-:W-:-:S06]  /*0170*/  IMAD.HI.U32 R3, R3, R7, R2 ;  /* 0x0000000703037227 */ /* 0x000fcc00078e0002 */
[----:B------:R-:W-:-:S04]  /*0180*/  IMAD.HI.U32 R2, R3, R8, RZ ;  /* 0x0000000803027227 */ /* 0x000fc800078e00ff */
[----:B------:R-:W-:-:S05]  /*0190*/  IMAD R3, R2, R5, R8 ;  /* 0x0000000502037224 */ /* 0x000fca00078e0208 */
[----:B------:R-:W-:-:S13]  /*01a0*/  ISETP.GT.U32.AND P1, PT, R6, R3, PT ;  /* 0x000000030600720c */ /* 0x000fda0003f24070 */
[-C--:B------:R-:W-:Y:S01]  /*01b0*/  @!P1 IADD3 R3, PT, PT, R3, -R6.reuse, RZ ;  /* 0x8000000603039210 */ /* 0x080fe20007ffe0ff */
[----:B------:R-:W-:Y:S01]  /*01c0*/  @!P1 VIADD R2, R2, 0x1 ;  /* 0x0000000102029836 */ /* 0x000fe20000000000 */
[----:B------:R-:W-:Y:S02]  /*01d0*/  ISETP.NE.AND P1, PT, RZ, UR8, PT ;  /* 0x00000008ff007c0c */ /* 0x000fe4000bf25270 */
[----:B------:R-:W-:-:S13]  /*01e0*/  ISETP.GE.U32.AND P0, PT, R3, R6, PT ;  /* 0x000000060300720c */ /* 0x000fda0003f06070 */
[----:B------:R-:W-:-:S05]  /*01f0*/  @P0 VIADD R2, R2, 0x1 ;  /* 0x0000000102020836 */ /* 0x000fca0000000000 */
[----:B------:R-:W-:Y:S02]  /*0200*/  @!P2 IADD3 R2, PT, PT, -R2, RZ, RZ ;  /* 0x000000ff0202a210 */ /* 0x000fe40007ffe1ff */
[----:B------:R-:W-:-:S04]  /*0210*/  @!P1 LOP3.LUT R2, RZ, UR8, RZ, 0x33, !PT ;  /* 0x00000008ff029c12 */ /* 0x000fc8000f8e33ff */
[----:B------:R-:W-:-:S13]  /*0220*/  ISETP.GE.AND P0, PT, R2, RZ, PT ;  /* 0x000000ff0200720c */ /* 0x000fda0003f06270 */
[----:B0123--:R-:W-:Y:S05]  /*0230*/  @!P0 EXIT ;  /* 0x000000000000894d */ /* 0x00ffea0003800000 */
[----:B------:R-:W-:Y:S01]  /*0240*/  UIMAD UR7, UR7, UR12, URZ ;  /* 0x0000000c070772a4 */ /* 0x000fe2000f8e02ff */
[----:B------:R-:W-:Y:S01]  /*0250*/  IMAD R3, R0, UR4, RZ ;  /* 0x0000000400037c24 */ /* 0x000fe2000f8e02ff */
[----:B------:R-:W0:Y:S01]  /*0260*/  LDC R12, c[0x0][0x3bc] ;  /* 0x0000ef00ff0c7b82 */ /* 0x000e220000000800 */
[----:B------:R-:W1:Y:S03]  /*0270*/  LDCU.64 UR18, c[0x0][0x358] ;  /* 0x00006b00ff1277ac */ /* 0x000e660008000a00 */
[----:B------:R-:W-:Y:S01]  /*0280*/  IABS R5, UR7 ;  /* 0x0000000700057c13 */ /* 0x000fe20008000000 */
[----:B------:R-:W-:Y:S01]  /*0290*/  UMOV UR4, URZ ;  /* 0x000000ff00047c82 */ /* 0x000fe20008000000 */
[----:B------:R-:W-:Y:S02]  /*02a0*/  IABS R4, R3 ;  /* 0x0000000300047213 */ /* 0x000fe40000000000 */
[----:B------:R-:W2:Y:S01]  /*02b0*/  I2F.RP R10, R5 ;  /* 0x00000005000a7306 */ /* 0x000ea20000209400 */
[----:B------:R-:W3:Y:S07]  /*02c0*/  LDC R14, c[0x0][0x3b8] ;  /* 0x0000ee00ff0e7b82 */ /* 0x000eee0000000800 */
[----:B------:R-:W4:Y:S01]  /*02d0*/  I2F.RP R11, R4 ;  /* 0x00000004000b7306 */ /* 0x000f220000209400 */
[----:B------:R-:W5:Y:S07]  /*02e0*/  S2UR UR14, SR_CTAID.X ;  /* 0x00000000000e79c3 */ /* 0x000f6e0000002500 */
[----:B--2---:R-:W2:Y:S01]  /*02f0*/  MUFU.RCP R10, R10 ;  /* 0x0000000a000a7308 */ /* 0x004ea20000001000 */
[----:B------:R-:W1:Y:S07]  /*0300*/  S2UR UR15, SR_CTAID.Y ;  /* 0x00000000000f79c3 */ /* 0x000e6e0000002600 */
[----:B----4-:R-:W4:Y:S01]  /*0310*/  MUFU.RCP R11, R11 ;  /* 0x0000000b000b7308 */ /* 0x010f220000001000 */
[----:B------:R-:W1:Y:S01]  /*0320*/  S2UR UR16, SR_CTAID.Z ;  /* 0x00000000001079c3 */ /* 0x000e620000002700 */
[----:B--2---:R-:W-:-:S02]  /*0330*/  VIADD R8, R10, 0xffffffe ;  /* 0x0ffffffe0a087836 */ /* 0x004fc40000000000 */
[----:B0-----:R-:W-:-:S04]  /*0340*/  VIADD R10, R12, 0xffffffff ;  /* 0xffffffff0c0a7836 */ /* 0x001fc80000000000 */
[----:B------:R0:W2:Y:S01]  /*0350*/  F2I.FTZ.U32.TRUNC.NTZ R9, R8 ;  /* 0x0000000800097305 */ /* 0x0000a2000021f000 */
[----:B------:R-:W-:Y:S01]  /*0360*/  IABS R12, R10 ;  /* 0x0000000a000c7213 */ /* 0x000fe20000000000 */
[----:B----4-:R-:W-:Y:S01]  /*0370*/  VIADD R6, R11, 0xffffffe ;  /* 0x0ffffffe0b067836 */ /* 0x010fe20000000000 */
[----:B------:R-:W-:-:S05]  /*0380*/  LOP3.LUT R10, R10, UR7, RZ, 0x3c, !PT ;  /* 0x000000070a0a7c12 */ /* 0x000fca000f8e3cff */
[----:B------:R4:W5:Y:S01]  /*0390*/  F2I.FTZ.U32.TRUNC.NTZ R7, R6 ;  /* 0x0000000600077305 */ /* 0x000962000021f000 */
[----:B0-----:R-:W-:Y:S01]  /*03a0*/  HFMA2 R8, -RZ, RZ, 0, 0 ;  /* 0x00000000ff087431 */ /* 0x001fe200000001ff */
[----:B------:R-:W-:Y:S02]  /*03b0*/  ISETP.GE.AND P4, PT, R10, RZ, PT ;  /* 0x000000ff0a00720c */ /* 0x000fe40003f86270 */
[----:B--2---:R-:W-:Y:S02]  /*03c0*/  IADD3 R16, PT, PT, RZ, -R9, RZ ;  /* 0x80000009ff107210 */ /* 0x004fe40007ffe0ff */
[----:B----4-:R-:W-:-:S03]  /*03d0*/  MOV R6, RZ ;  /* 0x000000ff00067202 */ /* 0x010fc60000000f00 */
[----:B------:R-:W-:Y:S02]  /*03e0*/  IMAD R13, R16, R5, RZ ;  /* 0x00000005100d7224 */ /* 0x000fe400078e02ff */
[----:B-----5:R-:W-:Y:S02]  /*03f0*/  IMAD.MOV R11, RZ, RZ, -R7 ;  /* 0x000000ffff0b7224 */ /* 0x020fe400078e0a07 */
[----:B------:R-:W-:Y:S01]  /*0400*/  IMAD.HI.U32 R9, R9, R13, R8 ;  /* 0x0000000d09097227 */ /* 0x000fe200078e0008 */
[----:B------:R-:W-:-:S03]  /*0410*/  IABS R13, UR7 ;  /* 0x00000007000d7c13 */ /* 0x000fc60008000000 */
[----:B---3--:R-:W-:Y:S02]  /*0420*/  VIADD R8, R14, 0xffffffff ;  /* 0xffffffff0e087836 */ /* 0x008fe40000000000 */
[----:B------:R-:W-:Y:S02]  /*0430*/  IMAD R11, R11, R4, RZ ;  /* 0x000000040b0b7224 */ /* 0x000fe400078e02ff */
[----:B------:R-:W-:Y:S01]  /*0440*/  IMAD.MOV R13, RZ, RZ, -R13 ;  /* 0x000000ffff0d7224 */ /* 0x000fe200078e0a0d */
[----:B------:R-:W-:Y:S01]  /*0450*/  IABS R14, R8 ;  /* 0x00000008000e7213 */ /* 0x000fe20000000000 */
[----:B------:R-:W-:Y:S01]  /*0460*/  IMAD.HI.U32 R7, R7, R11, R6 ;  /* 0x0000000b07077227 */ /* 0x000fe200078e0006 */
[-C--:B------:R-:W-:Y:S02]  /*0470*/  IABS R11, R3.reuse ;  /* 0x00000003000b7213 */ /* 0x080fe40000000000 */
[----:B------:R-:W-:Y:S01]  /*0480*/  LOP3.LUT R8, R8, R3, RZ, 0x3c, !PT ;  /* 0x0000000308087212 */ /* 0x000fe200078e3cff */
[----:B------:R-:W-:-:S02]  /*0490*/  IMAD.MOV.U32 R6, RZ, RZ, R13 ;  /* 0x000000ffff067224 */ /* 0x000fc400078e000d */
[----:B------:R-:W-:Y:S01]  /*04a0*/  IMAD.HI.U32 R9, R9, R12, RZ ;  /* 0x0000000c09097227 */ /* 0x000fe200078e00ff */
[----:B------:R-:W0:Y:S03]  /*04b0*/  S2R R13, SR_TID.Y ;  /* 0x00000000000d7919 */ /* 0x000e260000002200 */
[----:B------:R-:W-:Y:S02]  /*04c0*/  IMAD.MOV R11, RZ, RZ, -R11 ;  /* 0x000000ffff0b7224 */ /* 0x000fe400078e0a0b */
[----:B------:R-:W-:Y:S02]  /*04d0*/  IMAD R6, R9, R6, R12 ;  /* 0x0000000609067224 */ /* 0x000fe400078e020c */
[----:B------:R-:W-:Y:S01]  /*04e0*/  IMAD.HI.U32 R7, R7, R14, RZ ;  /* 0x0000000e07077227 */ /* 0x000fe200078e00ff */
[----:B------:R-:W0:Y:S02]  /*04f0*/  S2R R12, SR_TID.X ;  /* 0x00000000000c7919 */ /* 0x000e240000002100 */
[----:B------:R-:W-:Y:S01]  /*0500*/  ISETP.GT.U32.AND P1, PT, R5, R6, PT ;  /* 0x000000060500720c */ /* 0x000fe20003f24070 */
[----:B------:R-:W-:-:S02]  /*0510*/  IMAD R11, R7, R11, R14 ;  /* 0x0000000b070b7224 */ /* 0x000fc400078e020e */
[----:B------:R-:W0:Y:S03]  /*0520*/  S2R R14, SR_TID.Z ;  /* 0x00000000000e7919 */ /* 0x000e260000002300 */
[----:B------:R-:W-:-:S07]  /*0530*/  ISETP.GT.U32.AND P3, PT, R4, R11, PT ;  /* 0x0000000b0400720c */ /* 0x000fce0003f64070 */
[-C--:B------:R-:W-:Y:S01]  /*0540*/  @!P1 IADD3 R6, PT, PT, R6, -R5.reuse, RZ ;  /* 0x8000000506069210 */ /* 0x080fe20007ffe0ff */
[----:B------:R-:W-:Y:S01]  /*0550*/  @!P1 VIADD R9, R9, 0x1 ;  /* 0x0000000109099836 */ /* 0x000fe20000000000 */
[----:B------:R-:W-:Y:S02]  /*0560*/  ISETP.NE.AND P1, PT, RZ, UR7, PT ;  /* 0x00000007ff007c0c */ /* 0x000fe4000bf25270 */
[----:B------:R-:W-:Y:S02]  /*0570*/  ISETP.GE.U32.AND P0, PT, R6, R5, PT ;  /* 0x000000050600720c */ /* 0x000fe40003f06070 */
[----:B------:R-:W-:Y:S01]  /*0580*/  @!P3 IMAD.IADD R11, R11, 0x1, -R4 ;  /* 0x000000010b0bb824 */ /* 0x000fe200078e0a04 */
[----:B------:R-:W2:Y:S01]  /*0590*/  LDC R5, c[0x0][0x360] ;  /* 0x0000d800ff057b82 */ /* 0x000ea20000000800 */
[----:B------:R-:W-:Y:S01]  /*05a0*/  @!P3 VIADD R7, R7, 0x1 ;  /* 0x000000010707b836 */ /* 0x000fe20000000000 */
[----:B------:R-:W-:Y:S02]  /*05b0*/  ISETP.NE.AND P3, PT, R3, RZ, PT ;  /* 0x000000ff0300720c */ /* 0x000fe40003f65270 */
[----:B------:R-:W-:-:S06]  /*05c0*/  ISETP.GE.U32.AND P2, PT, R11, R4, PT ;  /* 0x000000040b00720c */ /* 0x000fcc0003f46070 */
[----:B------:R-:W-:Y:S02]  /*05d0*/  @P0 IADD3 R9, PT, PT, R9, 0x1, RZ ;  /* 0x0000000109090810 */ /* 0x000fe40007ffe0ff */
[----:B------:R-:W-:-:S03]  /*05e0*/  ISETP.GE.AND P0, PT, R8, RZ, PT ;  /* 0x000000ff0800720c */ /* 0x000fc60003f06270 */
[----:B------:R-:W-:Y:S01]  /*05f0*/  @!P4 IMAD.MOV R9, RZ, RZ, -R9 ;  /* 0x000000ffff09c224 */ /* 0x000fe200078e0a09 */
[----:B------:R-:W-:Y:S02]  /*0600*/  @!P1 LOP3.LUT R9, RZ, UR7, RZ, 0x33, !PT ;  /* 0x00000007ff099c12 */ /* 0x000fe4000f8e33ff */
[----:B------:R-:W-:Y:S02]  /*0610*/  @P2 IADD3 R7, PT, PT, R7, 0x1, RZ ;  /* 0x0000000107072810 */ /* 0x000fe40007ffe0ff */
[----:B0-----:R-:W-:Y:S02]  /*0620*/  LOP3.LUT P1, RZ, R14, R12, R13, 0xfe, !PT ;  /* 0x0000000c0eff7212 */ /* 0x001fe4000782fe0d */
[----:B------:R-:W-:Y:S01]  /*0630*/  ISETP.GE.AND P2, PT, R9, RZ, PT ;  /* 0x000000ff0900720c */ /* 0x000fe20003f46270 */
[----:B------:R-:W-:Y:S02]  /*0640*/  IMAD.MOV.U32 R4, RZ, RZ, R7 ;  /* 0x000000ffff047224 */ /* 0x000fe400078e0007 */
[----:B--2---:R-:W-:-:S02]  /*0650*/  IMAD R5, R5, UR14, R12 ;  /* 0x0000000e05057c24 */ /* 0x004fc4000f8e020c */
[----:B------:R-:W-:Y:S01]  /*0660*/  @!P0 IMAD.MOV R4, RZ, RZ, -R4 ;  /* 0x000000ffff048224 */ /* 0x000fe200078e0a04 */
[----:B-1----:R-:W-:-:S07]  /*0670*/  @!P3 LOP3.LUT R4, RZ, R3, RZ, 0x33, !PT ;  /* 0x00000003ff04b212 */ /* 0x002fce00078e33ff */
.L_x_42:
[----:B------:R-:W-:Y:S05]  /*0680*/  @!P2 BRA `(.L_x_34) ;  /* 0x0000000c004ca947 */ /* 0x000fea0003800000 */
[-C--:B------:R-:W-:Y:S01]  /*0690*/  IABS R9, R3.reuse ;  /* 0x0000000300097213 */ /* 0x080fe20000000000 */
[----:B------:R-:W0:Y:S01]  /*06a0*/  LDC R6, c[0x0][0x3b8] ;  /* 0x0000ee00ff067b82 */ /* 0x000e220000000800 */
[----:B------:R-:W-:Y:S02]  /*06b0*/  UMOV UR5, URZ ;  /* 0x000000ff00057c82 */ /* 0x000fe40008000000 */
[----:B------:R-:W1:Y:S08]  /*06c0*/  I2F.RP R10, R9 ;  /* 0x00000009000a7306 */ /* 0x000e700000209400 */
[----:B-1----:R-:W1:Y:S01]  /*06d0*/  MUFU.RCP R10, R10 ;  /* 0x0000000a000a7308 */ /* 0x002e620000001000 */
[----:B0-----:R-:W-:Y:S01]  /*06e0*/  VIADD R8, R6, 0xffffffff ;  /* 0xffffffff06087836 */ /* 0x001fe20000000000 */
[----:B------:R-:W-:-:S04]  /*06f0*/  IABS R6, R3 ;  /* 0x0000000300067213 */ /* 0x000fc80000000000 */
[----:B------:R-:W-:Y:S01]  /*0700*/  IADD3 R13, PT, PT, RZ, -R6, RZ ;  /* 0x80000006ff0d7210 */ /* 0x000fe20007ffe0ff */
[----:B------:R-:W-:Y:S01]  /*0710*/  IMAD.MOV.U32 R6, RZ, RZ, RZ ;  /* 0x000000ffff067224 */ /* 0x000fe200078e00ff */
[----:B-1----:R-:W-:Y:S02]  /*0720*/  IADD3 R7, PT, PT, R10, 0xffffffe, RZ ;  /* 0x0ffffffe0a077810 */ /* 0x002fe40007ffe0ff */
[----:B------:R-:W0:Y:S04]  /*0730*/  S2R R10, SR_TID.Z ;  /* 0x00000000000a7919 */ /* 0x000e280000002300 */
[----:B------:R-:W1:Y:S02]  /*0740*/  F2I.FTZ.U32.TRUNC.NTZ R7, R7 ;  /* 0x0000000700077305 */ /* 0x000e64000021f000 */
[----:B-1----:R-:W-:-:S04]  /*0750*/  IMAD.MOV R12, RZ, RZ, -R7 ;  /* 0x000000ffff0c7224 */ /* 0x002fc800078e0a07 */
[----:B------:R-:W-:Y:S01]  /*0760*/  IMAD R11, R12, R9, RZ ;  /* 0x000000090c0b7224 */ /* 0x000fe200078e02ff */
[----:B------:R-:W-:Y:S02]  /*0770*/  IABS R12, R8 ;  /* 0x00000008000c7213 */ /* 0x000fe40000000000 */
[----:B------:R-:W-:Y:S01]  /*0780*/  LOP3.LUT R8, R8, R3, RZ, 0x3c, !PT ;  /* 0x0000000308087212 */ /* 0x000fe200078e3cff */
[----:B------:R-:W-:Y:S01]  /*0790*/  IMAD.HI.U32 R11, R7, R11, R6 ;  /* 0x0000000b070b7227 */ /* 0x000fe200078e0006 */
[----:B------:R-:W-:Y:S02]  /*07a0*/  MOV R7, R13 ;  /* 0x0000000d00077202 */ /* 0x000fe40000000f00 */
[----:B------:R-:W-:Y:S01]  /*07b0*/  ISETP.GE.AND P4, PT, R8, RZ, PT ;  /* 0x000000ff0800720c */ /* 0x000fe20003f86270 */
[----:B------:R-:W-:-:S04]  /*07c0*/  IMAD.MOV.U32 R6, RZ, RZ, R12 ;  /* 0x000000ffff067224 */ /* 0x000fc800078e000c */
[----:B------:R-:W-:-:S04]  /*07d0*/  IMAD.HI.U32 R11, R11, R6, RZ ;  /* 0x000000060b0b7227 */ /* 0x000fc800078e00ff */
[----:B------:R-:W-:Y:S02]  /*07e0*/  IMAD R6, R11, R7, R6 ;  /* 0x000000070b067224 */ /* 0x000fe400078e0206 */
[----:B------:R-:W0:Y:S03]  /*07f0*/  LDC R7, c[0x0][0x368] ;  /* 0x0000da00ff077b82 */ /* 0x000e260000000800 */
[----:B------:R-:W-:-:S13]  /*0800*/  ISETP.GT.U32.AND P0, PT, R9, R6, PT ;  /* 0x000000060900720c */ /* 0x000fda0003f04070 */
[----:B------:R-:W-:Y:S02]  /*0810*/  @!P0 IMAD.IADD R6, R6, 0x1, -R9 ;  /* 0x0000000106068824 */ /* 0x000fe400078e0a09 */
[----:B------:R-:W-:Y:S01]  /*0820*/  @!P0 VIADD R11, R11, 0x1 ;  /* 0x000000010b0b8836 */ /* 0x000fe20000000000 */
[----:B------:R-:W-:Y:S02]  /*0830*/  ISETP.NE.AND P0, PT, R3, RZ, PT ;  /* 0x000000ff0300720c */ /* 0x000fe40003f05270 */
[----:B------:R-:W-:Y:S02]  /*0840*/  ISETP.GE.U32.AND P3, PT, R6, R9, PT ;  /* 0x000000090600720c */ /* 0x000fe40003f66070 */
[----:B------:R-:W-:-:S11]  /*0850*/  MOV R9, UR8 ;  /* 0x0000000800097c02 */ /* 0x000fd60008000f00 */
[----:B------:R-:W-:-:S05]  /*0860*/  @P3 IADD3 R11, PT, PT, R11, 0x1, RZ ;  /* 0x000000010b0b3810 */ /* 0x000fca0007ffe0ff */
[----:B------:R-:W-:-:S04]  /*0870*/  IMAD.MOV.U32 R6, RZ, RZ, R11 ;  /* 0x000000ffff067224 */ /* 0x000fc800078e000b */
[----:B------:R-:W-:Y:S01]  /*0880*/  @!P4 IMAD.MOV R6, RZ, RZ, -R6 ;  /* 0x000000ffff06c224 */ /* 0x000fe200078e0a06 */
[----:B------:R-:W-:-:S04]  /*0890*/  @!P0 LOP3.LUT R6, RZ, R3, RZ, 0x33, !PT ;  /* 0x00000003ff068212 */ /* 0x000fc800078e33ff */
[----:B------:R-:W-:Y:S01]  /*08a0*/  ISETP.GE.AND P3, PT, R6, RZ, PT ;  /* 0x000000ff0600720c */ /* 0x000fe20003f66270 */
[----:B0-----:R-:W-:-:S04]  /*08b0*/  IMAD R6, R7, UR16, R10 ;  /* 0x0000001007067c24 */ /* 0x001fc8000f8e020a */
[----:B------:R-:W-:-:S08]  /*08c0*/  IMAD R6, R9, UR4, R6 ;  /* 0x0000000409067c24 */ /* 0x000fd0000f8e0206 */
.L_x_41:
[----:B------:R-:W-:Y:S05]  /*08d0*/  @!P3 BRA `(.L_x_35) ;  /* 0x00000008003cb947 */ /* 0x000fea0003800000 */
[----:B------:R-:W0:Y:S01]  /*08e0*/  LDCU.64 UR10, c[0x0][0x440] ;  /* 0x00008800ff0a77ac */ /* 0x000e220008000a00 */
[----:B------:R-:W1:Y:S01]  /*08f0*/  S2R R8, SR_TID.Y ;  /* 0x0000000000087919 */ /* 0x000e620000002200 */
[----:B------:R-:W1:Y:S01]  /*0900*/  LDC R7, c[0x0][0x364] ;  /* 0x0000d900ff077b82 */ /* 0x000e620000000800 */
[----:B------:R-:W-:Y:S01]  /*0910*/  IMAD.U32 R10, RZ, RZ, UR5 ;  /* 0x00000005ff0a7e24 */ /* 0x000fe2000f8e00ff */
[----:B------:R-:W-:Y:S01]  /*0920*/  UIMAD UR6, UR13, UR4, UR16 ;  /* 0x000000040d0672a4 */ /* 0x000fe2000f8e0210 */
[C---:B------:R-:W-:Y:S01]  /*0930*/  VIADD R11, R6.reuse, 0x1 ;  /* 0x00000001060b7836 */ /* 0x040fe20000000000 */
[----:B------:R-:W2:Y:S01]  /*0940*/  LDCU UR9, c[0x0][0x3c0] ;  /* 0x00007800ff0977ac */ /* 0x000ea20008000800 */
[----:B------:R-:W-:Y:S02]  /*0950*/  ISETP.GT.AND P4, PT, R6, RZ, PT ;  /* 0x000000ff0600720c */ /* 0x000fe40003f84270 */
[----:B------:R-:W-:Y:S01]  /*0960*/  IADD3 R22, PT, PT, R5, 0x1, RZ ;  /* 0x0000000105167810 */ /* 0x000fe20007ffe0ff */
[----:B------:R-:W3:Y:S01]  /*0970*/  LDCU UR17, c[0x0][0x3c0] ;  /* 0x00007800ff1177ac */ /* 0x000ee20008000800 */
[----:B------:R-:W4:Y:S01]  /*0980*/  LDCU.64 UR20, c[0x0][0x428] ;  /* 0x00008500ff1477ac */ /* 0x000f220008000a00 */
[----:B0-----:R-:W-:Y:S01]  /*0990*/  UIMAD UR6, UR6, UR11, UR15 ;  /* 0x0000000b060672a4 */ /* 0x001fe2000f8e020f */
[----:B------:R-:W0:Y:S03]  /*09a0*/  LDCU.64 UR22, c[0x0][0x3e8] ;  /* 0x00007d00ff1677ac */ /* 0x000e260008000a00 */
[----:B------:R-:W-:Y:S01]  /*09b0*/  UIMAD UR6, UR12, UR5, UR6 ;  /* 0x000000050c0672a4 */ /* 0x000fe2000f8e0206 */
[C---:B--2---:R-:W-:Y:S01]  /*09c0*/  ISETP.GE.AND P5, PT, R11.reuse, UR9, PT ;  /* 0x000000090b007c0c */ /* 0x044fe2000bfa6270 */
[----:B------:R-:W2:Y:S03]  /*09d0*/  LDCU.64 UR24, c[0x0][0x3b8] ;  /* 0x00007700ff1877ac */ /* 0x000ea60008000a00 */
[----:B------:R-:W-:Y:S01]  /*09e0*/  SEL R12, R11, RZ, !P5 ;  /* 0x000000ff0b0c7207 */ /* 0x000fe20006800000 */
[----:B------:R-:W-:Y:S01]  /*09f0*/  UIMAD UR6, UR6, UR10, UR14 ;  /* 0x0000000a060672a4 */ /* 0x000fe2000f8e020e */
[----:B------:R-:W5:Y:S01]  /*0a00*/  LDCU.64 UR10, c[0x0][0x3b8] ;  /* 0x00007700ff0a77ac */ /* 0x000f620008000a00 */
[----:B-1----:R-:W-:-:S04]  /*0a10*/  IMAD R7, R7, UR15, R8 ;  /* 0x0000000f07077c24 */ /* 0x002fc8000f8e0208 */
[----:B------:R-:W-:Y:S01]  /*0a20*/  IMAD.U32 R23, RZ, RZ, UR6 ;  /* 0x00000006ff177e24 */ /* 0x000fe2000f8e00ff */
[----:B------:R-:W-:Y:S01]  /*0a30*/  UMOV UR6, URZ ;  /* 0x000000ff00067c82 */ /* 0x000fe20008000000 */
[----:B------:R-:W-:Y:S01]  /*0a40*/  IMAD R7, R10, UR7, R7 ;  /* 0x000000070a077c24 */ /* 0x000fe2000f8e0207 */
[----:B------:R-:W-:-:S04]  /*0a50*/  SEL R10, R6, UR9, P4 ;  /* 0x00000009060a7c07 */ /* 0x000fc8000a000000 */
[C---:B------:R-:W-:Y:S01]  /*0a60*/  IADD3 R8, PT, PT, R7.reuse, 0x1, RZ ;  /* 0x0000000107087810 */ /* 0x040fe20007ffe0ff */
[----:B------:R-:W-:Y:S01]  /*0a70*/  VIADD R10, R10, 0xffffffff ;  /* 0xffffffff0a0a7836 */ /* 0x000fe20000000000 */
[C---:B------:R-:W-:Y:S02]  /*0a80*/  ISETP.GT.AND P0, PT, R7.reuse, RZ, PT ;  /* 0x000000ff0700720c */ /* 0x040fe40003f04270 */
[----:B-----5:R-:W-:Y:S01]  /*0a90*/  ISETP.GE.AND P4, PT, R8, UR11, PT ;  /* 0x0000000b08007c0c */ /* 0x020fe2000bf86270 */
[--C-:B------:R-:W-:Y:S01]  /*0aa0*/  IMAD R10, R10, UR11, R7.reuse ;  /* 0x0000000b0a0a7c24 */ /* 0x100fe2000f8e0207 */
[----:B------:R-:W-:Y:S01]  /*0ab0*/  SEL R9, R7, UR11, P0 ;  /* 0x0000000b07097c07 */ /* 0x000fe20008000000 */
[--C-:B------:R-:W-:Y:S01]  /*0ac0*/  IMAD R14, R12, UR11, R7.reuse ;  /* 0x0000000b0c0e7c24 */ /* 0x100fe2000f8e0207 */
[----:B------:R-:W-:Y:S01]  /*0ad0*/  SEL R11, R8, RZ, !P4 ;  /* 0x000000ff080b7207 */ /* 0x000fe20006000000 */
[C---:B------:R-:W-:Y:S02]  /*0ae0*/  IMAD R8, R6.reuse, UR11, R7 ;  /* 0x0000000b06087c24 */ /* 0x040fe4000f8e0207 */
[----:B------:R-:W-:-:S02]  /*0af0*/  IMAD R9, R6, UR11, R9 ;  /* 0x0000000b06097c24 */ /* 0x000fc4000f8e0209 */
[----:B------:R-:W-:Y:S02]  /*0b00*/  IMAD R20, R6, UR11, R11 ;  /* 0x0000000b06147c24 */ /* 0x000fe4000f8e020b */
[--C-:B------:R-:W-:Y:S02]  /*0b10*/  IMAD R11, R8, UR10, R5.reuse ;  /* 0x0000000a080b7c24 */ /* 0x100fe4000f8e0205 */
[----:B------:R-:W-:Y:S02]  /*0b20*/  VIADD R12, R9, 0xffffffff ;  /* 0xffffffff090c7836 */ /* 0x000fe40000000000 */
[--C-:B------:R-:W-:Y:S01]  /*0b30*/  IMAD R9, R10, UR10, R5.reuse ;  /* 0x0000000a0a097c24 */ /* 0x100fe2000f8e0205 */
[----:B------:R-:W-:Y:S01]  /*0b40*/  MOV R24, R11 ;  /* 0x0000000b00187202 */ /* 0x000fe20000000f00 */
[--C-:B------:R-:W-:Y:S02]  /*0b50*/  IMAD R10, R14, UR10, R5.reuse ;  /* 0x0000000a0e0a7c24 */ /* 0x100fe4000f8e0205 */
[----:B------:R-:W-:-:S02]  /*0b60*/  IMAD R20, R20, UR10, R5 ;  /* 0x0000000a14147c24 */ /* 0x000fc4000f8e0205 */
[----:B0-234-:R-:W-:-:S07]  /*0b70*/  IMAD R21, R12, UR10, R5 ;  /* 0x0000000a0c157c24 */ /* 0x01dfce000f8e0205 */
.L_x_40:
[----:B0-----:R-:W0:Y:S08]  /*0b80*/  @!P1 LDC.64 R12, c[0x0][0x3a8] ;  /* 0x0000ea00ff0c9b82 */ /* 0x001e300000000a00 */
[----:B------:R-:W1:Y:S01]  /*0b90*/  @!P1 LDC.64 R14, c[0x0][0x3b0] ;  /* 0x0000ec00ff0e9b82 */ /* 0x000e620000000a00 */
[----:B0-----:R-:W-:-:S06]  /*0ba0*/  @!P1 IMAD.WIDE R12, R23, 0x4, R12 ;  /* 0x00000004170c9825 */ /* 0x001fcc00078e020c */
[----:B------:R-:W2:Y:S01]  /*0bb0*/  @!P1 LDG.E R12, desc[UR18][R12.64] ;  /* 0x000000120c0c9981 */ /* 0x000ea2000c1e1900 */
[----:B-1----:R-:W-:-:S05]  /*0bc0*/  @!P1 IMAD.WIDE R14, R23, 0x4, R14 ;  /* 0x00000004170e9825 */ /* 0x002fca00078e020e */
[----:B------:R-:W2:Y:S01]  /*0bd0*/  @!P1 LDG.E R13, desc[UR18][R14.64] ;  /* 0x000000120e0d9981 */ /* 0x000ea2000c1e1900 */
[----:B------:R-:W0:Y:S01]  /*0be0*/  S2UR UR10, SR_CgaCtaId ;  /* 0x00000000000a79c3 */ /* 0x000e220000008800 */
[----:B------:R-:W-:Y:S02]  /*0bf0*/  UMOV UR9, 0x400 ;  /* 0x0000040000097882 */ /* 0x000fe40000000000 */
[----:B0-----:R-:W-:-:S09]  /*0c00*/  ULEA UR9, UR10, UR9, 0x18 ;  /* 0x000000090a097291 */ /* 0x001fd2000f8ec0ff */
[----:B--2---:R-:W-:Y:S01]  /*0c10*/  @!P1 STS.64 [UR9], R12 ;  /* 0x0000000cff009988 */ /* 0x004fe20008000a09 */
[----:B------:R-:W-:Y:S06]  /*0c20*/  BAR.SYNC.DEFER_BLOCKING 0x0 ;  /* 0x0000000000007b1d */ /* 0x000fec0000010000 */
[----:B------:R-:W0:Y:S02]  /*0c30*/  LDS.64 R12, [UR9] ;  /* 0x00000009ff0c7984 */ /* 0x000e240008000a00 */
[----:B0-----:R-:W-:Y:S02]  /*0c40*/  ISETP.NE.AND P0, PT, R13, RZ, PT ;  /* 0x000000ff0d00720c */ /* 0x001fe40003f05270 */
[----:B------:R-:W-:-:S11]  /*0c50*/  ISETP.NE.AND P4, PT, R12, RZ, PT ;  /* 0x000000ff0c00720c */ /* 0x000fd60003f85270 */
[----:B------:R-:W-:Y:S05]  /*0c60*/  @!P0 BRA `(.L_x_36) ;  /* 0x0000000000b88947 */ /* 0x000fea0003800000 */
[----:B------:R-:W-:Y:S01]  /*0c70*/  VIADD R13, R22, 0xffffffff ;  /* 0xffffffff160d7836 */ /* 0x000fe20000000000 */
[----:B------:R-:W-:Y:S01]  /*0c80*/  ISETP.GE.AND P0, PT, R7, UR25, PT ;  /* 0x0000001907007c0c */ /* 0x000fe2000bf06270 */
[----:B------:R-:W-:Y:S03]  /*0c90*/  BSSY.RECONVERGENT B0, `(.L_x_36) ;  /* 0x000002b000007945 */ /* 0x000fe60003800200 */
[----:B------:R-:W-:-:S04]  /*0ca0*/  ISETP.GE.OR P0, PT, R13, UR24, P0 ;  /* 0x000000180d007c0c */ /* 0x000fc80008706670 */
[----:B------:R-:W-:-:S13]  /*0cb0*/  ISETP.GE.OR P0, PT, R6, UR17, P0 ;  /* 0x0000001106007c0c */ /* 0x000fda0008706670 */
[----:B------:R-:W-:Y:S05]  /*0cc0*/  @P0 BRA `(.L_x_37) ;  /* 0x00000000009c0947 */ /* 0x000fea0003800000 */
[----:B------:R-:W0:Y:S01]  /*0cd0*/  LDC.64 R16, c[0x0][0x390] ;  /* 0x0000e400ff107b82 */ /* 0x000e220000000a00 */
[C---:B------:R-:W-:Y:S02]  /*0ce0*/  ISETP.GT.AND P0, PT, R13.reuse, RZ, PT ;  /* 0x000000ff0d00720c */ /* 0x040fe40003f04270 */
[C---:B------:R-:W-:Y:S02]  /*0cf0*/  ISETP.GE.AND P5, PT, R22.reuse, UR24, PT ;  /* 0x0000001816007c0c */ /* 0x040fe4000bfa6270 */
[----:B------:R-:W-:Y:S02]  /*0d00*/  SEL R13, R13, UR24, P0 ;  /* 0x000000180d0d7c07 */ /* 0x000fe40008000000 */
[----:B------:R-:W-:-:S03]  /*0d10*/  SEL R15, R22, RZ, !P5 ;  /* 0x000000ff160f7207 */ /* 0x000fc60006800000 */
[C---:B------:R-:W-:Y:S02]  /*0d20*/  IMAD R13, R8.reuse, UR24, R13 ;  /* 0x00000018080d7c24 */ /* 0x040fe4000f8e020d */
[----:B------:R-:W-:-:S03]  /*0d30*/  IMAD R19, R8, UR24, R15 ;  /* 0x0000001808137c24 */ /* 0x000fc6000f8e020f */
[----:B------:R-:W-:Y:S01]  /*0d40*/  IADD3 R15, PT, PT, R13, -0x1, RZ ;  /* 0xffffffff0d0f7810 */ /* 0x000fe20007ffe0ff */
[----:B0-----:R-:W-:-:S04]  /*0d50*/  IMAD.WIDE R12, R19, 0x8, R16 ;  /* 0x00000008130c7825 */ /* 0x001fc800078e0210 */
[--C-:B------:R-:W-:Y:S02]  /*0d60*/  IMAD.WIDE R14, R15, 0x8, R16.reuse ;  /* 0x000000080f0e7825 */ /* 0x100fe400078e0210 */
[----:B------:R-:W2:Y:S02]  /*0d70*/  LDG.E.64 R12, desc[UR18][R12.64] ;  /* 0x000000120c0c7981 */ /* 0x000ea4000c1e1b00 */
[--C-:B------:R-:W-:Y:S02]  /*0d80*/  IMAD.WIDE R28, R20, 0x8, R16.reuse ;  /* 0x00000008141c7825 */ /* 0x100fe400078e0210 */
[----:B------:R-:W2:Y:S04]  /*0d90*/  LDG.E.64 R14, desc[UR18][R14.64] ;  /* 0x000000120e0e7981 */ /* 0x000ea8000c1e1b00 */
[----:B------:R-:W3:Y:S01]  /*0da0*/  LDG.E.64 R28, desc[UR18][R28.64] ;  /* 0x000000121c1c7981 */ /* 0x000ee2000c1e1b00 */
[----:B------:R-:W-:-:S06]  /*0db0*/  IMAD.WIDE R26, R21, 0x8, R16 ;  /* 0x00000008151a7825 */ /* 0x000fcc00078e0210 */
[----:B------:R-:W4:Y:S01]  /*0dc0*/  LDG.E.64 R26, desc[UR18][R26.64] ;  /* 0x000000121a1a7981 */ /* 0x000f22000c1e1b00 */
[----:B--2---:R-:W-:Y:S01]  /*0dd0*/  DADD R14, R12, R14 ;  /* 0x000000000c0e7229 */ /* 0x004fe2000000000e */
[----:B------:R-:W-:-:S06]  /*0de0*/  IMAD.WIDE R12, R10, 0x8, R16 ;  /* 0x000000080a0c7825 */ /* 0x000fcc00078e0210 */
[----:B------:R-:W2:Y:S01]  /*0df0*/  LDG.E.64 R12, desc[UR18][R12.64] ;  /* 0x000000120c0c7981 */ /* 0x000ea2000c1e1b00 */
[----:B---3--:R-:W-:Y:S01]  /*0e00*/  DADD R28, R14, R28 ;  /* 0x000000000e1c7229 */ /* 0x008fe2000000001c */
[----:B------:R-:W-:-:S06]  /*0e10*/  IMAD.WIDE R14, R9, 0x8, R16 ;  /* 0x00000008090e7825 */ /* 0x000fcc00078e0210 */
[----:B------:R-:W3:Y:S01]  /*0e20*/  LDG.E.64 R14, desc[UR18][R14.64] ;  /* 0x000000120e0e7981 */ /* 0x000ee2000c1e1b00 */
[----:B------:R-:W-:-:S05]  /*0e30*/  IMAD.WIDE R16, R11, 0x8, R16 ;  /* 0x000000080b107825 */ /* 0x000fca00078e0210 */
[----:B------:R-:W5:Y:S01]  /*0e40*/  LDG.E.64 R18, desc[UR18][R16.64] ;  /* 0x0000001210127981 */ /* 0x000f62000c1e1b00 */
[----:B----4-:R-:W-:-:S08]  /*0e50*/  DADD R26, R28, R26 ;  /* 0x000000001c1a7229 */ /* 0x010fd0000000001a */
[----:B--2---:R-:W-:-:S08]  /*0e60*/  DADD R12, R26, R12 ;  /* 0x000000001a0c7229 */ /* 0x004fd0000000000c */
[----:B---3--:R-:W-:Y:S02]  /*0e70*/  DADD R14, R12, R14 ;  /* 0x000000000c0e7229 */ /* 0x008fe4000000000e */
[----:B------:R-:W0:Y:S06]  /*0e80*/  LDC.64 R12, c[0x0][0x398] ;  /* 0x0000e600ff0c7b82 */ /* 0x000e2c0000000a00 */
[----:B-----5:R-:W-:-:S08]  /*0e90*/  DFMA R14, R18, -6, R14 ;  /* 0xc0180000120e782b */ /* 0x020fd0000000000e */
[----:B------:R-:W-:-:S08]  /*0ea0*/  DMUL R14, R14, UR20 ;  /* 0x000000140e0e7c28 */ /* 0x000fd00008000000 */
[----:B------:R-:W-:Y:S01]  /*0eb0*/  DFMA R14, R14, UR22, R18 ;  /* 0x000000160e0e7c2b */ /* 0x000fe20008000012 */
[----:B0-----:R-:W-:-:S06]  /*0ec0*/  IMAD.WIDE R12, R11, 0x8, R12 ;  /* 0x000000080b0c7825 */ /* 0x001fcc00078e020c */
[----:B------:R0:W-:Y:S04]  /*0ed0*/  STG.E.64 desc[UR18][R12.64], R14 ;  /* 0x0000000e0c007986 */ /* 0x0001e8000c101b12 */
[----:B------:R-:W2:Y:S01]  /*0ee0*/  LDG.E.64 R16, desc[UR18][R16.64] ;  /* 0x0000001210107981 */ /* 0x000ea2000c1e1b00 */
[----:B0-----:R-:W0:Y:S02]  /*0ef0*/  LDC.64 R12, c[0x0][0x3a0] ;  /* 0x0000e800ff0c7b82 */ /* 0x001e240000000a00 */
[----:B0-----:R-:W-:Y:S01]  /*0f00*/  IMAD.WIDE R12, R11, 0x8, R12 ;  /* 0x000000080b0c7825 */ /* 0x001fe200078e020c */
[----:B--2---:R-:W-:-:S08]  /*0f10*/  DADD R18, R14, -R16 ;  /* 0x000000000e127229 */ /* 0x004fd00000000810 */
[----:B------:R-:W-:-:S07]  /*0f20*/  DADD R14, -RZ, |R18| ;  /* 0x00000000ff0e7229 */ /* 0x000fce0000000512 */
[----:B------:R0:W-:Y:S04]  /*0f30*/  STG.E.64 desc[UR18][R12.64], R14 ;  /* 0x0000000e0c007986 */ /* 0x0001e8000c101b12 */
.L_x_37:
[----:B------:R-:W-:Y:S05]  /*0f40*/  BSYNC.RECONVERGENT B0 ;  /* 0x0000000000007941 */ /* 0x000fea0003800200 */
.L_x_36:
[----:B------:R-:W-:Y:S05]  /*0f50*/  @!P4 BRA `(.L_x_38) ;  /* 0x00000000006cc947 */ /* 0x000fea0003800000 */
[----:B0-----:R-:W-:Y:S01]  /*0f60*/  VIADD R12, R22, 0xffffffff ;  /* 0xffffffff160c7836 */ /* 0x001fe20000000000 */
[----:B------:R-:W-:Y:S01]  /*0f70*/  ISETP.GE.AND P0, PT, R7, UR25, PT ;  /* 0x0000001907007c0c */ /* 0x000fe2000bf06270 */
[----:B------:R-:W-:Y:S03]  /*0f80*/  BSSY.RECONVERGENT B0, `(.L_x_38) ;  /* 0x0000018000007945 */ /* 0x000fe60003800200 */
[----:B------:R-:W-:-:S04]  /*0f90*/  ISETP.GE.OR P0, PT, R12, UR24, P0 ;  /* 0x000000180c007c0c */ /* 0x000fc80008706670 */
[----:B------:R-:W-:-:S13]  /*0fa0*/  ISETP.GE.OR P0, PT, R6, UR17, P0 ;  /* 0x0000001106007c0c */ /* 0x000fda0008706670 */
[----:B------:R-:W-:Y:S05]  /*0fb0*/  @P0 BRA `(.L_x_39) ;  /* 0x0000000000500947 */ /* 0x000fea0003800000 */
[----:B------:R-:W0:Y:S08]  /*0fc0*/  LDC.64 R26, c[0x0][0x388] ;  /* 0x0000e200ff1a7b82 */ /* 0x000e300000000a00 */
[----:B------:R-:W1:Y:S08]  /*0fd0*/  LDC.64 R18, c[0x0][0x380] ;  /* 0x0000e000ff127b82 */ /* 0x000e700000000a00 */
[----:B------:R-:W2:Y:S01]  /*0fe0*/  LDC.64 R16, c[0x0][0x398] ;  /* 0x0000e600ff107b82 */ /* 0x000ea20000000a00 */
[----:B0-----:R-:W-:-:S07]  /*0ff0*/  IMAD.WIDE R26, R24, 0x8, R26 ;  /* 0x00000008181a7825 */ /* 0x001fce00078e021a */
[----:B------:R-:W0:Y:S01]  /*1000*/  LDC.64 R12, c[0x0][0x390] ;  /* 0x0000e400ff0c7b82 */ /* 0x000e220000000a00 */
[----:B------:R-:W3:Y:S01]  /*1010*/  LDG.E.64 R26, desc[UR18][R26.64] ;  /* 0x000000121a1a7981 */ /* 0x000ee2000c1e1b00 */
[----:B-1----:R-:W-:-:S06]  /*1020*/  IMAD.WIDE R18, R24, 0x8, R18 ;  /* 0x0000000818127825 */ /* 0x002fcc00078e0212 */
[----:B------:R-:W3:Y:S01]  /*1030*/  LDG.E.64 R18, desc[UR18][R18.64] ;  /* 0x0000001212127981 */ /* 0x000ee2000c1e1b00 */
[----:B--2---:R-:W-:-:S05]  /*1040*/  IMAD.WIDE R16, R24, 0x8, R16 ;  /* 0x0000000818107825 */ /* 0x004fca00078e0210 */
[----:B------:R-:W2:Y:S01]  /*1050*/  LDG.E.64 R14, desc[UR18][R16.64] ;  /* 0x00000012100e7981 */ /* 0x000ea2000c1e1b00 */
[----:B0-----:R-:W-:Y:S01]  /*1060*/  IMAD.WIDE R12, R24, 0x8, R12 ;  /* 0x00000008180c7825 */ /* 0x001fe200078e020c */
[----:B---3--:R-:W-:-:S08]  /*1070*/  DADD R18, R26, -R18 ;  /* 0x000000001a127229 */ /* 0x008fd00000000812 */
[----:B--2---:R-:W-:-:S07]  /*1080*/  DADD R14, R18, R14 ;  /* 0x00000000120e7229 */ /* 0x004fce000000000e */
[----:B------:R0:W-:Y:S04]  /*1090*/  STG.E.64 desc[UR18][R16.64], R14 ;  /* 0x0000000e10007986 */ /* 0x0001e8000c101b12 */
[----:B0-----:R0:W2:Y:S02]  /*10a0*/  LDG.E.64 R16, desc[UR18][R12.64] ;  /* 0x000000120c107981 */ /* 0x0010a4000c1e1b00 */
[----:B0-----:R-:W0:Y:S02]  /*10b0*/  LDC.64 R12, c[0x0][0x3a0] ;  /* 0x0000e800ff0c7b82 */ /* 0x001e240000000a00 */
[----:B0-----:R-:W-:Y:S01]  /*10c0*/  IMAD.WIDE R12, R24, 0x8, R12 ;  /* 0x00000008180c7825 */ /* 0x001fe200078e020c */
[----:B--2---:R-:W-:-:S08]  /*10d0*/  DADD R14, R14, -R16 ;  /* 0x000000000e0e7229 */ /* 0x004fd00000000810 */
[----:B------:R-:W-:-:S07]  /*10e0*/  DADD R14, -RZ, |R14| ;  /* 0x00000000ff0e7229 */ /* 0x000fce000000050e */
[----:B------:R0:W-:Y:S04]  /*10f0*/  STG.E.64 desc[UR18][R12.64], R14 ;  /* 0x0000000e0c007986 */ /* 0x0001e8000c101b12 */
.L_x_39:
[----:B------:R-:W-:Y:S05]  /*1100*/  BSYNC.RECONVERGENT B0 ;  /* 0x0000000000007941 */ /* 0x000fea0003800200 */
.L_x_38:
[----:B------:R-:W-:Y:S01]  /*1110*/  ISETP.LE.AND P0, PT, R4, UR6, PT ;  /* 0x0000000604007c0c */ /* 0x000fe2000bf03270 */
[----:B------:R-:W-:Y:S01]  /*1120*/  UIADD3 UR9, UPT, UPT, UR6, 0x1, URZ ;  /* 0x0000000106097890 */ /* 0x000fe2000fffe0ff */
[-C--:B------:R-:W-:Y:S01]  /*1130*/  IADD3 R10, PT, PT, R10, R3.reuse, RZ ;  /* 0x000000030a0a7210 */ /* 0x080fe20007ffe0ff */
[--C-:B------:R-:W-:Y:S01]  /*1140*/  IMAD.IADD R9, R9, 0x1, R3.reuse ;  /* 0x0000000109097824 */ /* 0x100fe200078e0203 */
[-C--:B------:R-:W-:Y:S01]  /*1150*/  IADD3 R20, PT, PT, R20, R3.reuse, RZ ;  /* 0x0000000314147210 */ /* 0x080fe20007ffe0ff */
[--C-:B------:R-:W-:Y:S01]  /*1160*/  IMAD.IADD R21, R21, 0x1, R3.reuse ;  /* 0x0000000115157824 */ /* 0x100fe200078e0203 */
[-C--:B------:R-:W-:Y:S01]  /*1170*/  IADD3 R11, PT, PT, R11, R3.reuse, RZ ;  /* 0x000000030b0b7210 */ /* 0x080fe20007ffe0ff */
[----:B------:R-:W-:Y:S01]  /*1180*/  IMAD.IADD R22, R22, 0x1, R3 ;  /* 0x0000000116167824 */ /* 0x000fe200078e0203 */
[----:B------:R-:W-:Y:S01]  /*1190*/  UMOV UR6, UR9 ;  /* 0x0000000900067c82 */ /* 0x000fe20008000000 */
[----:B------:R-:W-:Y:S01]  /*11a0*/  IADD3 R24, PT, PT, R24, R3, RZ ;  /* 0x0000000318187210 */ /* 0x000fe20007ffe0ff */
[----:B------:R-:W-:-:S03]  /*11b0*/  IMAD.IADD R23, R0, 0x1, R23 ;  /* 0x0000000100177824 */ /* 0x000fc600078e0217 */
[----:B------:R-:W-:Y:S05]  /*11c0*/  @!P0 BRA `(.L_x_40) ;  /* 0xfffffff8006c8947 */ /* 0x000fea000383ffff */
.L_x_35:
[----:B------:R-:W-:Y:S01]  /*11d0*/  IABS R10, UR7 ;  /* 0x00000007000a7c13 */ /* 0x000fe20008000000 */
[----:B------:R-:W1:Y:S01]  /*11e0*/  LDC R7, c[0x0][0x3bc] ;  /* 0x0000ef00ff077b82 */ /* 0x000e620000000800 */
[----:B0-----:R-:W-:Y:S02]  /*11f0*/  IABS R14, UR7 ;  /* 0x00000007000e7c13 */ /* 0x001fe40008000000 */
[----:B------:R-:W0:Y:S03]  /*1200*/  I2F.RP R11, R10 ;  /* 0x0000000a000b7306 */ /* 0x000e260000209400 */
[----:B------:R-:W-:-:S05]  /*1210*/  IMAD.MOV R14, RZ, RZ, -R14 ;  /* 0x000000ffff0e7224 */ /* 0x000fca00078e0a0e */
[----:B0-----:R-:W0:Y:S01]  /*1220*/  MUFU.RCP R11, R11 ;  /* 0x0000000b000b7308 */ /* 0x001e220000001000 */
[----:B-1----:R-:W-:-:S04]  /*1230*/  IADD3 R7, PT, PT, R7, -0x1, RZ ;  /* 0xffffffff07077810 */ /* 0x002fc80007ffe0ff */
[----:B------:R-:W-:Y:S02]  /*1240*/  IABS R12, R7 ;  /* 0x00000007000c7213 */ /* 0x000fe40000000000 */
[----:B------:R-:W-:-:S04]  /*1250*/  LOP3.LUT R7, R7, UR7, RZ, 0x3c, !PT ;  /* 0x0000000707077c12 */ /* 0x000fc8000f8e3cff */
[----:B------:R-:W-:Y:S02]  /*1260*/  ISETP.GE.AND P0, PT, R7, RZ, PT ;  /* 0x000000ff0700720c */ /* 0x000fe40003f06270 */
[----:B0-----:R-:W-:-:S04]  /*1270*/  IADD3 R8, PT, PT, R11, 0xffffffe, RZ ;  /* 0x0ffffffe0b087810 */ /* 0x001fc80007ffe0ff */
[----:B------:R0:W1:Y:S02]  /*1280*/  F2I.FTZ.U32.TRUNC.NTZ R9, R8 ;  /* 0x0000000800097305 */ /* 0x000064000021f000 */
[----:B0-----:R-:W-:Y:S02]  /*1290*/  HFMA2 R8, -RZ, RZ, 0, 0 ;  /* 0x00000000ff087431 */ /* 0x001fe400000001ff */
[----:B-1----:R-:W-:-:S04]  /*12a0*/  IMAD.MOV R13, RZ, RZ, -R9 ;  /* 0x000000ffff0d7224 */ /* 0x002fc800078e0a09 */
[----:B------:R-:W-:-:S04]  /*12b0*/  IMAD R13, R13, R10, RZ ;  /* 0x0000000a0d0d7224 */ /* 0x000fc800078e02ff */
[----:B------:R-:W-:-:S04]  /*12c0*/  IMAD.HI.U32 R13, R9, R13, R8 ;  /* 0x0000000d090d7227 */ /* 0x000fc800078e0008 */
[----:B------:R-:W-:Y:S02]  /*12d0*/  IMAD.MOV.U32 R8, RZ, RZ, R14 ;  /* 0x000000ffff087224 */ /* 0x000fe400078e000e */
[----:B------:R-:W-:-:S04]  /*12e0*/  IMAD.HI.U32 R13, R13, R12, RZ ;  /* 0x0000000c0d0d7227 */ /* 0x000fc800078e00ff */
[----:B------:R-:W-:-:S05]  /*12f0*/  IMAD R9, R13, R8, R12 ;  /* 0x000000080d097224 */ /* 0x000fca00078e020c */
[----:B------:R-:W-:-:S13]  /*1300*/  ISETP.GT.U32.AND P5, PT, R10, R9, PT ;  /* 0x000000090a00720c */ /* 0x000fda0003fa4070 */
[-C--:B------:R-:W-:Y:S01]  /*1310*/  @!P5 IADD3 R9, PT, PT, R9, -R10.reuse, RZ ;  /* 0x8000000a0909d210 */ /* 0x080fe20007ffe0ff */
[----:B------:R-:W-:Y:S01]  /*1320*/  @!P5 VIADD R13, R13, 0x1 ;  /* 0x000000010d0dd836 */ /* 0x000fe20000000000 */
[----:B------:R-:W-:Y:S02]  /*1330*/  ISETP.NE.AND P5, PT, RZ, UR7, PT ;  /* 0x00000007ff007c0c */ /* 0x000fe4000bfa5270 */
[----:B------:R-:W-:-:S13]  /*1340*/  ISETP.GE.U32.AND P4, PT, R9, R10, PT ;  /* 0x0000000a0900720c */ /* 0x000fda0003f86070 */
[----:B------:R-:W-:-:S05]  /*1350*/  @P4 IADD3 R13, PT, PT, R13, 0x1, RZ ;  /* 0x000000010d0d4810 */ /* 0x000fca0007ffe0ff */
[----:B------:R-:W-:-:S05]  /*1360*/  IMAD.MOV.U32 R7, RZ, RZ, R13 ;  /* 0x000000ffff077224 */ /* 0x000fca00078e000d */
[----:B------:R-:W-:Y:S02]  /*1370*/  @!P0 IADD3 R7, PT, PT, -R7, RZ, RZ ;  /* 0x000000ff07078210 */ /* 0x000fe40007ffe1ff */
[----:B------:R-:W-:-:S04]  /*1380*/  @!P5 LOP3.LUT R7, RZ, UR7, RZ, 0x33, !PT ;  /* 0x00000007ff07dc12 */ /* 0x000fc8000f8e33ff */
[----:B------:R-:W-:Y:S01]  /*1390*/  ISETP.LE.AND P0, PT, R7, UR5, PT ;  /* 0x0000000507007c0c */ /* 0x000fe2000bf03270 */
[----:B------:R-:W-:-:S12]  /*13a0*/  UIADD3 UR5, UPT, UPT, UR5, 0x1, URZ ;  /* 0x0000000105057890 */ /* 0x000fd8000fffe0ff */
[----:B------:R-:W-:Y:S05]  /*13b0*/  @!P0 BRA `(.L_x_41) ;  /* 0xfffffff400448947 */ /* 0x000fea000383ffff */
.L_x_34:
[----:B------:R-:W-:Y:S01]  /*13c0*/  ISETP.LE.AND P0, PT, R2, UR4, PT ;  /* 0x0000000402007c0c */ /* 0x000fe2000bf03270 */
[----:B------:R-:W-:-:S12]  /*13d0*/  UIADD3 UR4, UPT, UPT, UR4, 0x1, URZ ;  /* 0x0000000104047890 */ /* 0x000fd8000fffe0ff */
[----:B------:R-:W-:Y:S05]  /*13e0*/  @!P0 BRA `(.L_x_42) ;  /* 0xfffffff000a48947 */ /* 0x000fea000383ffff */
[----:B------:R-:W-:Y:S05]  /*13f0*/  EXIT ;  /* 0x000000000000794d */ /* 0x000fea0003800000 */
.L_x_43:
        /* <DEDUP_REMOVED lines=16> */
.L_x_209:


//--------------------- .text._Z15Evolve_p_wakeupPdS_S_S_Pi9InputPara --------------------------
	.section	.text._Z15Evolve_p_wakeupPdS_S_S_Pi9InputPara,"ax",@progbits
	.align	128
        .global         _Z15Evolve_p_wakeupPdS_S_S_Pi9InputPara
        .type           _Z15Evolve_p_wakeupPdS_S_S_Pi9InputPara,@function
        .size           _Z15Evolve_p_wakeupPdS_S_S_Pi9InputPara,(.L_x_203 - _Z15Evolve_p_wakeupPdS_S_S_Pi9InputPara)
        .other          _Z15Evolve_p_wakeupPdS_S_S_Pi9InputPara,@"STO_CUDA_ENTRY STV_DEFAULT"
_Z15Evolve_p_wakeupPdS_S_S_Pi9InputPara:
.text._Z15Evolve_p_wakeupPdS_S_S_Pi9InputPara:
[----:B------:R-:W-:Y:S01]  /*0000*/  LDC R1, c[0x0][0x37c] ;  /* 0x0000df00ff017b82 */ /* 0x000fe20000000800 */
[----:B------:R-:W0:Y:S07]  /*0010*/  LDCU UR7, c[0x0][0x360] ;  /* 0x00006c00ff0777ac */ /* 0x000e2e0008000800 */
[----:B------:R-:W1:Y:S01]  /*0020*/  LDC R5, c[0x0][0x3b0] ;  /* 0x0000ec00ff057b82 */ /* 0x000e620000000800 */
[----:B------:R-:W2:Y:S01]  /*0030*/  LDCU UR20, c[0x0][0x370] ;  /* 0x00006e00ff1477ac */ /* 0x000ea20008000800 */
[----:B------:R-:W3:Y:S06]  /*0040*/  LDCU UR4, c[0x0][0x364] ;  /* 0x00006c80ff0477ac */ /* 0x000eec0008000800 */
[----:B------:R-:W4:Y:S01]  /*0050*/  LDC R6, c[0x0][0x374] ;  /* 0x0000dd00ff067b82 */ /* 0x000f220000000800 */
[----:B------:R-:W5:Y:S07]  /*0060*/  LDCU UR5, c[0x0][0x368] ;  /* 0x00006d00ff0577ac */ /* 0x000f6e0008000800 */
[----:B------:R-:W5:Y:S01]  /*0070*/  LDC R0, c[0x0][0x378] ;  /* 0x0000de00ff007b82 */ /* 0x000f620000000800 */
[----:B-1----:R-:W-:-:S05]  /*0080*/  VIADD R5, R5, 0xffffffff ;  /* 0xffffffff05057836 */ /* 0x002fca0000000000 */
[----:B------:R-:W-:Y:S01]  /*0090*/  IABS R10, R5 ;  /* 0x00000005000a7213 */ /* 0x000fe20000000000 */
[----:B-----5:R-:W-:-:S05]  /*00a0*/  IMAD R0, R0, UR5, RZ ;  /* 0x0000000500007c24 */ /* 0x020fca000f8e02ff */
[-C--:B------:R-:W-:Y:S02]  /*00b0*/  IABS R7, R0.reuse ;  /* 0x0000000000077213 */ /* 0x080fe40000000000 */
[-C--:B------:R-:W-:Y:S02]  /*00c0*/  IABS R11, R0.reuse ;  /* 0x00000000000b7213 */ /* 0x080fe40000000000 */
[----:B------:R-:W1:Y:S01]  /*00d0*/  I2F.RP R4, R7 ;  /* 0x0000000700047306 */ /* 0x000e620000209400 */
[----:B------:R-:W-:-:S04]  /*00e0*/  LOP3.LUT R5, R5, R0, RZ, 0x3c, !PT ;  /* 0x0000000005057212 */ /* 0x000fc800078e3cff */
[----:B------:R-:W-:-:S03]  /*00f0*/  ISETP.GE.AND P2, PT, R5, RZ, PT ;  /* 0x000000ff0500720c */ /* 0x000fc60003f46270 */
[----:B-1----:R-:W1:Y:S02]  /*0100*/  MUFU.RCP R4, R4 ;  /* 0x0000000400047308 */ /* 0x002e640000001000 */
[----:B-1----:R-:W-:-:S06]  /*0110*/  VIADD R2, R4, 0xffffffe ;  /* 0x0ffffffe04027836 */ /* 0x002fcc0000000000 */
[----:B------:R1:W5:Y:S02]  /*0120*/  F2I.FTZ.U32.TRUNC.NTZ R3, R2 ;  /* 0x0000000200037305 */ /* 0x000364000021f000 */
[----:B-1----:R-:W-:Y:S02]  /*0130*/  IMAD.MOV.U32 R2, RZ, RZ, RZ ;  /* 0x000000ffff027224 */ /* 0x002fe400078e00ff */
        /* <DEDUP_REMOVED lines=8> */
[----:B------:R-:W-:Y:S02]  /*01c0*/  @!P1 IMAD.IADD R2, R2, 0x1, -R7 ;  /* 0x0000000102029824 */ /* 0x000fe400078e0a07 */
[----:B------:R-:W-:Y:S01]  /*01d0*/  @!P1 VIADD R50, R50, 0x1 ;  /* 0x0000000132329836 */ /* 0x000fe20000000000 */
[----:B------:R-:W-:Y:S02]  /*01e0*/  ISETP.NE.AND P1, PT, R0, RZ, PT ;  /* 0x000000ff0000720c */ /* 0x000fe40003f25270 */
[----:B------:R-:W-:-:S13]  /*01f0*/  ISETP.GE.U32.AND P0, PT, R2, R7, PT ;  /* 0x000000070200720c */ /* 0x000fda0003f06070 */
[----:B------:R-:W-:-:S04]  /*0200*/  @P0 VIADD R50, R50, 0x1 ;  /* 0x0000000132320836 */ /* 0x000fc80000000000 */
[----:B------:R-:W-:Y:S01]  /*0210*/  @!P2 IMAD.MOV R50, RZ, RZ, -R50 ;  /* 0x000000ffff32a224 */ /* 0x000fe200078e0a32 */
[----:B------:R-:W-:-:S04]  /*0220*/  @!P1 LOP3.LUT R50, RZ, R0, RZ, 0x33, !PT ;  /* 0x00000000ff329212 */ /* 0x000fc800078e33ff */
[----:B------:R-:W-:-:S13]  /*0230*/  ISETP.GE.AND P0, PT, R50, RZ, PT ;  /* 0x000000ff3200720c */ /* 0x000fda0003f06270 */
[----:B0-234-:R-:W-:Y:S05]  /*0240*/  @!P0 EXIT ;  /* 0x000000000000894d */ /* 0x01dfea0003800000 */
[----:B------:R-:W-:Y:S01]  /*0250*/  UIMAD UR7, UR7, UR20, URZ ;  /* 0x00000014070772a4 */ /* 0x000fe2000f8e02ff */
[----:B------:R-:W-:Y:S01]  /*0260*/  IMAD R0, R6, UR4, RZ ;  /* 0x0000000406007c24 */ /* 0x000fe2000f8e02ff */
[----:B------:R-:W0:Y:S01]  /*0270*/  LDC.64 R22, c[0x0][0x3f0] ;  /* 0x0000fc00ff167b82 */ /* 0x000e220000000a00 */
[----:B------:R-:W1:Y:S01]  /*0280*/  S2R R48, SR_TID.X ;  /* 0x0000000000307919 */ /* 0x000e620000002100 */
[----:B------:R-:W2:Y:S02]  /*0290*/  LDCU.64 UR14, c[0x0][0x358] ;  /* 0x00006b00ff0e77ac */ /* 0x000ea40008000a00 */
[----:B------:R-:W-:Y:S01]  /*02a0*/  IABS R8, UR7 ;  /* 0x0000000700087c13 */ /* 0x000fe20008000000 */
[----:B------:R-:W3:Y:S01]  /*02b0*/  S2R R49, SR_TID.Y ;  /* 0x0000000000317919 */ /* 0x000ee20000002200 */
[----:B------:R-:W-:Y:S02]  /*02c0*/  IABS R9, R0 ;  /* 0x0000000000097213 */ /* 0x000fe40000000000 */
[----:B------:R-:W4:Y:S01]  /*02d0*/  I2F.RP R5, R8 ;  /* 0x0000000800057306 */ /* 0x000f220000209400 */
[----:B------:R-:W5:Y:S07]  /*02e0*/  LDC R6, c[0x0][0x3a8] ;  /* 0x0000ea00ff067b82 */ /* 0x000f6e0000000800 */
[----:B------:R-:W2:Y:S08]  /*02f0*/  I2F.RP R2, R9 ;  /* 0x0000000900027306 */ /* 0x000eb00000209400 */
[----:B----4-:R-:W4:Y:S01]  /*0300*/  MUFU.RCP R5, R5 ;  /* 0x0000000500057308 */ /* 0x010f220000001000 */
[----:B0-----:R-:W-:-:S07]  /*0310*/  DMUL R22, R22, R22 ;  /* 0x0000001616167228 */ /* 0x001fce0000000000 */
[----:B--2---:R0:W2:Y:S01]  /*0320*/  MUFU.RCP R4, R2 ;  /* 0x0000000200047308 */ /* 0x0040a20000001000 */
[----:B-----5:R-:W-:-:S05]  /*0330*/  VIADD R6, R6, 0xffffffff ;  /* 0xffffffff06067836 */ /* 0x020fca0000000000 */
[----:B------:R-:W-:Y:S02]  /*0340*/  IABS R7, R6 ;  /* 0x0000000600077213 */ /* 0x000fe40000000000 */
[----:B------:R-:W-:Y:S01]  /*0350*/  LOP3.LUT R6, R6, UR7, RZ, 0x3c, !PT ;  /* 0x0000000706067c12 */ /* 0x000fe2000f8e3cff */
[----:B----4-:R-:W-:Y:S01]  /*0360*/  VIADD R3, R5, 0xffffffe ;  /* 0x0ffffffe05037836 */ /* 0x010fe20000000000 */
[----:B------:R-:W-:Y:S01]  /*0370*/  R2UR UR6, R7 ;  /* 0x00000000070672ca */ /* 0x000fe200000e0000 */
[----:B0-----:R-:W-:Y:S01]  /*0380*/  IMAD.MOV.U32 R2, RZ, RZ, RZ ;  /* 0x000000ffff027224 */ /* 0x001fe200078e00ff */
[----:B------:R-:W-:-:S03]  /*0390*/  ISETP.GE.AND P3, PT, R6, RZ, PT ;  /* 0x000000ff0600720c */ /* 0x000fc60003f66270 */
[----:B------:R-:W0:Y:S01]  /*03a0*/  F2I.FTZ.U32.TRUNC.NTZ R3, R3 ;  /* 0x0000000300037305 */ /* 0x000e22000021f000 */
[----:B------:R-:W-:Y:S01]  /*03b0*/  R2UR UR4, R2 ;  /* 0x00000000020472ca */ /* 0x000fe200000e0000 */
[----:B--2---:R-:W-:Y:S01]  /*03c0*/  VIADD R4, R4, 0xffffffe ;  /* 0x0ffffffe04047836 */ /* 0x004fe20000000000 */
[----:B------:R-:W-:-:S04]  /*03d0*/  IABS R2, UR7 ;  /* 0x0000000700027c13 */ /* 0x000fc80008000000 */
[----:B------:R-:W-:Y:S01]  /*03e0*/  IADD3 R7, PT, PT, RZ, -R2, RZ ;  /* 0x80000002ff077210 */ /* 0x000fe20007ffe0ff */
[----:B------:R-:W-:Y:S01]  /*03f0*/  IMAD.U32 R2, RZ, RZ, UR6 ;  /* 0x00000006ff027e24 */ /* 0x000fe2000f8e00ff */
[----:B0-----:R-:W-:Y:S01]  /*0400*/  R2UR UR5, R3 ;  /* 0x00000000030572ca */ /* 0x001fe200000e0000 */
[----:B------:R-:W-:-:S04]  /*0410*/  IMAD.MOV R5, RZ, RZ, -R3 ;  /* 0x000000ffff057224 */ /* 0x000fc800078e0a03 */
[----:B------:R-:W-:-:S08]  /*0420*/  IMAD R5, R5, R8, RZ ;  /* 0x0000000805057224 */ /* 0x000fd000078e02ff */
[----:B------:R-:W-:Y:S02]  /*0430*/  IMAD.HI.U32 R5, R3, R5, UR4 ;  /* 0x0000000403057e27 */ /* 0x000fe4000f8e0005 */
[----:B------:R-:W0:Y:S03]  /*0440*/  F2I.FTZ.U32.TRUNC.NTZ R3, R4 ;  /* 0x0000000400037305 */ /* 0x000e26000021f000 */
[----:B------:R-:W-:Y:S02]  /*0450*/  R2UR UR4, R5 ;  /* 0x00000000050472ca */ /* 0x000fe400000e0000 */
[----:B------:R-:W2:Y:S01]  /*0460*/  LDC R5, c[0x0][0x3ac] ;  /* 0x0000eb00ff057b82 */ /* 0x000ea20000000800 */
[----:B0-----:R-:W-:-:S10]  /*0470*/  IMAD.MOV R10, RZ, RZ, -R3 ;  /* 0x000000ffff0a7224 */ /* 0x001fd400078e0a03 */
[----:B------:R-:W-:-:S06]  /*0480*/  UIMAD.WIDE.U32 UR4, UR4, UR6, URZ ;  /* 0x00000006040472a5 */ /* 0x000fcc000f8e00ff */
[----:B------:R-:W-:Y:S01]  /*0490*/  IMAD R7, R7, UR5, R2 ;  /* 0x0000000507077c24 */ /* 0x000fe2000f8e0202 */
[----:B------:R-:W-:Y:S01]  /*04a0*/  UMOV UR4, URZ ;  /* 0x000000ff00047c82 */ /* 0x000fe20008000000 */
[----:B------:R-:W-:Y:S01]  /*04b0*/  IMAD.MOV.U32 R2, RZ, RZ, R10 ;  /* 0x000000ffff027224 */ /* 0x000fe200078e000a */
[----:B------:R-:W-:Y:S02]  /*04c0*/  IABS R10, R0 ;  /* 0x00000000000a7213 */ /* 0x000fe40000000000 */
[----:B------:R-:W-:Y:S01]  /*04d0*/  ISETP.GT.U32.AND P0, PT, R8, R7, PT ;  /* 0x000000070800720c */ /* 0x000fe20003f04070 */
[----:B------:R-:W-:Y:S02]  /*04e0*/  IMAD R11, R2, R9, RZ ;  /* 0x00000009020b7224 */ /* 0x000fe400078e02ff */
[----:B--2---:R-:W-:Y:S02]  /*04f0*/  VIADD R5, R5, 0xffffffff ;  /* 0xffffffff05057836 */ /* 0x004fe40000000000 */
[----:B------:R-:W-:-:S02]  /*0500*/  IMAD.MOV.U32 R2, RZ, RZ, RZ ;  /* 0x000000ffff027224 */ /* 0x000fc400078e00ff */
[----:B------:R-:W-:Y:S01]  /*0510*/  IMAD.MOV R10, RZ, RZ, -R10 ;  /* 0x000000ffff0a7224 */ /* 0x000fe200078e0a0a */
[----:B------:R-:W-:Y:S01]  /*0520*/  IABS R4, R5 ;  /* 0x0000000500047213 */ /* 0x000fe20000000000 */
[----:B------:R-:W-:Y:S01]  /*0530*/  IMAD.HI.U32 R2, R3, R11, R2 ;  /* 0x0000000b03027227 */ /* 0x000fe200078e0002 */
[----:B------:R-:W-:-:S03]  /*0540*/  LOP3.LUT R5, R5, R0, RZ, 0x3c, !PT ;  /* 0x0000000005057212 */ /* 0x000fc600078e3cff */
[----:B------:R-:W-:Y:S01]  /*0550*/  IMAD.MOV.U32 R3, RZ, RZ, R4 ;  /* 0x000000ffff037224 */ /* 0x000fe200078e0004 */
[----:B------:R-:W-:Y:S01]  /*0560*/  VOTEU.ANY UP1, P0 ;  /* 0x0000000000ff7886 */ /* 0x000fe20000020100 */
[----:B------:R-:W-:Y:S01]  /*0570*/  PLOP3.LUT P1, PT, PT, PT, UP1, 0x80, 0x8 ;  /* 0x000000000008781c */ /* 0x000fe20003f2f018 */
[----:B------:R-:W-:Y:S02]  /*0580*/  IMAD.MOV.U32 R4, RZ, RZ, R10 ;  /* 0x000000ffff047224 */ /* 0x000fe400078e000a */
[----:B------:R-:W-:Y:S01]  /*0590*/  IMAD.HI.U32 R47, R2, R3, RZ ;  /* 0x00000003022f7227 */ /* 0x000fe200078e00ff */
[----:B------:R-:W-:Y:S02]  /*05a0*/  @!UP1 UIADD3 UR5, UPT, UPT, UR5, 0x1, URZ ;  /* 0x0000000105059890 */ /* 0x000fe4000fffe0ff */
[----:B------:R-:W-:Y:S01]  /*05b0*/  UISETP.NE.AND UP1, UPT, UR7, URZ, UPT ;  /* 0x000000ff0700728c */ /* 0x000fe2000bf25270 */
[----:B------:R-:W-:-:S05]  /*05c0*/  IMAD R2, R47, R4, R3 ;  /* 0x000000042f027224 */ /* 0x000fca00078e0203 */
[----:B------:R-:W-:Y:S01]  /*05d0*/  ISETP.GT.U32.AND P0, PT, R9, R2, PT ;  /* 0x000000020900720c */ /* 0x000fe20003f04070 */
[----:B------:R-:W-:-:S05]  /*05e0*/  @!P1 IMAD.IADD R7, R7, 0x1, -R8 ;  /* 0x0000000107079824 */ /* 0x000fca00078e0a08 */
[----:B------:R-:W-:-:S07]  /*05f0*/  ISETP.GE.U32.AND P2, PT, R7, R8, PT ;  /* 0x000000080700720c */ /* 0x000fce0003f46070 */
[----:B------:R-:W-:Y:S02]  /*0600*/  @!P0 IMAD.IADD R2, R2, 0x1, -R9 ;  /* 0x0000000102028824 */ /* 0x000fe400078e0a09 */
[----:B------:R-:W-:Y:S01]  /*0610*/  @!P0 VIADD R47, R47, 0x1 ;  /* 0x000000012f2f8836 */ /* 0x000fe20000000000 */
[----:B------:R-:W-:Y:S02]  /*0620*/  ISETP.NE.AND P0, PT, R0, RZ, PT ;  /* 0x000000ff0000720c */ /* 0x000fe40003f05270 */
[----:B------:R-:W-:Y:S01]  /*0630*/  ISETP.GE.U32.AND P1, PT, R2, R9, PT ;  /* 0x000000090200720c */ /* 0x000fe20003f26070 */
[----:B------:R-:W-:Y:S01]  /*0640*/  VOTEU.ANY UP0, P2 ;  /* 0x0000000000ff7886 */ /* 0x000fe20001000100 */
[----:B------:R-:W-:-:S04]  /*0650*/  ISETP.GE.AND P2, PT, R5, RZ, PT ;  /* 0x000000ff0500720c */ /* 0x000fc80003f46270 */
[----:B------:R-:W-:Y:S01]  /*0660*/  @UP0 UIADD3 UR5, UPT, UPT, UR5, 0x1, URZ ;  /* 0x0000000105050890 */ /* 0x000fe2000fffe0ff */
[----:B------:R-:W-:-:S06]  /*0670*/  VOTEU.ANY UP0, P3 ;  /* 0x0000000000ff7886 */ /* 0x000fcc0001800100 */
[----:B------:R-:W-:Y:S01]  /*0680*/  @P1 VIADD R47, R47, 0x1 ;  /* 0x000000012f2f1836 */ /* 0x000fe20000000000 */
[----:B------:R-:W-:Y:S02]  /*0690*/  UMOV UR8, UR5 ;  /* 0x0000000500087c82 */ /* 0x000fe40008000000 */
[----:B------:R-:W-:Y:S01]  /*06a0*/  @!UP0 UIADD3 UR8, UPT, UPT, -UR8, URZ, URZ ;  /* 0x000000ff08088290 */ /* 0x000fe2000fffe1ff */
[----:B------:R-:W-:Y:S01]  /*06b0*/  @!P2 IMAD.MOV R47, RZ, RZ, -R47 ;  /* 0x000000ffff2fa224 */ /* 0x000fe200078e0a2f */
[----:B------:R-:W-:Y:S01]  /*06c0*/  @!P0 LOP3.LUT R47, RZ, R0, RZ, 0x33, !PT ;  /* 0x00000000ff2f8212 */ /* 0x000fe200078e33ff */
[----:B-1-3--:R-:W-:-:S12]  /*06d0*/  @!UP1 ULOP3.LUT UR8, URZ, UR7, URZ, 0x33, !UPT ;  /* 0x00000007ff089292 */ /* 0x00afd8000f8e33ff */
.L_x_77:
[----:B------:R-:W-:-:S13]  /*06e0*/  ISETP.GE.AND P0, PT, R47, RZ, PT ;  /* 0x000000ff2f00720c */ /* 0x000fda0003f06270 */
[----:B------:R-:W-:Y:S05]  /*06f0*/  @!P0 BRA `(.L_x_44) ;  /* 0x0000002000008947 */ /* 0x000fea0003800000 */
[----:B------:R-:W-:Y:S01]  /*0700*/  IABS R4, UR7 ;  /* 0x0000000700047c13 */ /* 0x000fe20008000000 */
[----:B------:R-:W0:Y:S01]  /*0710*/  LDC R0, c[0x0][0x3a8] ;  /* 0x0000ea00ff007b82 */ /* 0x000e220000000800 */
[----:B------:R-:W1:Y:S02]  /*0720*/  S2R R46, SR_TID.Z ;  /* 0x00000000002e7919 */ /* 0x000e640000002300 */
[----:B------:R-:W2:Y:S05]  /*0730*/  I2F.RP R5, R4 ;  /* 0x0000000400057306 */ /* 0x000eaa0000209400 */
[----:B------:R-:W3:Y:S03]  /*0740*/  S2UR UR6, SR_CTAID.Z ;  /* 0x00000000000679c3 */ /* 0x000ee60000002700 */
[----:B--2---:R-:W2:Y:S01]  /*0750*/  MUFU.RCP R5, R5 ;  /* 0x0000000500057308 */ /* 0x004ea20000001000 */
[----:B0-----:R-:W-:Y:S01]  /*0760*/  VIADD R0, R0, 0xffffffff ;  /* 0xffffffff00007836 */ /* 0x001fe20000000000 */
[----:B--2---:R-:W-:-:S04]  /*0770*/  IADD3 R2, PT, PT, R5, 0xffffffe, RZ ;  /* 0x0ffffffe05027810 */ /* 0x004fc80007ffe0ff */
[----:B------:R-:W-:Y:S02]  /*0780*/  IABS R5, R0 ;  /* 0x0000000000057213 */ /* 0x000fe40000000000 */
[----:B------:R0:W2:Y:S01]  /*0790*/  F2I.FTZ.U32.TRUNC.NTZ R3, R2 ;  /* 0x0000000200037305 */ /* 0x0000a2000021f000 */
[----:B------:R-:W-:Y:S02]  /*07a0*/  LOP3.LUT R0, R0, UR7, RZ, 0x3c, !PT ;  /* 0x0000000700007c12 */ /* 0x000fe4000f8e3cff */
[----:B------:R-:W-:Y:S02]  /*07b0*/  R2UR UR5, R5 ;  /* 0x00000000050572ca */ /* 0x000fe400000e0000 */
[----:B------:R-:W-:Y:S01]  /*07c0*/  ISETP.GE.AND P1, PT, R0, RZ, PT ;  /* 0x000000ff0000720c */ /* 0x000fe20003f26270 */
[----:B0-----:R-:W-:-:S05]  /*07d0*/  IMAD.MOV.U32 R2, RZ, RZ, RZ ;  /* 0x000000ffff027224 */ /* 0x001fca00078e00ff */
[----:B------:R-:W-:Y:S01]  /*07e0*/  R2UR UR10, R2 ;  /* 0x00000000020a72ca */ /* 0x000fe200000e0000 */
[----:B--2---:R-:W-:Y:S01]  /*07f0*/  IMAD.MOV R7, RZ, RZ, -R3 ;  /* 0x000000ffff077224 */ /* 0x004fe200078e0a03 */
[----:B------:R-:W-:Y:S02]  /*0800*/  R2UR UR11, R3 ;  /* 0x00000000030b72ca */ /* 0x000fe400000e0000 */
[----:B------:R-:W-:Y:S01]  /*0810*/  IABS R2, UR7 ;  /* 0x0000000700027c13 */ /* 0x000fe20008000000 */
[----:B------:R-:W-:-:S04]  /*0820*/  IMAD R7, R7, R4, RZ ;  /* 0x0000000407077224 */ /* 0x000fc800078e02ff */
[----:B------:R-:W-:-:S06]  /*0830*/  IMAD.MOV R2, RZ, RZ, -R2 ;  /* 0x000000ffff027224 */ /* 0x000fcc00078e0a02 */
[----:B------:R-:W-:-:S04]  /*0840*/  IMAD.HI.U32 R7, R3, R7, UR10 ;  /* 0x0000000a03077e27 */ /* 0x000fc8000f8e0007 */
[----:B------:R-:W-:Y:S01]  /*0850*/  IMAD.U32 R3, RZ, RZ, UR5 ;  /* 0x00000005ff037e24 */ /* 0x000fe2000f8e00ff */
[----:B------:R-:W-:-:S13]  /*0860*/  R2UR UR10, R7 ;  /* 0x00000000070a72ca */ /* 0x000fda00000e0000 */
[----:B------:R-:W-:Y:S01]  /*0870*/  UIMAD.WIDE.U32 UR10, UR10, UR5, URZ ;  /* 0x000000050a0a72a5 */ /* 0x000fe2000f8e00ff */
[----:B------:R-:W3:Y:S06]  /*0880*/  LDCU UR5, c[0x0][0x378] ;  /* 0x00006f00ff0577ac */ /* 0x000eec0008000800 */
[----:B------:R-:W-:Y:S02]  /*0890*/  UMOV UR9, UR11 ;  /* 0x0000000b00097c82 */ /* 0x000fe40008000000 */
[----:B------:R-:W-:-:S05]  /*08a0*/  IMAD R3, R2, UR9, R3 ;  /* 0x0000000902037c24 */ /* 0x000fca000f8e0203 */
[----:B------:R-:W-:Y:S01]  /*08b0*/  ISETP.GT.U32.AND P0, PT, R4, R3, PT ;  /* 0x000000030400720c */ /* 0x000fe20003f04070 */
[----:B---3--:R-:W-:-:S12]  /*08c0*/  UIMAD UR21, UR5, UR4, UR6 ;  /* 0x00000004051572a4 */ /* 0x008fd8000f8e0206 */
[----:B------:R-:W-:Y:S01]  /*08d0*/  VOTEU.ANY UP0, P0 ;  /* 0x0000000000ff7886 */ /* 0x000fe20000000100 */
[----:B------:R-:W-:-:S04]  /*08e0*/  PLOP3.LUT P0, PT, PT, PT, UP0, 0x80, 0x8 ;  /* 0x000000000008781c */ /* 0x000fc80003f0f008 */
[----:B------:R-:W-:Y:S01]  /*08f0*/  @!UP0 UIADD3 UR9, UPT, UPT, UR9, 0x1, URZ ;  /* 0x0000000109098890 */ /* 0x000fe2000fffe0ff */
[----:B------:R-:W-:-:S08]  /*0900*/  VOTEU.ANY UP0, P1 ;  /* 0x0000000000ff7886 */ /* 0x000fd00000800100 */
[----:B------:R-:W-:-:S05]  /*0910*/  @!P0 IMAD.IADD R3, R3, 0x1, -R4 ;  /* 0x0000000103038824 */ /* 0x000fca00078e0a04 */
[----:B------:R-:W-:Y:S02]  /*0920*/  ISETP.GE.U32.AND P0, PT, R3, R4, PT ;  /* 0x000000040300720c */ /* 0x000fe40003f06070 */
[----:B------:R-:W0:Y:S11]  /*0930*/  LDC R3, c[0x0][0x368] ;  /* 0x0000da00ff037b82 */ /* 0x000e360000000800 */
[----:B------:R-:W-:-:S05]  /*0940*/  VOTEU.ANY UP1, P0 ;  /* 0x0000000000ff7886 */ /* 0x000fca0000020100 */
[----:B------:R-:W-:Y:S02]  /*0950*/  @UP1 UIADD3 UR9, UPT, UPT, UR9, 0x1, URZ ;  /* 0x0000000109091890 */ /* 0x000fe4000fffe0ff */
[----:B------:R-:W-:Y:S02]  /*0960*/  UISETP.NE.AND UP1, UPT, UR7, URZ, UPT ;  /* 0x000000ff0700728c */ /* 0x000fe4000bf25270 */
[----:B------:R-:W-:Y:S01]  /*0970*/  @!UP0 UIADD3 UR9, UPT, UPT, -UR9, URZ, URZ ;  /* 0x000000ff09098290 */ /* 0x000fe2000fffe1ff */
[C---:B0-----:R-:W-:Y:S01]  /*0980*/  IMAD R45, R3.reuse, UR5, RZ ;  /* 0x00000005032d7c24 */ /* 0x041fe2000f8e02ff */
[----:B------:R-:W-:Y:S01]  /*0990*/  UMOV UR5, URZ ;  /* 0x000000ff00057c82 */ /* 0x000fe20008000000 */
[----:B-1----:R-:W-:-:S06]  /*09a0*/  IMAD R0, R3, UR6, R46 ;  /* 0x0000000603007c24 */ /* 0x002fcc000f8e022e */
[----:B------:R-:W-:Y:S01]  /*09b0*/  @!UP1 ULOP3.LUT UR9, URZ, UR7, URZ, 0x33, !UPT ;  /* 0x00000007ff099292 */ /* 0x000fe2000f8e33ff */
[----:B------:R-:W-:-:S11]  /*09c0*/  IMAD R45, R45, UR4, R0 ;  /* 0x000000042d2d7c24 */ /* 0x000fd6000f8e0200 */
.L_x_76:
[----:B------:R-:W-:-:S09]  /*09d0*/  UISETP.GE.AND UP0, UPT, UR9, URZ, UPT ;  /* 0x000000ff0900728c */ /* 0x000fd2000bf06270 */
[----:B------:R-:W-:Y:S05]  /*09e0*/  BRA.U !UP0, `(.L_x_45) ;  /* 0x0000001908bc7547 */ /* 0x000fea000b800000 */
[----:B------:R-:W0:Y:S01]  /*09f0*/  S2UR UR11, SR_CTAID.Y ;  /* 0x00000000000b79c3 */ /* 0x000e220000002600 */
[----:B------:R-:W1:Y:S01]  /*0a00*/  S2R R3, SR_TID.Y ;  /* 0x0000000000037919 */ /* 0x000e620000002200 */
[----:B------:R-:W2:Y:S01]  /*0a10*/  LDCU.64 UR12, c[0x0][0x430] ;  /* 0x00008600ff0c77ac */ /* 0x000ea20008000a00 */
[C---:B------:R-:W-:Y:S01]  /*0a20*/  ISETP.GT.AND P1, PT, R45.reuse, RZ, PT ;  /* 0x000000ff2d00720c */ /* 0x040fe20003f24270 */
[----:B------:R-:W-:Y:S01]  /*0a30*/  VIADD R6, R45, 0x1 ;  /* 0x000000012d067836 */ /* 0x000fe20000000000 */
[----:B------:R-:W3:Y:S01]  /*0a40*/  S2R R5, SR_TID.X ;  /* 0x0000000000057919 */ /* 0x000ee20000002100 */
[----:B------:R-:W4:Y:S02]  /*0a50*/  LDCU.64 UR38, c[0x0][0x3a8] ;  /* 0x00007500ff2677ac */ /* 0x000f240008000a00 */
[----:B------:R-:W3:Y:S01]  /*0a60*/  LDC R0, c[0x0][0x360] ;  /* 0x0000d800ff007b82 */ /* 0x000ee20000000800 */
[----:B------:R-:W0:Y:S01]  /*0a70*/  LDCU UR6, c[0x0][0x374] ;  /* 0x00006e80ff0677ac */ /* 0x000e220008000800 */
[----:B------:R-:W1:Y:S06]  /*0a80*/  LDCU UR36, c[0x0][0x438] ;  /* 0x00008700ff2477ac */ /* 0x000e6c0008000800 */
[----:B------:R-:W3:Y:S01]  /*0a90*/  S2UR UR34, SR_CTAID.X ;  /* 0x00000000002279c3 */ /* 0x000ee20000002500 */
[----:B------:R-:W1:Y:S01]  /*0aa0*/  LDCU.64 UR22, c[0x0][0x410] ;  /* 0x00008200ff1677ac */ /* 0x000e620008000a00 */
[----:B------:R-:W1:Y:S06]  /*0ab0*/  LDCU.64 UR24, c[0x0][0x400] ;  /* 0x00008000ff1877ac */ /* 0x000e6c0008000a00 */
[----:B------:R-:W1:Y:S01]  /*0ac0*/  LDC R44, c[0x0][0x364] ;  /* 0x0000d900ff2c7b82 */ /* 0x000e620000000800 */
[----:B------:R-:W1:Y:S01]  /*0ad0*/  LDCU.64 UR26, c[0x0][0x418] ;  /* 0x00008300ff1a77ac */ /* 0x000e620008000a00 */
[----:B0-----:R-:W-:Y:S01]  /*0ae0*/  UIMAD UR35, UR6, UR5, UR11 ;  /* 0x00000005062372a4 */ /* 0x001fe2000f8e020b */
[----:B------:R-:W0:Y:S03]  /*0af0*/  LDCU.64 UR28, c[0x0][0x3d8] ;  /* 0x00007b00ff1c77ac */ /* 0x000e260008000a00 */
[----:B--2---:R-:W-:Y:S01]  /*0b00*/  UIMAD UR10, UR21, UR13, UR35 ;  /* 0x0000000d150a72a4 */ /* 0x004fe2000f8e0223 */
[----:B------:R-:W2:Y:S01]  /*0b10*/  LDCU UR13, c[0x0][0x3b0] ;  /* 0x00007600ff0d77ac */ /* 0x000ea20008000800 */
[----:B---3--:R-:W-:-:S02]  /*0b20*/  IMAD R0, R0, UR34, R5 ;  /* 0x0000002200007c24 */ /* 0x008fc4000f8e0205 */
[----:B------:R-:W-:Y:S01]  /*0b30*/  UIMAD UR10, UR10, UR12, UR34 ;  /* 0x0000000c0a0a72a4 */ /* 0x000fe2000f8e0222 */
[----:B------:R-:W3:Y:S01]  /*0b40*/  LDCU UR12, c[0x0][0x3b0] ;  /* 0x00007600ff0c77ac */ /* 0x000ee20008000800 */
[C---:B-1----:R-:W-:Y:S01]  /*0b50*/  IMAD R3, R44.reuse, UR11, R3 ;  /* 0x0000000b2c037c24 */ /* 0x042fe2000f8e0203 */
[----:B------:R-:W1:Y:S01]  /*0b60*/  LDCU.64 UR30, c[0x0][0x430] ;  /* 0x00008600ff1e77ac */ /* 0x000e620008000a00 */
[----:B------:R-:W-:Y:S01]  /*0b70*/  IMAD R44, R44, UR6, RZ ;  /* 0x000000062c2c7c24 */ /* 0x000fe2000f8e02ff */
[----:B------:R-:W0:Y:S03]  /*0b80*/  LDCU.64 UR32, c[0x0][0x3a8] ;  /* 0x00007500ff2077ac */ /* 0x000e260008000a00 */
[----:B------:R-:W-:Y:S01]  /*0b90*/  IMAD R44, R44, UR5, R3 ;  /* 0x000000052c2c7c24 */ /* 0x000fe2000f8e0203 */
[----:B------:R-:W0:Y:S03]  /*0ba0*/  LDCU.128 UR16, c[0x0][0x420] ;  /* 0x00008400ff1077ac */ /* 0x000e260008000c00 */
[C---:B------:R-:W-:Y:S01]  /*0bb0*/  VIADD R3, R44.reuse, 0x1 ;  /* 0x000000012c037836 */ /* 0x040fe20000000000 */
[----:B------:R-:W-:Y:S01]  /*0bc0*/  ISETP.GT.AND P0, PT, R44, RZ, PT ;  /* 0x000000ff2c00720c */ /* 0x000fe20003f04270 */
[----:B------:R-:W-:Y:S01]  /*0bd0*/  UMOV UR6, URZ ;  /* 0x000000ff00067c82 */ /* 0x000fe20008000000 */
[----:B---3--:R-:W-:-:S02]  /*0be0*/  SEL R4, R45, UR12, P1 ;  /* 0x0000000c2d047c07 */ /* 0x008fc40008800000 */
[----:B------:R-:W-:Y:S02]  /*0bf0*/  ISETP.GE.AND P2, PT, R6, UR12, PT ;  /* 0x0000000c06007c0c */ /* 0x000fe4000bf46270 */
[----:B----4-:R-:W-:Y:S01]  /*0c00*/  ISETP.GE.AND P1, PT, R3, UR39, PT ;  /* 0x0000002703007c0c */ /* 0x010fe2000bf26270 */
[----:B------:R-:W-:Y:S01]  /*0c10*/  VIADD R5, R4, 0xffffffff ;  /* 0xffffffff04057836 */ /* 0x000fe20000000000 */
[----:B------:R-:W-:Y:S02]  /*0c20*/  SEL R2, R44, UR39, P0 ;  /* 0x000000272c027c07 */ /* 0x000fe40008000000 */
[----:B------:R-:W-:Y:S01]  /*0c30*/  SEL R7, R6, RZ, !P2 ;  /* 0x000000ff06077207 */ /* 0x000fe20005000000 */
[----:B------:R-:W-:Y:S01]  /*0c40*/  IMAD R9, R5, UR39, R44 ;  /* 0x0000002705097c24 */ /* 0x000fe2000f8e022c */
[----:B------:R-:W-:Y:S01]  /*0c50*/  SEL R4, R3, RZ, !P1 ;  /* 0x000000ff03047207 */ /* 0x000fe20004800000 */
[----:B------:R-:W-:Y:S02]  /*0c60*/  IMAD R2, R45, UR39, R2 ;  /* 0x000000272d027c24 */ /* 0x000fe4000f8e0202 */
[----:B------:R-:W-:-:S02]  /*0c70*/  IMAD R11, R7, UR39, R44 ;  /* 0x00000027070b7c24 */ /* 0x000fc4000f8e022c */
[C---:B------:R-:W-:Y:S02]  /*0c80*/  IMAD R7, R45.reuse, UR39, R44 ;  /* 0x000000272d077c24 */ /* 0x040fe4000f8e022c */
[----:B------:R-:W-:Y:S02]  /*0c90*/  IMAD R5, R45, UR39, R4 ;  /* 0x000000272d057c24 */ /* 0x000fe4000f8e0204 */
[----:B------:R-:W-:Y:S02]  /*0ca0*/  VIADD R3, R2, 0xffffffff ;  /* 0xffffffff02037836 */ /* 0x000fe40000000000 */
[--C-:B------:R-:W-:Y:S02]  /*0cb0*/  IMAD R9, R9, UR38, R0.reuse ;  /* 0x0000002609097c24 */ /* 0x100fe4000f8e0200 */
[--C-:B------:R-:W-:Y:S02]  /*0cc0*/  IMAD R8, R11, UR38, R0.reuse ;  /* 0x000000260b087c24 */ /* 0x100fe4000f8e0200 */
[----:B------:R-:W-:-:S02]  /*0cd0*/  IMAD R7, R7, UR38, R0 ;  /* 0x0000002607077c24 */ /* 0x000fc4000f8e0200 */
[--C-:B------:R-:W-:Y:S02]  /*0ce0*/  IMAD R6, R5, UR38, R0.reuse ;  /* 0x0000002605067c24 */ /* 0x100fe4000f8e0200 */
[----:B------:R-:W-:Y:S02]  /*0cf0*/  IMAD R4, R3, UR38, R0 ;  /* 0x0000002603047c24 */ /* 0x000fe4000f8e0200 */
[----:B012---:R-:W-:-:S07]  /*0d00*/  VIADD R0, R0, 0x1 ;  /* 0x0000000100007836 */ /* 0x007fce0000000000 */
.L_x_75:
[----:B------:R-:W-:Y:S01]  /*0d10*/  UISETP.GE.AND UP0, UPT, UR35, UR31, UPT ;  /* 0x0000001f2300728c */ /* 0x000fe2000bf06270 */
[----:B------:R-:W-:Y:S01]  /*0d20*/  LOP3.LUT P0, RZ, R46, R48, R49, 0xfe, !PT ;  /* 0x000000302eff7212 */ /* 0x000fe2000780fe31 */
[----:B------:R-:W-:Y:S02]  /*0d30*/  IMAD.U32 R5, RZ, RZ, UR10 ;  /* 0x0000000aff057e24 */ /* 0x000fe4000f8e00ff */
[----:B------:R-:W-:-:S04]  /*0d40*/  UISETP.GE.OR UP0, UPT, UR34, UR30, UP0 ;  /* 0x0000001e2200728c */ /* 0x000fc80008706670 */
[----:B------:R-:W-:-:S06]  /*0d50*/  UISETP.GE.OR UP0, UPT, UR21, UR36, UP0 ;  /* 0x000000241500728c */ /* 0x000fcc0008706670 */
[----:B------:R-:W-:-:S13]  /*0d60*/  PLOP3.LUT P0, PT, P0, PT, UP0, 0xea, 0xae ;  /* 0x0000000000ae781c */ /* 0x000fda000070fd0a */
[----:B0-----:R-:W0:Y:S02]  /*0d70*/  @!P0 LDC.64 R2, c[0x0][0x3a0] ;  /* 0x0000e800ff028b82 */ /* 0x001e240000000a00 */
[----:B0-----:R-:W-:-:S06]  /*0d80*/  @!P0 IMAD.WIDE R2, R5, 0x4, R2 ;  /* 0x0000000405028825 */ /* 0x001fcc00078e0202 */
[----:B------:R-:W2:Y:S01]  /*0d90*/  @!P0 LDG.E R2, desc[UR14][R2.64] ;  /* 0x0000000e02028981 */ /* 0x000ea2000c1e1900 */
[----:B------:R-:W0:Y:S01]  /*0da0*/  S2UR UR12, SR_CgaCtaId ;  /* 0x00000000000c79c3 */ /* 0x000e220000008800 */
[----:B------:R-:W-:Y:S02]  /*0db0*/  UMOV UR11, 0x400 ;  /* 0x00000400000b7882 */ /* 0x000fe40000000000 */
[----:B0-----:R-:W-:-:S09]  /*0dc0*/  ULEA UR11, UR12, UR11, 0x18 ;  /* 0x0000000b0c0b7291 */ /* 0x001fd2000f8ec0ff */
[----:B--2---:R-:W-:Y:S01]  /*0dd0*/  @!P0 STS [UR11], R2 ;  /* 0x00000002ff008988 */ /* 0x004fe2000800080b */
[----:B------:R-:W-:Y:S06]  /*0de0*/  BAR.SYNC.DEFER_BLOCKING 0x0 ;  /* 0x0000000000007b1d */ /* 0x000fec0000010000 */
[----:B------:R-:W0:Y:S02]  /*0df0*/  LDS R5, [UR11] ;  /* 0x0000000bff057984 */ /* 0x000e240008000800 */
[----:B0-----:R-:W-:-:S13]  /*0e00*/  ISETP.NE.AND P0, PT, R5, RZ, PT ;  /* 0x000000ff0500720c */ /* 0x001fda0003f05270 */
        /* <DEDUP_REMOVED lines=8> */
[----:B------:R-:W-:Y:S01]  /*0e90*/  ISETP.GT.AND P0, PT, R2, RZ, PT ;  /* 0x000000ff0200720c */ /* 0x000fe20003f04270 */
[----:B------:R-:W-:Y:S01]  /*0ea0*/  IMAD R5, R45, UR33, R44 ;  /* 0x000000212d057c24 */ /* 0x000fe2000f8e022c */
[----:B------:R-:W-:Y:S02]  /*0eb0*/  ISETP.GE.AND P1, PT, R0, UR32, PT ;  /* 0x0000002000007c0c */ /* 0x000fe4000bf26270 */
        /* <DEDUP_REMOVED lines=9> */
[----:B------:R-:W2:Y:S02]  /*0f50*/  LDG.E.64 R16, desc[UR14][R16.64] ;  /* 0x0000000e10107981 */ /* 0x000ea4000c1e1b00 */
[--C-:B------:R-:W-:Y:S02]  /*0f60*/  IMAD.WIDE R14, R4, 0x8, R20.reuse ;  /* 0x00000008040e7825 */ /* 0x100fe400078e0214 */
[----:B------:R-:W3:Y:S02]  /*0f70*/  LDG.E.64 R10, desc[UR14][R10.64] ;  /* 0x0000000e0a0a7981 */ /* 0x000ee4000c1e1b00 */
[----:B------:R-:W-:-:S02]  /*0f80*/  IMAD.WIDE R24, R8, 0x8, R20 ;  /* 0x0000000808187825 */ /* 0x000fc400078e0214 */
[----:B------:R-:W4:Y:S02]  /*0f90*/  LDG.E.64 R14, desc[UR14][R14.64] ;  /* 0x0000000e0e0e7981 */ /* 0x000f24000c1e1b00 */
[--C-:B------:R-:W-:Y:S02]  /*0fa0*/  IMAD.WIDE R2, R9, 0x8, R20.reuse ;  /* 0x0000000809027825 */ /* 0x100fe400078e0214 */
[----:B------:R-:W5:Y:S04]  /*0fb0*/  LDG.E.64 R24, desc[UR14][R24.64] ;  /* 0x0000000e18187981 */ /* 0x000f68000c1e1b00 */
[----:B------:R-:W5:Y:S01]  /*0fc0*/  LDG.E.64 R2, desc[UR14][R2.64] ;  /* 0x0000000e02027981 */ /* 0x000f62000c1e1b00 */
[----:B------:R-:W-:-:S05]  /*0fd0*/  IMAD.WIDE R20, R7, 0x8, R20 ;  /* 0x0000000807147825 */ /* 0x000fca00078e0214 */
[----:B------:R-:W5:Y:S01]  /*0fe0*/  LDG.E.64 R18, desc[UR14][R20.64] ;  /* 0x0000000e14127981 */ /* 0x000f62000c1e1b00 */
[----:B------:R-:W-:Y:S01]  /*0ff0*/  BSSY.RECONVERGENT B1, `(.L_x_48) ;  /* 0x0000013000017945 */ /* 0x000fe20003800200 */
[----:B------:R-:W-:Y:S01]  /*1000*/  MOV R52, 0x1120 ;  /* 0x0000112000347802 */ /* 0x000fe20000000f00 */
[C-C-:B--2---:R-:W-:Y:S02]  /*1010*/  DADD R26, R12.reuse, R16.reuse ;  /* 0x000000000c1a7229 */ /* 0x144fe40000000010 */
[----:B------:R-:W-:-:S06]  /*1020*/  DADD R16, R12, -R16 ;  /* 0x000000000c107229 */ /* 0x000fcc0000000810 */
[----:B---3--:R-:W-:Y:S02]  /*1030*/  DADD R26, R10, R26 ;  /* 0x000000000a1a7229 */ /* 0x008fe4000000001a */
[----:B------:R-:W-:-:S06]  /*1040*/  DMUL R16, R16, UR22 ;  /* 0x0000001610107c28 */ /* 0x000fcc0008000000 */
[----:B----4-:R-:W-:Y:S02]  /*1050*/  DADD R26, R14, R26 ;  /* 0x000000000e1a7229 */ /* 0x010fe4000000001a */
[----:B------:R-:W-:Y:S02]  /*1060*/  DADD R14, R10, -R14 ;  /* 0x000000000a0e7229 */ /* 0x000fe4000000080e */
[----:B-----5:R-:W-:-:S04]  /*1070*/  DADD R12, R24, -R2 ;  /* 0x00000000180c7229 */ /* 0x020fc80000000802 */
[----:B------:R-:W-:Y:S02]  /*1080*/  DADD R28, R24, R26 ;  /* 0x00000000181c7229 */ /* 0x000fe4000000001a */
[----:B------:R-:W-:Y:S02]  /*1090*/  DADD R26, -RZ, |R16| ;  /* 0x00000000ff1a7229 */ /* 0x000fe40000000510 */
[----:B------:R-:W-:Y:S02]  /*10a0*/  DMUL R14, R14, UR22 ;  /* 0x000000160e0e7c28 */ /* 0x000fe40008000000 */
[----:B------:R-:W-:Y:S02]  /*10b0*/  DMUL R12, R12, UR22 ;  /* 0x000000160c0c7c28 */ /* 0x000fe40008000000 */
[----:B------:R-:W-:Y:S01]  /*10c0*/  DADD R10, R2, R28 ;  /* 0x00000000020a7229 */ /* 0x000fe2000000001c */
[----:B------:R-:W-:-:S03]  /*10d0*/  IMAD.MOV.U32 R2, RZ, RZ, RZ ;  /* 0x000000ffff027224 */ /* 0x000fc600078e00ff */
[----:B------:R-:W-:Y:S02]  /*10e0*/  IMAD.MOV.U32 R5, RZ, RZ, R27 ;  /* 0x000000ffff057224 */ /* 0x000fe400078e001b */
[----:B------:R-:W-:Y:S02]  /*10f0*/  IMAD.MOV.U32 R3, RZ, RZ, 0x40000000 ;  /* 0x40000000ff037424 */ /* 0x000fe400078e00ff */
[----:B------:R-:W-:-:S11]  /*1100*/  DFMA R10, R18, -6, R10 ;  /* 0xc0180000120a782b */ /* 0x000fd6000000000a */
[----:B------:R-:W-:Y:S05]  /*1110*/  CALL.REL.NOINC `($_Z15Evolve_p_wakeupPdS_S_S_Pi9InputPara$__internal_accurate_pow) ;  /* 0x0000001800f87944 */ /* 0x000fea0003c00000 */
[----:B------:R-:W-:Y:S05]  /*1120*/  BSYNC.RECONVERGENT B1 ;  /* 0x0000000000017941 */ /* 0x000fea0003800200 */
.L_x_48:
[C---:B------:R-:W-:Y:S01]  /*1130*/  DADD R26, R16.reuse, 2 ;  /* 0x40000000101a7429 */ /* 0x040fe20000000000 */
[----:B------:R-:W-:Y:S01]  /*1140*/  BSSY.RECONVERGENT B1, `(.L_x_49) ;  /* 0x000000f000017945 */ /* 0x000fe20003800200 */
[----:B------:R-:W-:Y:S02]  /*1150*/  DADD R28, -RZ, |R14| ;  /* 0x00000000ff1c7229 */ /* 0x000fe4000000050e */
[----:B------:R-:W-:-:S06]  /*1160*/  DSETP.NEU.AND P0, PT, R16, RZ, PT ;  /* 0x000000ff1000722a */ /* 0x000fcc0003f0d000 */
[----:B------:R-:W-:Y:S02]  /*1170*/  LOP3.LUT R26, R27, 0x7ff00000, RZ, 0xc0, !PT ;  /* 0x7ff000001b1a7812 */ /* 0x000fe400078ec0ff */
[----:B------:R-:W-:Y:S02]  /*1180*/  FSEL R42, R24, RZ, P0 ;  /* 0x000000ff182a7208 */ /* 0x000fe40000000000 */
[----:B------:R-:W-:Y:S01]  /*1190*/  ISETP.NE.AND P1, PT, R26, 0x7ff00000, PT ;  /* 0x7ff000001a00780c */ /* 0x000fe20003f25270 */
[----:B------:R-:W-:Y:S01]  /*11a0*/  IMAD.MOV.U32 R26, RZ, RZ, R28 ;  /* 0x000000ffff1a7224 */ /* 0x000fe200078e001c */
[----:B------:R-:W-:-:S11]  /*11b0*/  FSEL R43, R25, RZ, P0 ;  /* 0x000000ff192b7208 */ /* 0x000fd60000000000 */
[----:B------:R-:W-:Y:S05]  /*11c0*/  @P1 BRA `(.L_x_50) ;  /* 0x0000000000181947 */ /* 0x000fea0003800000 */
[----:B------:R-:W-:-:S14]  /*11d0*/  DSETP.NAN.AND P0, PT, R16, R16, PT ;  /* 0x000000101000722a */ /* 0x000fdc0003f08000 */
[----:B------:R-:W-:Y:S01]  /*11e0*/  @P0 DADD R42, R16, 2 ;  /* 0x40000000102a0429 */ /* 0x000fe20000000000 */
[----:B------:R-:W-:Y:S10]  /*11f0*/  @P0 BRA `(.L_x_50) ;  /* 0x00000000000c0947 */ /* 0x000ff40003800000 */
[----:B------:R-:W-:-:S14]  /*1200*/  DSETP.NEU.AND P0, PT, |R16|, +INF , PT ;  /* 0x7ff000001000742a */ /* 0x000fdc0003f0d200 */
[----:B------:R-:W-:Y:S02]  /*1210*/  @!P0 IMAD.MOV.U32 R42, RZ, RZ, 0x0 ;  /* 0x00000000ff2a8424 */ /* 0x000fe400078e00ff */
[----:B------:R-:W-:-:S07]  /*1220*/  @!P0 IMAD.MOV.U32 R43, RZ, RZ, 0x7ff00000 ;  /* 0x7ff00000ff2b8424 */ /* 0x000fce00078e00ff */
.L_x_50:
[----:B------:R-:W-:Y:S05]  /*1230*/  BSYNC.RECONVERGENT B1 ;  /* 0x0000000000017941 */ /* 0x000fea0003800200 */
.L_x_49:
[----:B------:R-:W-:Y:S01]  /*1240*/  BSSY.RECONVERGENT B1, `(.L_x_51) ;  /* 0x0000005000017945 */ /* 0x000fe20003800200 */
[----:B------:R-:W-:Y:S01]  /*1250*/  IMAD.MOV.U32 R5, RZ, RZ, R29 ;  /* 0x000000ffff057224 */ /* 0x000fe200078e001d */
[----:B------:R-:W-:Y:S01]  /*1260*/  MOV R52, 0x1290 ;  /* 0x0000129000347802 */ /* 0x000fe20000000f00 */
[----:B------:R-:W-:-:S07]  /*1270*/  IMAD.MOV.U32 R3, RZ, RZ, 0x40000000 ;  /* 0x40000000ff037424 */ /* 0x000fce00078e00ff */
[----:B------:R-:W-:Y:S05]  /*1280*/  CALL.REL.NOINC `($_Z15Evolve_p_wakeupPdS_S_S_Pi9InputPara$__internal_accurate_pow) ;  /* 0x00000018009c7944 */ /* 0x000fea0003c00000 */
[----:B------:R-:W-:Y:S05]  /*1290*/  BSYNC.RECONVERGENT B1 ;  /* 0x0000000000017941 */ /* 0x000fea0003800200 */
.L_x_51:
[C---:B------:R-:W-:Y:S01]  /*12a0*/  DADD R26, R14.reuse, 2 ;  /* 0x400000000e1a7429 */ /* 0x040fe20000000000 */
[----:B------:R-:W-:Y:S01]  /*12b0*/  BSSY.RECONVERGENT B1, `(.L_x_52) ;  /* 0x0000012000017945 */ /* 0x000fe20003800200 */
[----:B------:R-:W-:Y:S02]  /*12c0*/  DSETP.NEU.AND P1, PT, R14, RZ, PT ;  /* 0x000000ff0e00722a */ /* 0x000fe40003f2d000 */
[----:B------:R-:W-:Y:S02]  /*12d0*/  DSETP.NEU.AND P3, PT, R16, 1, PT ;  /* 0x3ff000001000742a */ /* 0x000fe40003f6d000 */
[----:B------:R-:W-:Y:S02]  /*12e0*/  DSETP.NEU.AND P0, PT, R14, 1, PT ;  /* 0x3ff000000e00742a */ /* 0x000fe40003f0d000 */
[----:B------:R-:W-:Y:S02]  /*12f0*/  FSEL R24, R24, RZ, P1 ;  /* 0x000000ff18187208 */ /* 0x000fe40000800000 */
[----:B------:R-:W-:-:S02]  /*1300*/  LOP3.LUT R26, R27, 0x7ff00000, RZ, 0xc0, !PT ;  /* 0x7ff000001b1a7812 */ /* 0x000fc400078ec0ff */
[----:B------:R-:W-:Y:S02]  /*1310*/  FSEL R25, R25, RZ, P1 ;  /* 0x000000ff19197208 */ /* 0x000fe40000800000 */
[----:B------:R-:W-:Y:S01]  /*1320*/  ISETP.NE.AND P2, PT, R26, 0x7ff00000, PT ;  /* 0x7ff000001a00780c */ /* 0x000fe20003f45270 */
[----:B------:R-:W-:Y:S01]  /*1330*/  DADD R26, -RZ, |R12| ;  /* 0x00000000ff1a7229 */ /* 0x000fe2000000050c */
[----:B------:R-:W-:Y:S02]  /*1340*/  FSEL R42, R42, RZ, P3 ;  /* 0x000000ff2a2a7208 */ /* 0x000fe40001800000 */
[----:B------:R-:W-:-:S09]  /*1350*/  FSEL R43, R43, 1.875, P3 ;  /* 0x3ff000002b2b7808 */ /* 0x000fd20001800000 */
[----:B------:R-:W-:Y:S05]  /*1360*/  @P2 BRA `(.L_x_53) ;  /* 0x0000000000182947 */ /* 0x000fea0003800000 */
[----:B------:R-:W-:-:S14]  /*1370*/  DSETP.NAN.AND P1, PT, R14, R14, PT ;  /* 0x0000000e0e00722a */ /* 0x000fdc0003f28000 */
[----:B------:R-:W-:Y:S01]  /*1380*/  @P1 DADD R24, R14, 2 ;  /* 0x400000000e181429 */ /* 0x000fe20000000000 */
[----:B------:R-:W-:Y:S10]  /*1390*/  @P1 BRA `(.L_x_53) ;  /* 0x00000000000c1947 */ /* 0x000ff40003800000 */
[----:B------:R-:W-:-:S14]  /*13a0*/  DSETP.NEU.AND P1, PT, |R14|, +INF , PT ;  /* 0x7ff000000e00742a */ /* 0x000fdc0003f2d200 */
[----:B------:R-:W-:Y:S02]  /*13b0*/  @!P1 IMAD.MOV.U32 R24, RZ, RZ, 0x0 ;  /* 0x00000000ff189424 */ /* 0x000fe400078e00ff */
[----:B------:R-:W-:-:S07]  /*13c0*/  @!P1 IMAD.MOV.U32 R25, RZ, RZ, 0x7ff00000 ;  /* 0x7ff00000ff199424 */ /* 0x000fce00078e00ff */
.L_x_53:
[----:B------:R-:W-:Y:S05]  /*13d0*/  BSYNC.RECONVERGENT B1 ;  /* 0x0000000000017941 */ /* 0x000fea0003800200 */
.L_x_52:
[----:B------:R-:W-:Y:S01]  /*13e0*/  FSEL R24, R24, RZ, P0 ;  /* 0x000000ff18187208 */ /* 0x000fe20000000000 */
[----:B------:R-:W-:Y:S01]  /*13f0*/  BSSY.RECONVERGENT B1, `(.L_x_54) ;  /* 0x0000007000017945 */ /* 0x000fe20003800200 */
[----:B------:R-:W-:Y:S01]  /*1400*/  FSEL R25, R25, 1.875, P0 ;  /* 0x3ff0000019197808 */ /* 0x000fe20000000000 */
[----:B------:R-:W-:Y:S01]  /*1410*/  IMAD.MOV.U32 R5, RZ, RZ, R27 ;  /* 0x000000ffff057224 */ /* 0x000fe200078e001b */
[----:B------:R-:W-:Y:S01]  /*1420*/  MOV R52, 0x1460 ;  /* 0x0000146000347802 */ /* 0x000fe20000000f00 */
[----:B------:R-:W-:-:S03]  /*1430*/  IMAD.MOV.U32 R3, RZ, RZ, 0x40000000 ;  /* 0x40000000ff037424 */ /* 0x000fc600078e00ff */
[----:B------:R-:W-:-:S11]  /*1440*/  DADD R42, R42, R24 ;  /* 0x000000002a2a7229 */ /* 0x000fd60000000018 */
[----:B------:R-:W-:Y:S05]  /*1450*/  CALL.REL.NOINC `($_Z15Evolve_p_wakeupPdS_S_S_Pi9InputPara$__internal_accurate_pow) ;  /* 0x0000001800287944 */ /* 0x000fea0003c00000 */
[----:B------:R-:W-:Y:S05]  /*1460*/  BSYNC.RECONVERGENT B1 ;  /* 0x0000000000017941 */ /* 0x000fea0003800200 */
.L_x_54:
[C---:B------:R-:W-:Y:S01]  /*1470*/  DADD R26, R12.reuse, 2 ;  /* 0x400000000c1a7429 */ /* 0x040fe20000000000 */
[----:B------:R-:W-:Y:S01]  /*1480*/  BSSY.RECONVERGENT B1, `(.L_x_55) ;  /* 0x000000e000017945 */ /* 0x000fe20003800200 */
[C---:B------:R-:W-:Y:S02]  /*1490*/  DSETP.NEU.AND P0, PT, R12.reuse, RZ, PT ;  /* 0x000000ff0c00722a */ /* 0x040fe40003f0d000 */
[----:B------:R-:W-:-:S04]  /*14a0*/  DSETP.NEU.AND P2, PT, R12, 1, PT ;  /* 0x3ff000000c00742a */ /* 0x000fc80003f4d000 */
[----:B------:R-:W-:Y:S02]  /*14b0*/  FSEL R24, R24, RZ, P0 ;  /* 0x000000ff18187208 */ /* 0x000fe40000000000 */
[----:B------:R-:W-:Y:S02]  /*14c0*/  LOP3.LUT R26, R27, 0x7ff00000, RZ, 0xc0, !PT ;  /* 0x7ff000001b1a7812 */ /* 0x000fe400078ec0ff */
[----:B------:R-:W-:Y:S02]  /*14d0*/  FSEL R25, R25, RZ, P0 ;  /* 0x000000ff19197208 */ /* 0x000fe40000000000 */
[----:B------:R-:W-:-:S13]  /*14e0*/  ISETP.NE.AND P1, PT, R26, 0x7ff00000, PT ;  /* 0x7ff000001a00780c */ /* 0x000fda0003f25270 */
[----:B------:R-:W-:Y:S05]  /*14f0*/  @P1 BRA `(.L_x_56) ;  /* 0x0000000000181947 */ /* 0x000fea0003800000 */
[----:B------:R-:W-:-:S14]  /*1500*/  DSETP.NAN.AND P0, PT, R12, R12, PT ;  /* 0x0000000c0c00722a */ /* 0x000fdc0003f08000 */
[----:B------:R-:W-:Y:S01]  /*1510*/  @P0 DADD R24, R12, 2 ;  /* 0x400000000c180429 */ /* 0x000fe20000000000 */
[----:B------:R-:W-:Y:S10]  /*1520*/  @P0 BRA `(.L_x_56) ;  /* 0x00000000000c0947 */ /* 0x000ff40003800000 */
[----:B------:R-:W-:-:S14]  /*1530*/  DSETP.NEU.AND P0, PT, |R12|, +INF , PT ;  /* 0x7ff000000c00742a */ /* 0x000fdc0003f0d200 */
[----:B------:R-:W-:Y:S01]  /*1540*/  @!P0 IMAD.MOV.U32 R24, RZ, RZ, 0x0 ;  /* 0x00000000ff188424 */ /* 0x000fe200078e00ff */
[----:B------:R-:W-:-:S07]  /*1550*/  @!P0 MOV R25, 0x7ff00000 ;  /* 0x7ff0000000198802 */ /* 0x000fce0000000f00 */
.L_x_56:
[----:B------:R-:W-:Y:S05]  /*1560*/  BSYNC.RECONVERGENT B1 ;  /* 0x0000000000017941 */ /* 0x000fea0003800200 */
.L_x_55:
[----:B------:R-:W-:Y:S01]  /*1570*/  FSEL R24, R24, RZ, P2 ;  /* 0x000000ff18187208 */ /* 0x000fe20001000000 */
[----:B------:R-:W-:Y:S01]  /*1580*/  UMOV UR38, 0xa0b5ed8d ;  /* 0xa0b5ed8d00267882 */ /* 0x000fe20000000000 */
[----:B------:R-:W-:Y:S01]  /*1590*/  FSEL R25, R25, 1.875, P2 ;  /* 0x3ff0000019197808 */ /* 0x000fe20001000000 */
[----:B------:R-:W-:Y:S01]  /*15a0*/  UMOV UR39, 0x3eb0c6f7 ;  /* 0x3eb0c6f700277882 */ /* 0x000fe20000000000 */
[----:B------:R-:W-:Y:S04]  /*15b0*/  BSSY.RECONVERGENT B1, `(.L_x_57) ;  /* 0x000007e000017945 */ /* 0x000fe80003800200 */
[----:B------:R-:W-:Y:S01]  /*15c0*/  DADD R42, R42, R24 ;  /* 0x000000002a2a7229 */ /* 0x000fe20000000018 */
[----:B------:R-:W-:Y:S02]  /*15d0*/  IMAD.MOV.U32 R24, RZ, RZ, 0x0 ;  /* 0x00000000ff187424 */ /* 0x000fe400078e00ff */
[----:B------:R-:W-:-:S05]  /*15e0*/  IMAD.MOV.U32 R25, RZ, RZ, 0x3ff00000 ;  /* 0x3ff00000ff197424 */ /* 0x000fca00078e00ff */
[----:B------:R-:W-:-:S14]  /*15f0*/  DSETP.GTU.AND P0, PT, R42, UR38, PT ;  /* 0x000000262a007e2a */ /* 0x000fdc000bf0c000 */
[----:B------:R-:W-:Y:S05]  /*1600*/  @!P0 BRA `(.L_x_58) ;  /* 0x0000000400e08947 */ /* 0x000fea0003800000 */
[----:B------:R-:W-:Y:S01]  /*1610*/  DADD R26, -RZ, |R16| ;  /* 0x00000000ff1a7229 */ /* 0x000fe20000000510 */
[----:B------:R-:W-:Y:S01]  /*1620*/  BSSY.RECONVERGENT B2, `(.L_x_59) ;  /* 0x0000006000027945 */ /* 0x000fe20003800200 */
[----:B------:R-:W-:Y:S01]  /*1630*/  DSETP.NEU.AND P1, PT, R16, RZ, PT ;  /* 0x000000ff1000722a */ /* 0x000fe20003f2d000 */
[----:B------:R-:W-:Y:S01]  /*1640*/  IMAD.MOV.U32 R3, RZ, RZ, 0x40100000 ;  /* 0x40100000ff037424 */ /* 0x000fe200078e00ff */
[----:B------:R-:W-:-:S06]  /*1650*/  MOV R52, 0x1680 ;  /* 0x0000168000347802 */ /* 0x000fcc0000000f00 */
[----:B------:R-:W-:-:S07]  /*1660*/  IMAD.MOV.U32 R5, RZ, RZ, R27 ;  /* 0x000000ffff057224 */ /* 0x000fce00078e001b */
[----:B------:R-:W-:Y:S05]  /*1670*/  CALL.REL.NOINC `($_Z15Evolve_p_wakeupPdS_S_S_Pi9InputPara$__internal_accurate_pow) ;  /* 0x0000001400a07944 */ /* 0x000fea0003c00000 */
[----:B------:R-:W-:Y:S05]  /*1680*/  BSYNC.RECONVERGENT B2 ;  /* 0x0000000000027941 */ /* 0x000fea0003800200 */
.L_x_59:
[----:B------:R-:W-:Y:S01]  /*1690*/  DADD R26, R16, 4 ;  /* 0x40100000101a7429 */ /* 0x000fe20000000000 */
[----:B------:R-:W-:Y:S01]  /*16a0*/  BSSY.RECONVERGENT B2, `(.L_x_60) ;  /* 0x0000010000027945 */ /* 0x000fe20003800200 */
[----:B------:R-:W-:Y:S01]  /*16b0*/  DSETP.NEU.AND P0, PT, R14, RZ, PT ;  /* 0x000000ff0e00722a */ /* 0x000fe20003f0d000 */
[----:B------:R-:W-:Y:S01]  /*16c0*/  FSEL R24, R24, RZ, P1 ;  /* 0x000000ff18187208 */ /* 0x000fe20000800000 */
[----:B------:R-:W-:Y:S01]  /*16d0*/  DSETP.NEU.AND P2, PT, R16, 1, PT ;  /* 0x3ff000001000742a */ /* 0x000fe20003f4d000 */
[----:B------:R-:W-:-:S05]  /*16e0*/  FSEL R25, R25, RZ, P1 ;  /* 0x000000ff19197208 */ /* 0x000fca0000800000 */
[----:B------:R-:W-:Y:S01]  /*16f0*/  LOP3.LUT R3, R27, 0x7ff00000, RZ, 0xc0, !PT ;  /* 0x7ff000001b037812 */ /* 0x000fe200078ec0ff */
[----:B------:R-:W-:-:S03]  /*1700*/  DADD R26, -RZ, |R14| ;  /* 0x00000000ff1a7229 */ /* 0x000fc6000000050e */
[----:B------:R-:W-:-:S07]  /*1710*/  ISETP.NE.AND P3, PT, R3, 0x7ff00000, PT ;  /* 0x7ff000000300780c */ /* 0x000fce0003f65270 */
[----:B------:R-:W-:-:S06]  /*1720*/  IMAD.MOV.U32 R5, RZ, RZ, R27 ;  /* 0x000000ffff057224 */ /* 0x000fcc00078e001b */
[----:B------:R-:W-:Y:S05]  /*1730*/  @P3 BRA `(.L_x_61) ;  /* 0x0000000000183947 */ /* 0x000fea0003800000 */
[----:B------:R-:W-:-:S14]  /*1740*/  DSETP.NAN.AND P1, PT, R16, R16, PT ;  /* 0x000000101000722a */ /* 0x000fdc0003f28000 */
[----:B------:R-:W-:Y:S01]  /*1750*/  @P1 DADD R24, R16, 4 ;  /* 0x4010000010181429 */ /* 0x000fe20000000000 */
[----:B------:R-:W-:Y:S10]  /*1760*/  @P1 BRA `(.L_x_61) ;  /* 0x00000000000c1947 */ /* 0x000ff40003800000 */
[----:B------:R-:W-:-:S14]  /*1770*/  DSETP.NEU.AND P1, PT, |R16|, +INF , PT ;  /* 0x7ff000001000742a */ /* 0x000fdc0003f2d200 */
[----:B------:R-:W-:Y:S02]  /*1780*/  @!P1 IMAD.MOV.U32 R24, RZ, RZ, 0x0 ;  /* 0x00000000ff189424 */ /* 0x000fe400078e00ff */
[----:B------:R-:W-:-:S07]  /*1790*/  @!P1 IMAD.MOV.U32 R25, RZ, RZ, 0x7ff00000 ;  /* 0x7ff00000ff199424 */ /* 0x000fce00078e00ff */
.L_x_61:
[----:B------:R-:W-:Y:S05]  /*17a0*/  BSYNC.RECONVERGENT B2 ;  /* 0x0000000000027941 */ /* 0x000fea0003800200 */
.L_x_60:
[----:B------:R-:W-:Y:S01]  /*17b0*/  BSSY.RECONVERGENT B2, `(.L_x_62) ;  /* 0x0000006000027945 */ /* 0x000fe20003800200 */
[----:B------:R-:W-:Y:S01]  /*17c0*/  FSEL R16, R24, RZ, P2 ;  /* 0x000000ff18107208 */ /* 0x000fe20001000000 */
[----:B------:R-:W-:Y:S01]  /*17d0*/  IMAD.MOV.U32 R3, RZ, RZ, 0x40100000 ;  /* 0x40100000ff037424 */ /* 0x000fe200078e00ff */
[----:B------:R-:W-:Y:S02]  /*17e0*/  FSEL R17, R25, 1.875, P2 ;  /* 0x3ff0000019117808 */ /* 0x000fe40001000000 */
[----:B------:R-:W-:-:S07]  /*17f0*/  MOV R52, 0x1810 ;  /* 0x0000181000347802 */ /* 0x000fce0000000f00 */
[----:B------:R-:W-:Y:S05]  /*1800*/  CALL.REL.NOINC `($_Z15Evolve_p_wakeupPdS_S_S_Pi9InputPara$__internal_accurate_pow) ;  /* 0x00000014003c7944 */ /* 0x000fea0003c00000 */
[----:B------:R-:W-:Y:S05]  /*1810*/  BSYNC.RECONVERGENT B2 ;  /* 0x0000000000027941 */ /* 0x000fea0003800200 */
.L_x_62:
[C---:B------:R-:W-:Y:S01]  /*1820*/  DADD R26, R14.reuse, 4 ;  /* 0x401000000e1a7429 */ /* 0x040fe20000000000 */
[----:B------:R-:W-:Y:S01]  /*1830*/  BSSY.RECONVERGENT B2, `(.L_x_63) ;  /* 0x000000e000027945 */ /* 0x000fe20003800200 */
[----:B------:R-:W-:Y:S01]  /*1840*/  DSETP.NEU.AND P2, PT, R14, 1, PT ;  /* 0x3ff000000e00742a */ /* 0x000fe20003f4d000 */
[----:B------:R-:W-:Y:S02]  /*1850*/  FSEL R24, R24, RZ, P0 ;  /* 0x000000ff18187208 */ /* 0x000fe40000000000 */
[----:B------:R-:W-:-:S05]  /*1860*/  FSEL R25, R25, RZ, P0 ;  /* 0x000000ff19197208 */ /* 0x000fca0000000000 */
[----:B------:R-:W-:-:S04]  /*1870*/  LOP3.LUT R26, R27, 0x7ff00000, RZ, 0xc0, !PT ;  /* 0x7ff000001b1a7812 */ /* 0x000fc800078ec0ff */
[----:B------:R-:W-:Y:S01]  /*1880*/  ISETP.NE.AND P1, PT, R26, 0x7ff00000, PT ;  /* 0x7ff000001a00780c */ /* 0x000fe20003f25270 */
[----:B------:R-:W-:-:S12]  /*1890*/  DADD R26, -RZ, |R12| ;  /* 0x00000000ff1a7229 */ /* 0x000fd8000000050c */
[----:B------:R-:W-:Y:S05]  /*18a0*/  @P1 BRA `(.L_x_64) ;  /* 0x0000000000181947 */ /* 0x000fea0003800000 */
[----:B------:R-:W-:-:S14]  /*18b0*/  DSETP.NAN.AND P0, PT, R14, R14, PT ;  /* 0x0000000e0e00722a */ /* 0x000fdc0003f08000 */
[----:B------:R-:W-:Y:S01]  /*18c0*/  @P0 DADD R24, R14, 4 ;  /* 0x401000000e180429 */ /* 0x000fe20000000000 */
[----:B------:R-:W-:Y:S10]  /*18d0*/  @P0 BRA `(.L_x_64) ;  /* 0x00000000000c0947 */ /* 0x000ff40003800000 */
[----:B------:R-:W-:-:S14]  /*18e0*/  DSETP.NEU.AND P0, PT, |R14|, +INF , PT ;  /* 0x7ff000000e00742a */ /* 0x000fdc0003f0d200 */
[----:B------:R-:W-:Y:S02]  /*18f0*/  @!P0 IMAD.MOV.U32 R24, RZ, RZ, 0x0 ;  /* 0x00000000ff188424 */ /* 0x000fe400078e00ff */
[----:B------:R-:W-:-:S07]  /*1900*/  @!P0 IMAD.MOV.U32 R25, RZ, RZ, 0x7ff00000 ;  /* 0x7ff00000ff198424 */ /* 0x000fce00078e00ff */
.L_x_64:
[----:B------:R-:W-:Y:S05]  /*1910*/  BSYNC.RECONVERGENT B2 ;  /* 0x0000000000027941 */ /* 0x000fea0003800200 */
.L_x_63:
[----:B------:R-:W-:Y:S01]  /*1920*/  FSEL R14, R24, RZ, P2 ;  /* 0x000000ff180e7208 */ /* 0x000fe20001000000 */
[----:B------:R-:W-:Y:S01]  /*1930*/  DSETP.NEU.AND P0, PT, R12, RZ, PT ;  /* 0x000000ff0c00722a */ /* 0x000fe20003f0d000 */
[----:B------:R-:W-:Y:S01]  /*1940*/  FSEL R15, R25, 1.875, P2 ;  /* 0x3ff00000190f7808 */ /* 0x000fe20001000000 */
[----:B------:R-:W-:Y:S01]  /*1950*/  BSSY.RECONVERGENT B2, `(.L_x_65) ;  /* 0x0000006000027945 */ /* 0x000fe20003800200 */
[----:B------:R-:W-:Y:S01]  /*1960*/  IMAD.MOV.U32 R5, RZ, RZ, R27 ;  /* 0x000000ffff057224 */ /* 0x000fe200078e001b */
[----:B------:R-:W-:Y:S01]  /*1970*/  MOV R52, 0x19b0 ;  /* 0x000019b000347802 */ /* 0x000fe20000000f00 */
[----:B------:R-:W-:Y:S02]  /*1980*/  IMAD.MOV.U32 R3, RZ, RZ, 0x40100000 ;  /* 0x40100000ff037424 */ /* 0x000fe400078e00ff */
[----:B------:R-:W-:-:S11]  /*1990*/  DADD R16, R16, R14 ;  /* 0x0000000010107229 */ /* 0x000fd6000000000e */
[----:B------:R-:W-:Y:S05]  /*19a0*/  CALL.REL.NOINC `($_Z15Evolve_p_wakeupPdS_S_S_Pi9InputPara$__internal_accurate_pow) ;  /* 0x0000001000d47944 */ /* 0x000fea0003c00000 */
[----:B------:R-:W-:Y:S05]  /*19b0*/  BSYNC.RECONVERGENT B2 ;  /* 0x0000000000027941 */ /* 0x000fea0003800200 */
.L_x_65:
[C---:B------:R-:W-:Y:S01]  /*19c0*/  DADD R14, R12.reuse, 4 ;  /* 0x401000000c0e7429 */ /* 0x040fe20000000000 */
[----:B------:R-:W-:Y:S01]  /*19d0*/  BSSY.RECONVERGENT B2, `(.L_x_66) ;  /* 0x000000e000027945 */ /* 0x000fe20003800200 */
[----:B------:R-:W-:Y:S01]  /*19e0*/  DSETP.NEU.AND P2, PT, R12, 1, PT ;  /* 0x3ff000000c00742a */ /* 0x000fe20003f4d000 */
[----:B------:R-:W-:Y:S01]  /*19f0*/  FSEL R24, R24, RZ, P0 ;  /* 0x000000ff18187208 */ /* 0x000fe20000000000 */
[----:B------:R-:W-:Y:S01]  /*1a00*/  DADD R26, -RZ, |R42| ;  /* 0x00000000ff1a7229 */ /* 0x000fe2000000052a */
[----:B------:R-:W-:-:S05]  /*1a10*/  FSEL R25, R25, RZ, P0 ;  /* 0x000000ff19197208 */ /* 0x000fca0000000000 */
[----:B------:R-:W-:-:S04]  /*1a20*/  LOP3.LUT R14, R15, 0x7ff00000, RZ, 0xc0, !PT ;  /* 0x7ff000000f0e7812 */ /* 0x000fc800078ec0ff */
        /* <DEDUP_REMOVED lines=8> */
.L_x_67:
[----:B------:R-:W-:Y:S05]  /*1ab0*/  BSYNC.RECONVERGENT B2 ;  /* 0x0000000000027941 */ /* 0x000fea0003800200 */
.L_x_66:
        /* <DEDUP_REMOVED lines=9> */
.L_x_68:
[C---:B------:R-:W-:Y:S01]  /*1b50*/  DADD R2, R42.reuse, 2 ;  /* 0x400000002a027429 */ /* 0x040fe20000000000 */
[----:B------:R-:W-:Y:S01]  /*1b60*/  BSSY.RECONVERGENT B2, `(.L_x_69) ;  /* 0x000000b000027945 */ /* 0x000fe20003800200 */
[----:B------:R-:W-:-:S08]  /*1b70*/  DSETP.NEU.AND P1, PT, R42, 1, PT ;  /* 0x3ff000002a00742a */ /* 0x000fd00003f2d000 */
[----:B------:R-:W-:-:S04]  /*1b80*/  LOP3.LUT R2, R3, 0x7ff00000, RZ, 0xc0, !PT ;  /* 0x7ff0000003027812 */ /* 0x000fc800078ec0ff */
[----:B------:R-:W-:-:S13]  /*1b90*/  ISETP.NE.AND P0, PT, R2, 0x7ff00000, PT ;  /* 0x7ff000000200780c */ /* 0x000fda0003f05270 */
[----:B------:R-:W-:Y:S05]  /*1ba0*/  @P0 BRA `(.L_x_70) ;  /* 0x0000000000180947 */ /* 0x000fea0003800000 */
[----:B------:R-:W-:-:S14]  /*1bb0*/  DSETP.NAN.AND P0, PT, R42, R42, PT ;  /* 0x0000002a2a00722a */ /* 0x000fdc0003f08000 */
[----:B------:R-:W-:Y:S01]  /*1bc0*/  @P0 DADD R24, R42, 2 ;  /* 0x400000002a180429 */ /* 0x000fe20000000000 */
[----:B------:R-:W-:Y:S10]  /*1bd0*/  @P0 BRA `(.L_x_70) ;  /* 0x00000000000c0947 */ /* 0x000ff40003800000 */
[----:B------:R-:W-:-:S14]  /*1be0*/  DSETP.NEU.AND P0, PT, |R42|, +INF , PT ;  /* 0x7ff000002a00742a */ /* 0x000fdc0003f0d200 */
[----:B------:R-:W-:Y:S02]  /*1bf0*/  @!P0 IMAD.MOV.U32 R24, RZ, RZ, 0x0 ;  /* 0x00000000ff188424 */ /* 0x000fe400078e00ff */
[----:B------:R-:W-:-:S07]  /*1c00*/  @!P0 IMAD.MOV.U32 R25, RZ, RZ, 0x7ff00000 ;  /* 0x7ff00000ff198424 */ /* 0x000fce00078e00ff */
.L_x_70:
[----:B------:R-:W-:Y:S05]  /*1c10*/  BSYNC.RECONVERGENT B2 ;  /* 0x0000000000027941 */ /* 0x000fea0003800200 */
.L_x_69:
[----:B------:R-:W-:Y:S01]  /*1c20*/  FSEL R13, R25, 1.875, P1 ;  /* 0x3ff00000190d7808 */ /* 0x000fe20000800000 */
[----:B------:R-:W-:Y:S01]  /*1c30*/  IMAD.MOV.U32 R2, RZ, RZ, 0x1 ;  /* 0x00000001ff027424 */ /* 0x000fe200078e00ff */
[----:B------:R-:W-:Y:S01]  /*1c40*/  FSEL R12, R24, RZ, P1 ;  /* 0x000000ff180c7208 */ /* 0x000fe20000800000 */
[----:B------:R-:W-:Y:S01]  /*1c50*/  BSSY.RECONVERGENT B2, `(.L_x_71) ;  /* 0x0000010000027945 */ /* 0x000fe20003800200 */
[----:B------:R-:W0:Y:S01]  /*1c60*/  MUFU.RCP64H R3, R13 ;  /* 0x0000000d00037308 */ /* 0x000e220000001800 */
[----:B------:R-:W-:-:S03]  /*1c70*/  FSETP.GEU.AND P1, PT, |R17|, 6.5827683646048100446e-37, PT ;  /* 0x036000001100780b */ /* 0x000fc60003f2e200 */
[----:B0-----:R-:W-:-:S08]  /*1c80*/  DFMA R14, -R12, R2, 1 ;  /* 0x3ff000000c0e742b */ /* 0x001fd00000000102 */
[----:B------:R-:W-:-:S08]  /*1c90*/  DFMA R14, R14, R14, R14 ;  /* 0x0000000e0e0e722b */ /* 0x000fd0000000000e */
[----:B------:R-:W-:-:S08]  /*1ca0*/  DFMA R14, R2, R14, R2 ;  /* 0x0000000e020e722b */ /* 0x000fd00000000002 */
[----:B------:R-:W-:-:S08]  /*1cb0*/  DFMA R2, -R12, R14, 1 ;  /* 0x3ff000000c02742b */ /* 0x000fd0000000010e */
[----:B------:R-:W-:-:S08]  /*1cc0*/  DFMA R2, R14, R2, R14 ;  /* 0x000000020e02722b */ /* 0x000fd0000000000e */
[----:B------:R-:W-:-:S08]  /*1cd0*/  DMUL R14, R16, R2 ;  /* 0x00000002100e7228 */ /* 0x000fd00000000000 */
[----:B------:R-:W-:-:S08]  /*1ce0*/  DFMA R24, -R12, R14, R16 ;  /* 0x0000000e0c18722b */ /* 0x000fd00000000110 */
[----:B------:R-:W-:-:S10]  /*1cf0*/  DFMA R2, R2, R24, R14 ;  /* 0x000000180202722b */ /* 0x000fd4000000000e */
[----:B------:R-:W-:-:S05]  /*1d00*/  FFMA R5, RZ, R13, R3 ;  /* 0x0000000dff057223 */ /* 0x000fca0000000003 */
[----:B------:R-:W-:-:S13]  /*1d10*/  FSETP.GT.AND P0, PT, |R5|, 1.469367938527859385e-39, PT ;  /* 0x001000000500780b */ /* 0x000fda0003f04200 */
[----:B------:R-:W-:Y:S05]  /*1d20*/  @P0 BRA P1, `(.L_x_72) ;  /* 0x0000000000080947 */ /* 0x000fea0000800000 */
[----:B------:R-:W-:-:S07]  /*1d30*/  MOV R24, 0x1d50 ;  /* 0x00001d5000187802 */ /* 0x000fce0000000f00 */
[----:B------:R-:W-:Y:S05]  /*1d40*/  CALL.REL.NOINC `($__internal_0_$__cuda_sm20_div_rn_f64_full) ;  /* 0x00000008007c7944 */ /* 0x000fea0003c00000 */
.L_x_72:
[----:B------:R-:W-:Y:S05]  /*1d50*/  BSYNC.RECONVERGENT B2 ;  /* 0x0000000000027941 */ /* 0x000fea0003800200 */
.L_x_71:
[----:B------:R-:W0:Y:S01]  /*1d60*/  LDC.64 R24, c[0x0][0x3e0] ;  /* 0x0000f800ff187b82 */ /* 0x000e220000000a00 */
[----:B------:R-:W-:-:S08]  /*1d70*/  DADD R2, -R2, 1 ;  /* 0x3ff0000002027429 */ /* 0x000fd00000000100 */
[----:B0-----:R-:W-:-:S11]  /*1d80*/  DFMA R24, -R2, R24, 1 ;  /* 0x3ff000000218742b */ /* 0x001fd60000000118 */
.L_x_58:
[----:B------:R-:W-:Y:S05]  /*1d90*/  BSYNC.RECONVERGENT B1 ;  /* 0x0000000000017941 */ /* 0x000fea0003800200 */
.L_x_57:
[----:B------:R-:W0:Y:S02]  /*1da0*/  LDC.64 R14, c[0x0][0x388] ;  /* 0x0000e200ff0e7b82 */ /* 0x000e240000000a00 */
[----:B0-----:R-:W-:-:S06]  /*1db0*/  IMAD.WIDE R14, R7, 0x8, R14 ;  /* 0x00000008070e7825 */ /* 0x001fcc00078e020e */
[----:B------:R-:W2:Y:S01]  /*1dc0*/  LDG.E.64 R14, desc[UR14][R14.64] ;  /* 0x0000000e0e0e7981 */ /* 0x000ea2000c1e1b00 */
[----:B------:R-:W-:Y:S01]  /*1dd0*/  DMUL R2, R24, UR24 ;  /* 0x0000001818027c28 */ /* 0x000fe20008000000 */
[----:B------:R-:W-:Y:S07]  /*1de0*/  BSSY.RECONVERGENT B1, `(.L_x_73) ;  /* 0x000000f000017945 */ /* 0x000fee0003800200 */
[----:B--2---:R-:W-:-:S08]  /*1df0*/  DMUL R2, R2, R14 ;  /* 0x0000000e02027228 */ /* 0x004fd00000000000 */
[----:B------:R-:W-:Y:S02]  /*1e00*/  DSETP.GT.AND P0, PT, |R2|, 1, PT ;  /* 0x3ff000000200742a */ /* 0x000fe40003f04200 */
[----:B------:R-:W-:-:S10]  /*1e10*/  DADD R16, -RZ, |R2| ;  /* 0x00000000ff107229 */ /* 0x000fd40000000502 */
[----:B------:R-:W-:Y:S02]  /*1e20*/  IMAD.MOV.U32 R12, RZ, RZ, R16 ;  /* 0x000000ffff0c7224 */ /* 0x000fe400078e0010 */
[----:B------:R-:W-:Y:S01]  /*1e30*/  IMAD.MOV.U32 R13, RZ, RZ, R17 ;  /* 0x000000ffff0d7224 */ /* 0x000fe200078e0011 */
[----:B------:R-:W-:Y:S06]  /*1e40*/  @!P0 BRA `(.L_x_74) ;  /* 0x0000000000208947 */ /* 0x000fec0003800000 */
[----:B------:R-:W0:Y:S01]  /*1e50*/  MUFU.RCP64H R13, R17 ;  /* 0x00000011000d7308 */ /* 0x000e220000001800 */
[----:B------:R-:W-:Y:S01]  /*1e60*/  IMAD.MOV.U32 R12, RZ, RZ, RZ ;  /* 0x000000ffff0c7224 */ /* 0x000fe200078e00ff */
[----:B------:R-:W-:-:S05]  /*1e70*/  DSETP.NEU.AND P1, PT, |R2|, +INF , PT ;  /* 0x7ff000000200742a */ /* 0x000fca0003f2d200 */
[----:B0-----:R-:W-:-:S08]  /*1e80*/  DFMA R14, -|R2|, R12, 1 ;  /* 0x3ff00000020e742b */ /* 0x001fd0000000030c */
[----:B------:R-:W-:-:S08]  /*1e90*/  DFMA R14, R14, R14, R14 ;  /* 0x0000000e0e0e722b */ /* 0x000fd0000000000e */
[----:B------:R-:W-:-:S10]  /*1ea0*/  DFMA R14, R12, R14, R12 ;  /* 0x0000000e0c0e722b */ /* 0x000fd4000000000c */
[----:B------:R-:W-:Y:S02]  /*1eb0*/  FSEL R12, R14, RZ, P1 ;  /* 0x000000ff0e0c7208 */ /* 0x000fe40000800000 */
[----:B------:R-:W-:-:S07]  /*1ec0*/  FSEL R13, R15, RZ, P1 ;  /* 0x000000ff0f0d7208 */ /* 0x000fce0000800000 */
.L_x_74:
[----:B------:R-:W-:Y:S05]  /*1ed0*/  BSYNC.RECONVERGENT B1 ;  /* 0x0000000000017941 */ /* 0x000fea0003800200 */
.L_x_73:
[----:B------:R-:W-:Y:S01]  /*1ee0*/  DMUL R14, R12, R12 ;  /* 0x0000000c0c0e7228 */ /* 0x000fe20000000000 */
[----:B------:R-:W-:Y:S01]  /*1ef0*/  IMAD.MOV.U32 R16, RZ, RZ, -0x2449a4b7 ;  /* 0xdbb65b49ff107424 */ /* 0x000fe200078e00ff */
[----:B------:R-:W-:Y:S01]  /*1f00*/  UMOV UR38, 0x2a25ff7e ;  /* 0x2a25ff7e00267882 */ /* 0x000fe20000000000 */
[----:B------:R-:W-:Y:S01]  /*1f10*/  IMAD.MOV.U32 R17, RZ, RZ, 0x3f2d3b63 ;  /* 0x3f2d3b63ff117424 */ /* 0x000fe200078e00ff */
[----:B------:R-:W-:Y:S01]  /*1f20*/  UMOV UR39, 0x3ef53e1d ;  /* 0x3ef53e1d00277882 */ /* 0x000fe20000000000 */
[----:B------:R-:W-:Y:S02]  /*1f30*/  DADD R24, R18, -0.5 ;  /* 0xbfe0000012187429 */ /* 0x000fe40000000000 */
[----:B------:R-:W-:Y:S02]  /*1f40*/  DMUL R10, R10, UR26 ;  /* 0x0000001a0a0a7c28 */ /* 0x000fe40008000000 */
[----:B------:R-:W-:Y:S01]  /*1f50*/  DFMA R16, R14, -UR38, R16 ;  /* 0x800000260e107c2b */ /* 0x000fe20008000010 */
[----:B------:R-:W-:Y:S01]  /*1f60*/  UMOV UR38, 0x8dde082e ;  /* 0x8dde082e00267882 */ /* 0x000fe20000000000 */
[----:B------:R-:W-:-:S06]  /*1f70*/  UMOV UR39, 0x3f531278 ;  /* 0x3f53127800277882 */ /* 0x000fcc0000000000 */
[----:B------:R-:W-:Y:S01]  /*1f80*/  DFMA R16, R14, R16, -UR38 ;  /* 0x800000260e107e2b */ /* 0x000fe20008000010 */
[----:B------:R-:W-:Y:S01]  /*1f90*/  UMOV UR38, 0xc8249315 ;  /* 0xc824931500267882 */ /* 0x000fe20000000000 */
[----:B------:R-:W-:-:S06]  /*1fa0*/  UMOV UR39, 0x3f6f9690 ;  /* 0x3f6f969000277882 */ /* 0x000fcc0000000000 */
[----:B------:R-:W-:Y:S01]  /*1fb0*/  DFMA R16, R14, R16, UR38 ;  /* 0x000000260e107e2b */ /* 0x000fe20008000010 */
        /* <DEDUP_REMOVED lines=47> */
[----:B------:R-:W-:Y:S02]  /*22b0*/  DMUL R16, R14, R16 ;  /* 0x000000100e107228 */ /* 0x000fe40000000000 */
[----:B------:R-:W-:-:S06]  /*22c0*/  DADD R14, -R18, 1 ;  /* 0x3ff00000120e7429 */ /* 0x000fcc0000000100 */
[----:B------:R-:W-:Y:S02]  /*22d0*/  DFMA R16, R16, R12, R12 ;  /* 0x0000000c1010722b */ /* 0x000fe4000000000c */
[----:B------:R-:W-:-:S06]  /*22e0*/  DMUL R14, R18, R14 ;  /* 0x0000000e120e7228 */ /* 0x000fcc0000000000 */
[----:B------:R-:W-:-:S10]  /*22f0*/  DADD R12, -R16, UR38 ;  /* 0x00000026100c7e29 */ /* 0x000fd40008000100 */
[----:B------:R-:W-:Y:S02]  /*2300*/  FSEL R2, R13, R17, P0 ;  /* 0x000000110d027208 */ /* 0x000fe40000000000 */
[----:B------:R-:W-:Y:S02]  /*2310*/  FSEL R12, R12, R16, P0 ;  /* 0x000000100c0c7208 */ /* 0x000fe40000000000 */
[----:B------:R-:W-:Y:S02]  /*2320*/  LOP3.LUT R13, R2, 0x80000000, R3, 0xb8, !PT ;  /* 0x80000000020d7812 */ /* 0x000fe400078eb803 */
[----:B------:R-:W0:Y:S04]  /*2330*/  LDC.64 R2, c[0x0][0x390] ;  /* 0x0000e400ff027b82 */ /* 0x000e280000000a00 */
[----:B------:R-:W-:-:S08]  /*2340*/  DFMA R12, R12, UR16, R24 ;  /* 0x000000100c0c7c2b */ /* 0x000fd00008000018 */
[----:B------:R-:W-:Y:S01]  /*2350*/  DMUL R12, R14, R12 ;  /* 0x0000000c0e0c7228 */ /* 0x000fe20000000000 */
[----:B------:R-:W1:Y:S07]  /*2360*/  LDC.64 R14, c[0x0][0x398] ;  /* 0x0000e600ff0e7b82 */ /* 0x000e6e0000000a00 */
[----:B------:R-:W-:Y:S01]  /*2370*/  DFMA R10, R10, R22, R12 ;  /* 0x000000160a0a722b */ /* 0x000fe2000000000c */
[----:B0-----:R-:W-:-:S07]  /*2380*/  IMAD.WIDE R2, R7, 0x8, R2 ;  /* 0x0000000807027825 */ /* 0x001fce00078e0202 */
[----:B------:R-:W-:-:S08]  /*2390*/  DMUL R10, R10, UR18 ;  /* 0x000000120a0a7c28 */ /* 0x000fd00008000000 */
[----:B------:R-:W-:-:S07]  /*23a0*/  DFMA R10, R10, UR28, R18 ;  /* 0x0000001c0a0a7c2b */ /* 0x000fce0008000012 */
[----:B------:R0:W-:Y:S04]  /*23b0*/  STG.E.64 desc[UR14][R2.64], R10 ;  /* 0x0000000a02007986 */ /* 0x0001e8000c101b0e */
[----:B------:R-:W2:Y:S02]  /*23c0*/  LDG.E.64 R20, desc[UR14][R20.64] ;  /* 0x0000000e14147981 */ /* 0x000ea4000c1e1b00 */
[----:B--2---:R-:W-:-:S08]  /*23d0*/  DADD R12, R10, -R20 ;  /* 0x000000000a0c7229 */ /* 0x004fd00000000814 */
[----:B------:R-:W-:Y:S01]  /*23e0*/  DADD R16, -RZ, |R12| ;  /* 0x00000000ff107229 */ /* 0x000fe2000000050c */
[----:B-1----:R-:W-:-:S06]  /*23f0*/  IMAD.WIDE R12, R7, 0x8, R14 ;  /* 0x00000008070c7825 */ /* 0x002fcc00078e020e */
[----:B------:R0:W-:Y:S04]  /*2400*/  STG.E.64 desc[UR14][R12.64], R16 ;  /* 0x000000100c007986 */ /* 0x0001e8000c101b0e */
.L_x_47:
[----:B------:R-:W-:Y:S05]  /*2410*/  BSYNC.RECONVERGENT B0 ;  /* 0x0000000000007941 */ /* 0x000fea0003800200 */
.L_x_46:
[----:B------:R-:W-:Y:S01]  /*2420*/  UISETP.GE.AND UP0, UPT, UR6, UR8, UPT ;  /* 0x000000080600728c */ /* 0x000fe2000bf06270 */
[----:B------:R-:W-:Y:S01]  /*2430*/  VIADD R8, R8, UR7 ;  /* 0x0000000708087c36 */ /* 0x000fe20008000000 */
[----:B------:R-:W-:Y:S01]  /*2440*/  UIADD3 UR11, UPT, UPT, UR6, 0x1, URZ ;  /* 0x00000001060b7890 */ /* 0x000fe2000fffe0ff */
[----:B------:R-:W-:Y:S01]  /*2450*/  VIADD R9, R9, UR7 ;  /* 0x0000000709097c36 */ /* 0x000fe20008000000 */
[----:B------:R-:W-:Y:S01]  /*2460*/  IADD3 R4, PT, PT, R4, UR7, RZ ;  /* 0x0000000704047c10 */ /* 0x000fe2000fffe0ff */
[----:B------:R-:W-:Y:S01]  /*2470*/  VIADD R6, R6, UR7 ;  /* 0x0000000706067c36 */ /* 0x000fe20008000000 */
[----:B------:R-:W-:Y:S01]  /*2480*/  UIADD3 UR10, UPT, UPT, UR20, UR10, URZ ;  /* 0x0000000a140a7290 */ /* 0x000fe2000fffe0ff */
[----:B------:R-:W-:Y:S01]  /*2490*/  VIADD R7, R7, UR7 ;  /* 0x0000000707077c36 */ /* 0x000fe20008000000 */
[----:B------:R-:W-:Y:S01]  /*24a0*/  UIADD3 UR34, UPT, UPT, UR20, UR34, URZ ;  /* 0x0000002214227290 */ /* 0x000fe2000fffe0ff */
[----:B------:R-:W-:Y:S01]  /*24b0*/  VIADD R0, R0, UR7 ;  /* 0x0000000700007c36 */ /* 0x000fe20008000000 */
[----:B------:R-:W-:Y:S01]  /*24c0*/  UMOV UR6, UR11 ;  /* 0x0000000b00067c82 */ /* 0x000fe20008000000 */
[----:B------:R-:W-:Y:S09]  /*24d0*/  BRA.U !UP0, `(.L_x_75) ;  /* 0xffffffe9080c7547 */ /* 0x000ff2000b83ffff */
.L_x_45:
[----:B------:R-:W1:Y:S01]  /*24e0*/  LDCU UR6, c[0x0][0x364] ;  /* 0x00006c80ff0677ac */ /* 0x000e620008000800 */
[----:B------:R-:W1:Y:S08]  /*24f0*/  LDC R0, c[0x0][0x374] ;  /* 0x0000dd00ff007b82 */ /* 0x000e700000000800 */
[----:B------:R-:W2:Y:S01]  /*2500*/  LDC R6, c[0x0][0x3ac] ;  /* 0x0000eb00ff067b82 */ /* 0x000ea20000000800 */
[----:B-1----:R-:W-:-:S05]  /*2510*/  IMAD R0, R0, UR6, RZ ;  /* 0x0000000600007c24 */ /* 0x002fca000f8e02ff */
[-C--:B------:R-:W-:Y:S02]  /*2520*/  IABS R5, R0.reuse ;  /* 0x0000000000057213 */ /* 0x080fe40000000000 */
[----:B0-----:R-:W-:Y:S01]  /*2530*/  IABS R10, R0 ;  /* 0x00000000000a7213 */ /* 0x001fe20000000000 */
[----:B--2---:R-:W-:Y:S01]  /*2540*/  VIADD R9, R6, 0xffffffff ;  /* 0xffffffff06097836 */ /* 0x004fe20000000000 */
[----:B------:R-:W0:Y:S04]  /*2550*/  I2F.RP R4, R5 ;  /* 0x0000000500047306 */ /* 0x000e280000209400 */
[----:B------:R-:W-:-:S04]  /*2560*/  IABS R8, R9 ;  /* 0x0000000900087213 */ /* 0x000fc80000000000 */
[----:B0-----:R-:W0:Y:S02]  /*2570*/  MUFU.RCP R4, R4 ;  /* 0x0000000400047308 */ /* 0x001e240000001000 */
[----:B0-----:R-:W-:-:S06]  /*2580*/  VIADD R2, R4, 0xffffffe ;  /* 0x0ffffffe04027836 */ /* 0x001fcc0000000000 */
[----:B------:R0:W1:Y:S02]  /*2590*/  F2I.FTZ.U32.TRUNC.NTZ R3, R2 ;  /* 0x0000000200037305 */ /* 0x000064000021f000 */
[----:B0-----:R-:W-:Y:S02]  /*25a0*/  IMAD.MOV.U32 R2, RZ, RZ, RZ ;  /* 0x000000ffff027224 */ /* 0x001fe400078e00ff */
[----:B-1----:R-:W-:-:S04]  /*25b0*/  IMAD.MOV R7, RZ, RZ, -R3 ;  /* 0x000000ffff077224 */ /* 0x002fc800078e0a03 */
[----:B------:R-:W-:-:S04]  /*25c0*/  IMAD.MOV.U32 R6, RZ, RZ, R7 ;  /* 0x000000ffff067224 */ /* 0x000fc800078e0007 */
        /* <DEDUP_REMOVED lines=10> */
[----:B------:R-:W-:Y:S02]  /*2670*/  ISETP.GE.U32.AND P0, PT, R2, R5, PT ;  /* 0x000000050200720c */ /* 0x000fe40003f06070 */
[----:B------:R-:W-:-:S04]  /*2680*/  LOP3.LUT R2, R9, R0, RZ, 0x3c, !PT ;  /* 0x0000000009027212 */ /* 0x000fc800078e3cff */
[----:B------:R-:W-:-:S07]  /*2690*/  ISETP.GE.AND P2, PT, R2, RZ, PT ;  /* 0x000000ff0200720c */ /* 0x000fce0003f46270 */
[----:B------:R-:W-:-:S06]  /*26a0*/  @P0 VIADD R3, R3, 0x1 ;  /* 0x0000000103030836 */ /* 0x000fcc0000000000 */
[----:B------:R-:W-:Y:S01]  /*26b0*/  @!P2 IMAD.MOV R3, RZ, RZ, -R3 ;  /* 0x000000ffff03a224 */ /* 0x000fe200078e0a03 */
[----:B------:R-:W-:-:S04]  /*26c0*/  @!P1 LOP3.LUT R3, RZ, R0, RZ, 0x33, !PT ;  /* 0x00000000ff039212 */ /* 0x000fc800078e33ff */
[----:B------:R-:W-:Y:S01]  /*26d0*/  ISETP.LE.AND P0, PT, R3, UR5, PT ;  /* 0x0000000503007c0c */ /* 0x000fe2000bf03270 */
[----:B------:R-:W-:-:S12]  /*26e0*/  UIADD3 UR5, UPT, UPT, UR5, 0x1, URZ ;  /* 0x0000000105057890 */ /* 0x000fd8000fffe0ff */
[----:B------:R-:W-:Y:S05]  /*26f0*/  @!P0 BRA `(.L_x_76) ;  /* 0xffffffe000b48947 */ /* 0x000fea000383ffff */
.L_x_44:
[----:B------:R-:W-:Y:S01]  /*2700*/  ISETP.LE.AND P0, PT, R50, UR4, PT ;  /* 0x0000000432007c0c */ /* 0x000fe2000bf03270 */
[----:B------:R-:W-:-:S12]  /*2710*/  UIADD3 UR4, UPT, UPT, UR4, 0x1, URZ ;  /* 0x0000000104047890 */ /* 0x000fd8000fffe0ff */
[----:B------:R-:W-:Y:S05]  /*2720*/  @!P0 BRA `(.L_x_77) ;  /* 0xffffffdc00ec8947 */ /* 0x000fea000383ffff */
[----:B------:R-:W-:Y:S05]  /*2730*/  EXIT ;  /* 0x000000000000794d */ /* 0x000fea0003800000 */
        .weak           $__internal_0_$__cuda_sm20_div_rn_f64_full
        .type           $__internal_0_$__cuda_sm20_div_rn_f64_full,@function
        .size           $__internal_0_$__cuda_sm20_div_rn_f64_full,($_Z15Evolve_p_wakeupPdS_S_S_Pi9InputPara$__internal_accurate_pow - $__internal_0_$__cuda_sm20_div_rn_f64_full)
$__internal_0_$__cuda_sm20_div_rn_f64_full:
[C---:B------:R-:W-:Y:S01]  /*2740*/  FSETP.GEU.AND P0, PT, |R13|.reuse, 1.469367938527859385e-39, PT ;  /* 0x001000000d00780b */ /* 0x040fe20003f0e200 */
[----:B------:R-:W-:Y:S01]  /*2750*/  IMAD.MOV.U32 R14, RZ, RZ, 0x1 ;  /* 0x00000001ff0e7424 */ /* 0x000fe200078e00ff */
[----:B------:R-:W-:Y:S01]  /*2760*/  LOP3.LUT R2, R13, 0x800fffff, RZ, 0xc0, !PT ;  /* 0x800fffff0d027812 */ /* 0x000fe200078ec0ff */
[----:B------:R-:W-:Y:S01]  /*2770*/  IMAD.MOV.U32 R25, RZ, RZ, 0x1ca00000 ;  /* 0x1ca00000ff197424 */ /* 0x000fe200078e00ff */
[C---:B------:R-:W-:Y:S01]  /*2780*/  FSETP.GEU.AND P2, PT, |R17|.reuse, 1.469367938527859385e-39, PT ;  /* 0x001000001100780b */ /* 0x040fe20003f4e200 */
[----:B------:R-:W-:Y:S01]  /*2790*/  BSSY.RECONVERGENT B3, `(.L_x_78) ;  /* 0x0000052000037945 */ /* 0x000fe20003800200 */
[----:B------:R-:W-:Y:S02]  /*27a0*/  LOP3.LUT R3, R2, 0x3ff00000, RZ, 0xfc, !PT ;  /* 0x3ff0000002037812 */ /* 0x000fe400078efcff */
[----:B------:R-:W-:Y:S02]  /*27b0*/  MOV R2, R12 ;  /* 0x0000000c00027202 */ /* 0x000fe40000000f00 */
[----:B------:R-:W-:-:S02]  /*27c0*/  LOP3.LUT R5, R17, 0x7ff00000, RZ, 0xc0, !PT ;  /* 0x7ff0000011057812 */ /* 0x000fc400078ec0ff */
[----:B------:R-:W-:Y:S01]  /*27d0*/  LOP3.LUT R32, R13, 0x7ff00000, RZ, 0xc0, !PT ;  /* 0x7ff000000d207812 */ /* 0x000fe200078ec0ff */
[----:B------:R-:W-:Y:S02]  /*27e0*/  @!P0 DMUL R2, R12, 8.98846567431157953865e+307 ;  /* 0x7fe000000c028828 */ /* 0x000fe40000000000 */
[----:B------:R-:W-:Y:S01]  /*27f0*/  IMAD.MOV.U32 R33, RZ, RZ, R5 ;  /* 0x000000ffff217224 */ /* 0x000fe200078e0005 */
[----:B------:R-:W-:Y:S02]  /*2800*/  ISETP.GE.U32.AND P1, PT, R5, R32, PT ;  /* 0x000000200500720c */ /* 0x000fe40003f26070 */
[----:B------:R-:W-:Y:S01]  /*2810*/  @!P2 LOP3.LUT R28, R13, 0x7ff00000, RZ, 0xc0, !PT ;  /* 0x7ff000000d1ca812 */ /* 0x000fe200078ec0ff */
[----:B------:R-:W0:Y:S03]  /*2820*/  MUFU.RCP64H R15, R3 ;  /* 0x00000003000f7308 */ /* 0x000e260000001800 */
[----:B------:R-:W-:-:S02]  /*2830*/  @!P2 ISETP.GE.U32.AND P3, PT, R5, R28, PT ;  /* 0x0000001c0500a20c */ /* 0x000fc40003f66070 */
[----:B------:R-:W-:Y:S02]  /*2840*/  @!P0 LOP3.LUT R32, R3, 0x7ff00000, RZ, 0xc0, !PT ;  /* 0x7ff0000003208812 */ /* 0x000fe400078ec0ff */
[----:B------:R-:W-:-:S03]  /*2850*/  @!P2 SEL R29, R25, 0x63400000, !P3 ;  /* 0x63400000191da807 */ /* 0x000fc60005800000 */
[----:B------:R-:W-:Y:S01]  /*2860*/  VIADD R35, R32, 0xffffffff ;  /* 0xffffffff20237836 */ /* 0x000fe20000000000 */
[----:B------:R-:W-:-:S04]  /*2870*/  @!P2 LOP3.LUT R30, R29, 0x80000000, R17, 0xf8, !PT ;  /* 0x800000001d1ea812 */ /* 0x000fc800078ef811 */
[----:B------:R-:W-:Y:S01]  /*2880*/  @!P2 LOP3.LUT R31, R30, 0x100000, RZ, 0xfc, !PT ;  /* 0x001000001e1fa812 */ /* 0x000fe200078efcff */
[----:B------:R-:W-:Y:S01]  /*2890*/  @!P2 IMAD.MOV.U32 R30, RZ, RZ, RZ ;  /* 0x000000ffff1ea224 */ /* 0x000fe200078e00ff */
[----:B0-----:R-:W-:-:S08]  /*28a0*/  DFMA R26, R14, -R2, 1 ;  /* 0x3ff000000e1a742b */ /* 0x001fd00000000802 */
[----:B------:R-:W-:-:S08]  /*28b0*/  DFMA R26, R26, R26, R26 ;  /* 0x0000001a1a1a722b */ /* 0x000fd0000000001a */
[----:B------:R-:W-:Y:S01]  /*28c0*/  DFMA R26, R14, R26, R14 ;  /* 0x0000001a0e1a722b */ /* 0x000fe2000000000e */
[----:B------:R-:W-:Y:S01]  /*28d0*/  SEL R15, R25, 0x63400000, !P1 ;  /* 0x63400000190f7807 */ /* 0x000fe20004800000 */
[----:B------:R-:W-:-:S03]  /*28e0*/  IMAD.MOV.U32 R14, RZ, RZ, R16 ;  /* 0x000000ffff0e7224 */ /* 0x000fc600078e0010 */
[----:B------:R-:W-:-:S03]  /*28f0*/  LOP3.LUT R15, R15, 0x800fffff, R17, 0xf8, !PT ;  /* 0x800fffff0f0f7812 */ /* 0x000fc600078ef811 */
[----:B------:R-:W-:-:S03]  /*2900*/  DFMA R28, R26, -R2, 1 ;  /* 0x3ff000001a1c742b */ /* 0x000fc60000000802 */
[----:B------:R-:W-:-:S05]  /*2910*/  @!P2 DFMA R14, R14, 2, -R30 ;  /* 0x400000000e0ea82b */ /* 0x000fca000000081e */
[----:B------:R-:W-:-:S05]  /*2920*/  DFMA R28, R26, R28, R26 ;  /* 0x0000001c1a1c722b */ /* 0x000fca000000001a */
[----:B------:R-:W-:-:S03]  /*2930*/  @!P2 LOP3.LUT R33, R15, 0x7ff00000, RZ, 0xc0, !PT ;  /* 0x7ff000000f21a812 */ /* 0x000fc600078ec0ff */
[----:B------:R-:W-:Y:S02]  /*2940*/  DMUL R26, R28, R14 ;  /* 0x0000000e1c1a7228 */ /* 0x000fe40000000000 */
[----:B------:R-:W-:-:S05]  /*2950*/  VIADD R34, R33, 0xffffffff ;  /* 0xffffffff21227836 */ /* 0x000fca0000000000 */
[----:B------:R-:W-:Y:S01]  /*2960*/  ISETP.GT.U32.AND P0, PT, R34, 0x7feffffe, PT ;  /* 0x7feffffe2200780c */ /* 0x000fe20003f04070 */
[----:B------:R-:W-:-:S03]  /*2970*/  DFMA R30, R26, -R2, R14 ;  /* 0x800000021a1e722b */ /* 0x000fc6000000000e */
[----:B------:R-:W-:-:S05]  /*2980*/  ISETP.GT.U32.OR P0, PT, R35, 0x7feffffe, P0 ;  /* 0x7feffffe2300780c */ /* 0x000fca0000704470 */
[----:B------:R-:W-:-:S08]  /*2990*/  DFMA R30, R28, R30, R26 ;  /* 0x0000001e1c1e722b */ /* 0x000fd0000000001a */
[----:B------:R-:W-:Y:S05]  /*29a0*/  @P0 BRA `(.L_x_79) ;  /* 0x00000000006c0947 */ /* 0x000fea0003800000 */
[----:B------:R-:W-:-:S04]  /*29b0*/  LOP3.LUT R26, R13, 0x7ff00000, RZ, 0xc0, !PT ;  /* 0x7ff000000d1a7812 */ /* 0x000fc800078ec0ff */
[CC--:B------:R-:W-:Y:S02]  /*29c0*/  VIADDMNMX R16, R5.reuse, -R26.reuse, 0xb9600000, !PT ;  /* 0xb960000005107446 */ /* 0x0c0fe4000780091a */
[----:B------:R-:W-:Y:S02]  /*29d0*/  ISETP.GE.U32.AND P0, PT, R5, R26, PT ;  /* 0x0000001a0500720c */ /* 0x000fe40003f06070 */
[----:B------:R-:W-:Y:S02]  /*29e0*/  VIMNMX R16, PT, PT, R16, 0x46a00000, PT ;  /* 0x46a0000010107848 */ /* 0x000fe40003fe0100 */
[----:B------:R-:W-:-:S05]  /*29f0*/  SEL R5, R25, 0x63400000, !P0 ;  /* 0x6340000019057807 */ /* 0x000fca0004000000 */
[----:B------:R-:W-:Y:S02]  /*2a00*/  IMAD.IADD R5, R16, 0x1, -R5 ;  /* 0x0000000110057824 */ /* 0x000fe400078e0a05 */
[----:B------:R-:W-:Y:S02]  /*2a10*/  IMAD.MOV.U32 R16, RZ, RZ, RZ ;  /* 0x000000ffff107224 */ /* 0x000fe400078e00ff */
[----:B------:R-:W-:-:S06]  /*2a20*/  VIADD R17, R5, 0x7fe00000 ;  /* 0x7fe0000005117836 */ /* 0x000fcc0000000000 */
[----:B------:R-:W-:-:S10]  /*2a30*/  DMUL R26, R30, R16 ;  /* 0x000000101e1a7228 */ /* 0x000fd40000000000 */
[----:B------:R-:W-:-:S13]  /*2a40*/  FSETP.GTU.AND P0, PT, |R27|, 1.469367938527859385e-39, PT ;  /* 0x001000001b00780b */ /* 0x000fda0003f0c200 */
[----:B------:R-:W-:Y:S05]  /*2a50*/  @P0 BRA `(.L_x_80) ;  /* 0x0000000000940947 */ /* 0x000fea0003800000 */
[----:B------:R-:W-:Y:S01]  /*2a60*/  DFMA R2, R30, -R2, R14 ;  /* 0x800000021e02722b */ /* 0x000fe2000000000e */
[----:B------:R-:W-:-:S09]  /*2a70*/  IMAD.MOV.U32 R16, RZ, RZ, RZ ;  /* 0x000000ffff107224 */ /* 0x000fd200078e00ff */
[C---:B------:R-:W-:Y:S02]  /*2a80*/  FSETP.NEU.AND P0, PT, R3.reuse, RZ, PT ;  /* 0x000000ff0300720b */ /* 0x040fe40003f0d000 */
[----:B------:R-:W-:-:S04]  /*2a90*/  LOP3.LUT R13, R3, 0x80000000, R13, 0x48, !PT ;  /* 0x80000000030d7812 */ /* 0x000fc800078e480d */
[----:B------:R-:W-:-:S07]  /*2aa0*/  LOP3.LUT R17, R13, R17, RZ, 0xfc, !PT ;  /* 0x000000110d117212 */ /* 0x000fce00078efcff */
[----:B------:R-:W-:Y:S05]  /*2ab0*/  @!P0 BRA `(.L_x_80) ;  /* 0x00000000007c8947 */ /* 0x000fea0003800000 */
[----:B------:R-:W-:Y:S01]  /*2ac0*/  IMAD.MOV R3, RZ, RZ, -R5 ;  /* 0x000000ffff037224 */ /* 0x000fe200078e0a05 */
[----:B------:R-:W-:Y:S01]  /*2ad0*/  DMUL.RP R16, R30, R16 ;  /* 0x000000101e107228 */ /* 0x000fe20000008000 */
[----:B------:R-:W-:-:S06]  /*2ae0*/  IMAD.MOV.U32 R2, RZ, RZ, RZ ;  /* 0x000000ffff027224 */ /* 0x000fcc00078e00ff */
[----:B------:R-:W-:-:S03]  /*2af0*/  DFMA R2, R26, -R2, R30 ;  /* 0x800000021a02722b */ /* 0x000fc6000000001e */
[----:B------:R-:W-:-:S03]  /*2b00*/  LOP3.LUT R13, R17, R13, RZ, 0x3c, !PT ;  /* 0x0000000d110d7212 */ /* 0x000fc600078e3cff */
[----:B------:R-:W-:-:S04]  /*2b10*/  IADD3 R2, PT, PT, -R5, -0x43300000, RZ ;  /* 0xbcd0000005027810 */ /* 0x000fc80007ffe1ff */
[----:B------:R-:W-:-:S04]  /*2b20*/  FSETP.NEU.AND P0, PT, |R3|, R2, PT ;  /* 0x000000020300720b */ /* 0x000fc80003f0d200 */
[----:B------:R-:W-:Y:S02]  /*2b30*/  FSEL R26, R16, R26, !P0 ;  /* 0x0000001a101a7208 */ /* 0x000fe40004000000 */
[----:B------:R-:W-:Y:S01]  /*2b40*/  FSEL R27, R13, R27, !P0 ;  /* 0x0000001b0d1b7208 */ /* 0x000fe20004000000 */
[----:B------:R-:W-:Y:S06]  /*2b50*/  BRA `(.L_x_80) ;  /* 0x0000000000547947 */ /* 0x000fec0003800000 */
.L_x_79:
[----:B------:R-:W-:-:S14]  /*2b60*/  DSETP.NAN.AND P0, PT, R16, R16, PT ;  /* 0x000000101000722a */ /* 0x000fdc0003f08000 */
[----:B------:R-:W-:Y:S05]  /*2b70*/  @P0 BRA `(.L_x_81) ;  /* 0x0000000000440947 */ /* 0x000fea0003800000 */
[----:B------:R-:W-:-:S14]  /*2b80*/  DSETP.NAN.AND P0, PT, R12, R12, PT ;  /* 0x0000000c0c00722a */ /* 0x000fdc0003f08000 */
[----:B------:R-:W-:Y:S05]  /*2b90*/  @P0 BRA `(.L_x_82) ;  /* 0x0000000000300947 */ /* 0x000fea0003800000 */
[----:B------:R-:W-:Y:S01]  /*2ba0*/  ISETP.NE.AND P0, PT, R33, R32, PT ;  /* 0x000000202100720c */ /* 0x000fe20003f05270 */
[----:B------:R-:W-:Y:S01]  /*2bb0*/  IMAD.MOV.U32 R27, RZ, RZ, -0x80000 ;  /* 0xfff80000ff1b7424 */ /* 0x000fe200078e00ff */
[----:B------:R-:W-:-:S11]  /*2bc0*/  MOV R26, 0x0 ;  /* 0x00000000001a7802 */ /* 0x000fd60000000f00 */
[----:B------:R-:W-:Y:S05]  /*2bd0*/  @!P0 BRA `(.L_x_80) ;  /* 0x0000000000348947 */ /* 0x000fea0003800000 */
[----:B------:R-:W-:Y:S02]  /*2be0*/  ISETP.NE.AND P0, PT, R33, 0x7ff00000, PT ;  /* 0x7ff000002100780c */ /* 0x000fe40003f05270 */
[----:B------:R-:W-:Y:S02]  /*2bf0*/  LOP3.LUT R27, R17, 0x80000000, R13, 0x48, !PT ;  /* 0x80000000111b7812 */ /* 0x000fe400078e480d */
[----:B------:R-:W-:-:S13]  /*2c00*/  ISETP.EQ.OR P0, PT, R32, RZ, !P0 ;  /* 0x000000ff2000720c */ /* 0x000fda0004702670 */
[----:B------:R-:W-:Y:S01]  /*2c10*/  @P0 LOP3.LUT R2, R27, 0x7ff00000, RZ, 0xfc, !PT ;  /* 0x7ff000001b020812 */ /* 0x000fe200078efcff */
[----:B------:R-:W-:Y:S02]  /*2c20*/  @!P0 IMAD.MOV.U32 R26, RZ, RZ, RZ ;  /* 0x000000ffff1a8224 */ /* 0x000fe400078e00ff */
[----:B------:R-:W-:Y:S02]  /*2c30*/  @P0 IMAD.MOV.U32 R26, RZ, RZ, RZ ;  /* 0x000000ffff1a0224 */ /* 0x000fe400078e00ff */
[----:B------:R-:W-:Y:S01]  /*2c40*/  @P0 IMAD.MOV.U32 R27, RZ, RZ, R2 ;  /* 0x000000ffff1b0224 */ /* 0x000fe200078e0002 */
[----:B------:R-:W-:Y:S06]  /*2c50*/  BRA `(.L_x_80) ;  /* 0x0000000000147947 */ /* 0x000fec0003800000 */
.L_x_82:
[----:B------:R-:W-:Y:S01]  /*2c60*/  LOP3.LUT R27, R13, 0x80000, RZ, 0xfc, !PT ;  /* 0x000800000d1b7812 */ /* 0x000fe200078efcff */
[----:B------:R-:W-:Y:S01]  /*2c70*/  IMAD.MOV.U32 R26, RZ, RZ, R12 ;  /* 0x000000ffff1a7224 */ /* 0x000fe200078e000c */
[----:B------:R-:W-:Y:S06]  /*2c80*/  BRA `(.L_x_80) ;  /* 0x0000000000087947 */ /* 0x000fec0003800000 */
.L_x_81:
[----:B------:R-:W-:Y:S01]  /*2c90*/  LOP3.LUT R27, R17, 0x80000, RZ, 0xfc, !PT ;  /* 0x00080000111b7812 */ /* 0x000fe200078efcff */
[----:B------:R-:W-:-:S07]  /*2ca0*/  IMAD.MOV.U32 R26, RZ, RZ, R16 ;  /* 0x000000ffff1a7224 */ /* 0x000fce00078e0010 */
.L_x_80:
[----:B------:R-:W-:Y:S05]  /*2cb0*/  BSYNC.RECONVERGENT B3 ;  /* 0x0000000000037941 */ /* 0x000fea0003800200 */
.L_x_78:
[----:B------:R-:W-:Y:S02]  /*2cc0*/  IMAD.MOV.U32 R25, RZ, RZ, 0x0 ;  /* 0x00000000ff197424 */ /* 0x000fe400078e00ff */
[----:B------:R-:W-:Y:S02]  /*2cd0*/  IMAD.MOV.U32 R2, RZ, RZ, R26 ;  /* 0x000000ffff027224 */ /* 0x000fe400078e001a */
[----:B------:R-:W-:Y:S01]  /*2ce0*/  IMAD.MOV.U32 R3, RZ, RZ, R27 ;  /* 0x000000ffff037224 */ /* 0x000fe200078e001b */
[----:B------:R-:W-:Y:S06]  /*2cf0*/  RET.REL.NODEC R24 `(_Z15Evolve_p_wakeupPdS_S_S_Pi9InputPara) ;  /* 0xffffffd018c07950 */ /* 0x000fec0003c3ffff */
        .type           $_Z15Evolve_p_wakeupPdS_S_S_Pi9InputPara$__internal_accurate_pow,@function
        .size           $_Z15Evolve_p_wakeupPdS_S_S_Pi9InputPara$__internal_accurate_pow,(.L_x_203 - $_Z15Evolve_p_wakeupPdS_S_S_Pi9InputPara$__internal_accurate_pow)
$_Z15Evolve_p_wakeupPdS_S_S_Pi9InputPara$__internal_accurate_pow:
[----:B------:R-:W-:Y:S01]  /*2d00*/  ISETP.GT.U32.AND P2, PT, R5, 0xfffff, PT ;  /* 0x000fffff0500780c */ /* 0x000fe20003f44070 */
[----:B------:R-:W-:Y:S01]  /*2d10*/  IMAD.MOV.U32 R24, RZ, RZ, R26 ;  /* 0x000000ffff187224 */ /* 0x000fe200078e001a */
[----:B------:R-:W-:Y:S01]  /*2d20*/  UMOV UR38, 0x7d2cafe2 ;  /* 0x7d2cafe200267882 */ /* 0x000fe20000000000 */
[--C-:B------:R-:W-:Y:S01]  /*2d30*/  IMAD.MOV.U32 R25, RZ, RZ, R5.reuse ;  /* 0x000000ffff197224 */ /* 0x100fe200078e0005 */
[----:B------:R-:W-:Y:S01]  /*2d40*/  UMOV UR39, 0x3eb0f5ff ;  /* 0x3eb0f5ff00277882 */ /* 0x000fe20000000000 */
[--C-:B------:R-:W-:Y:S01]  /*2d50*/  IMAD.MOV.U32 R27, RZ, RZ, R5.reuse ;  /* 0x000000ffff1b7224 */ /* 0x100fe200078e0005 */
[----:B------:R-:W-:Y:S01]  /*2d60*/  SHF.R.U32.HI R5, RZ, 0x14, R5 ;  /* 0x00000014ff057819 */ /* 0x000fe20000011605 */
[----:B------:R-:W-:Y:S01]  /*2d70*/  IMAD.MOV.U32 R30, RZ, RZ, 0x41ad3b5a ;  /* 0x41ad3b5aff1e7424 */ /* 0x000fe200078e00ff */
[----:B------:R-:W-:Y:S01]  /*2d80*/  UMOV UR40, 0x3b39803f ;  /* 0x3b39803f00287882 */ /* 0x000fe20000000000 */
[----:B------:R-:W-:Y:S01]  /*2d90*/  IMAD.MOV.U32 R31, RZ, RZ, 0x3ed0f5d2 ;  /* 0x3ed0f5d2ff1f7424 */ /* 0x000fe200078e00ff */
[----:B------:R-:W-:-:S03]  /*2da0*/  UMOV UR41, 0x3c7abc9e ;  /* 0x3c7abc9e00297882 */ /* 0x000fc60000000000 */
[----:B------:R-:W-:-:S10]  /*2db0*/  @!P2 DMUL R24, R24, 1.80143985094819840000e+16 ;  /* 0x435000001818a828 */ /* 0x000fd40000000000 */
[----:B------:R-:W-:Y:S01]  /*2dc0*/  @!P2 MOV R27, R25 ;  /* 0x00000019001ba202 */ /* 0x000fe20000000f00 */
[----:B------:R-:W-:Y:S01]  /*2dd0*/  @!P2 IMAD.MOV.U32 R26, RZ, RZ, R24 ;  /* 0x000000ffff1aa224 */ /* 0x000fe200078e0018 */
[----:B------:R-:W-:Y:S02]  /*2de0*/  @!P2 LEA.HI R5, R25, 0xffffffca, RZ, 0xc ;  /* 0xffffffca1905a811 */ /* 0x000fe400078f60ff */
[----:B------:R-:W-:Y:S01]  /*2df0*/  LOP3.LUT R27, R27, 0x800fffff, RZ, 0xc0, !PT ;  /* 0x800fffff1b1b7812 */ /* 0x000fe200078ec0ff */
[----:B------:R-:W-:Y:S02]  /*2e00*/  IMAD.MOV.U32 R28, RZ, RZ, R26 ;  /* 0x000000ffff1c7224 */ /* 0x000fe400078e001a */
[----:B------:R-:W-:Y:S01]  /*2e10*/  IMAD.MOV.U32 R26, RZ, RZ, RZ ;  /* 0x000000ffff1a7224 */ /* 0x000fe200078e00ff */
[----:B------:R-:W-:Y:S01]  /*2e20*/  LOP3.LUT R29, R27, 0x3ff00000, RZ, 0xfc, !PT ;  /* 0x3ff000001b1d7812 */ /* 0x000fe200078efcff */
[----:B------:R-:W-:-:S03]  /*2e30*/  VIADD R24, R5, 0xfffffc01 ;  /* 0xfffffc0105187836 */ /* 0x000fc60000000000 */
[----:B------:R-:W-:-:S13]  /*2e40*/  ISETP.GE.U32.AND P3, PT, R29, 0x3ff6a09f, PT ;  /* 0x3ff6a09f1d00780c */ /* 0x000fda0003f66070 */
[----:B------:R-:W-:Y:S02]  /*2e50*/  @P3 VIADD R27, R29, 0xfff00000 ;  /* 0xfff000001d1b3836 */ /* 0x000fe40000000000 */
[----:B------:R-:W-:Y:S01]  /*2e60*/  @P3 VIADD R24, R5, 0xfffffc02 ;  /* 0xfffffc0205183836 */ /* 0x000fe20000000000 */
[----:B------:R-:W-:Y:S01]  /*2e70*/  SHF.L.U32 R5, R3, 0x1, RZ ;  /* 0x0000000103057819 */ /* 0x000fe200000006ff */
[----:B------:R-:W-:-:S03]  /*2e80*/  @P3 IMAD.MOV.U32 R29, RZ, RZ, R27 ;  /* 0x000000ffff1d3224 */ /* 0x000fc600078e001b */
[----:B------:R-:W-:-:S03]  /*2e90*/  ISETP.GT.U32.AND P2, PT, R5, -0x2000001, PT ;  /* 0xfdffffff0500780c */ /* 0x000fc60003f44070 */
[C---:B------:R-:W-:Y:S02]  /*2ea0*/  DADD R34, R28.reuse, 1 ;  /* 0x3ff000001c227429 */ /* 0x040fe40000000000 */
[----:B------:R-:W-:-:S04]  /*2eb0*/  DADD R28, R28, -1 ;  /* 0xbff000001c1c7429 */ /* 0x000fc80000000000 */
[----:B------:R-:W0:Y:S02]  /*2ec0*/  MUFU.RCP64H R27, R35 ;  /* 0x00000023001b7308 */ /* 0x000e240000001800 */
[----:B0-----:R-:W-:-:S08]  /*2ed0*/  DFMA R32, -R34, R26, 1 ;  /* 0x3ff000002220742b */ /* 0x001fd0000000011a */
[----:B------:R-:W-:-:S08]  /*2ee0*/  DFMA R32, R32, R32, R32 ;  /* 0x000000202020722b */ /* 0x000fd00000000020 */
[----:B------:R-:W-:-:S08]  /*2ef0*/  DFMA R32, R26, R32, R26 ;  /* 0x000000201a20722b */ /* 0x000fd0000000001a */
[----:B------:R-:W-:-:S08]  /*2f00*/  DMUL R26, R28, R32 ;  /* 0x000000201c1a7228 */ /* 0x000fd00000000000 */
[----:B------:R-:W-:-:S08]  /*2f10*/  DFMA R26, R28, R32, R26 ;  /* 0x000000201c1a722b */ /* 0x000fd0000000001a */
[----:B------:R-:W-:-:S08]  /*2f20*/  DMUL R36, R26, R26 ;  /* 0x0000001a1a247228 */ /* 0x000fd00000000000 */
[----:B------:R-:W-:Y:S01]  /*2f30*/  DFMA R30, R36, UR38, R30 ;  /* 0x00000026241e7c2b */ /* 0x000fe2000800001e */
[----:B------:R-:W-:Y:S01]  /*2f40*/  UMOV UR38, 0x75488a3f ;  /* 0x75488a3f00267882 */ /* 0x000fe20000000000 */
[----:B------:R-:W-:-:S06]  /*2f50*/  UMOV UR39, 0x3ef3b20a ;  /* 0x3ef3b20a00277882 */ /* 0x000fcc0000000000 */
[----:B------:R-:W-:Y:S01]  /*2f60*/  DFMA R34, R36, R30, UR38 ;  /* 0x0000002624227e2b */ /* 0x000fe2000800001e */
[----:B------:R-:W-:Y:S01]  /*2f70*/  UMOV UR38, 0xe4faecd5 ;  /* 0xe4faecd500267882 */ /* 0x000fe20000000000 */
[----:B------:R-:W-:Y:S01]  /*2f80*/  UMOV UR39, 0x3f1745cd ;  /* 0x3f1745cd00277882 */ /* 0x000fe20000000000 */
[----:B------:R-:W-:-:S05]  /*2f90*/  DADD R30, R28, -R26 ;  /* 0x000000001c1e7229 */ /* 0x000fca000000081a */
[----:B------:R-:W-:Y:S01]  /*2fa0*/  DFMA R34, R36, R34, UR38 ;  /* 0x0000002624227e2b */ /* 0x000fe20008000022 */
[----:B------:R-:W-:Y:S01]  /*2fb0*/  UMOV UR38, 0x258a578b ;  /* 0x258a578b00267882 */ /* 0x000fe20000000000 */
[----:B------:R-:W-:Y:S01]  /*2fc0*/  UMOV UR39, 0x3f3c71c7 ;  /* 0x3f3c71c700277882 */ /* 0x000fe20000000000 */
[----:B------:R-:W-:-:S05]  /*2fd0*/  DADD R30, R30, R30 ;  /* 0x000000001e1e7229 */ /* 0x000fca000000001e */
[----:B------:R-:W-:Y:S01]  /*2fe0*/  DFMA R34, R36, R34, UR38 ;  /* 0x0000002624227e2b */ /* 0x000fe20008000022 */
[----:B------:R-:W-:Y:S01]  /*2ff0*/  UMOV UR38, 0x9242b910 ;  /* 0x9242b91000267882 */ /* 0x000fe20000000000 */
[----:B------:R-:W-:Y:S01]  /*3000*/  UMOV UR39, 0x3f624924 ;  /* 0x3f62492400277882 */ /* 0x000fe20000000000 */
[----:B------:R-:W-:-:S05]  /*3010*/  DFMA R30, R28, -R26, R30 ;  /* 0x8000001a1c1e722b */ /* 0x000fca000000001e */
[----:B------:R-:W-:Y:S01]  /*3020*/  DFMA R34, R36, R34, UR38 ;  /* 0x0000002624227e2b */ /* 0x000fe20008000022 */
[----:B------:R-:W-:Y:S01]  /*3030*/  UMOV UR38, 0x99999dfb ;  /* 0x99999dfb00267882 */ /* 0x000fe20000000000 */
[----:B------:R-:W-:Y:S01]  /*3040*/  UMOV UR39, 0x3f899999 ;  /* 0x3f89999900277882 */ /* 0x000fe20000000000 */
[----:B------:R-:W-:Y:S02]  /*3050*/  DMUL R30, R32, R30 ;  /* 0x0000001e201e7228 */ /* 0x000fe40000000000 */
[----:B------:R-:W-:-:S03]  /*3060*/  DMUL R32, R26, R26 ;  /* 0x0000001a1a207228 */ /* 0x000fc60000000000 */
[----:B------:R-:W-:Y:S01]  /*3070*/  DFMA R34, R36, R34, UR38 ;  /* 0x0000002624227e2b */ /* 0x000fe20008000022 */
[----:B------:R-:W-:Y:S01]  /*3080*/  UMOV UR38, 0x55555555 ;  /* 0x5555555500267882 */ /* 0x000fe20000000000 */
[----:B------:R-:W-:-:S06]  /*3090*/  UMOV UR39, 0x3fb55555 ;  /* 0x3fb5555500277882 */ /* 0x000fcc0000000000 */
[----:B------:R-:W-:-:S08]  /*30a0*/  DFMA R28, R36, R34, UR38 ;  /* 0x00000026241c7e2b */ /* 0x000fd00008000022 */
[----:B------:R-:W-:Y:S01]  /*30b0*/  DADD R38, -R28, UR38 ;  /* 0x000000261c267e29 */ /* 0x000fe20008000100 */
[----:B------:R-:W-:Y:S01]  /*30c0*/  UMOV UR38, 0xb9e7b0 ;  /* 0x00b9e7b000267882 */ /* 0x000fe20000000000 */
[----:B------:R-:W-:-:S06]  /*30d0*/  UMOV UR39, 0x3c46a4cb ;  /* 0x3c46a4cb00277882 */ /* 0x000fcc0000000000 */
[----:B------:R-:W-:Y:S02]  /*30e0*/  DFMA R38, R36, R34, R38 ;  /* 0x000000222426722b */ /* 0x000fe40000000026 */
[----:B------:R-:W-:Y:S01]  /*30f0*/  DFMA R36, R26, R26, -R32 ;  /* 0x0000001a1a24722b */ /* 0x000fe20000000820 */
[----:B------:R-:W-:Y:S02]  /*3100*/  VIADD R35, R31, 0x100000 ;  /* 0x001000001f237836 */ /* 0x000fe40000000000 */
[----:B------:R-:W-:-:S03]  /*3110*/  IMAD.MOV.U32 R34, RZ, RZ, R30 ;  /* 0x000000ffff227224 */ /* 0x000fc600078e001e */
[----:B------:R-:W-:Y:S01]  /*3120*/  DADD R38, R38, -UR38 ;  /* 0x8000002626267e29 */ /* 0x000fe20008000000 */
[----:B------:R-:W-:Y:S01]  /*3130*/  UMOV UR38, 0x80000000 ;  /* 0x8000000000267882 */ /* 0x000fe20000000000 */
[----:B------:R-:W-:Y:S01]  /*3140*/  UMOV UR39, 0x43300000 ;  /* 0x4330000000277882 */ /* 0x000fe20000000000 */
[C---:B------:R-:W-:Y:S02]  /*3150*/  DFMA R34, R26.reuse, R34, R36 ;  /* 0x000000221a22722b */ /* 0x040fe40000000024 */
[----:B------:R-:W-:-:S08]  /*3160*/  DMUL R36, R26, R32 ;  /* 0x000000201a247228 */ /* 0x000fd00000000000 */
[----:B------:R-:W-:-:S08]  /*3170*/  DFMA R40, R26, R32, -R36 ;  /* 0x000000201a28722b */ /* 0x000fd00000000824 */
[----:B------:R-:W-:Y:S02]  /*3180*/  DFMA R40, R30, R32, R40 ;  /* 0x000000201e28722b */ /* 0x000fe40000000028 */
[----:B------:R-:W-:-:S06]  /*3190*/  DADD R32, R28, R38 ;  /* 0x000000001c207229 */ /* 0x000fcc0000000026 */
[----:B------:R-:W-:Y:S02]  /*31a0*/  DFMA R34, R26, R34, R40 ;  /* 0x000000221a22722b */ /* 0x000fe40000000028 */
[----:B------:R-:W-:-:S08]  /*31b0*/  DADD R28, R28, -R32 ;  /* 0x000000001c1c7229 */ /* 0x000fd00000000820 */
[----:B------:R-:W-:Y:S02]  /*31c0*/  DADD R40, R38, R28 ;  /* 0x0000000026287229 */ /* 0x000fe4000000001c */
[----:B------:R-:W-:-:S08]  /*31d0*/  DMUL R38, R32, R36 ;  /* 0x0000002420267228 */ /* 0x000fd00000000000 */
[----:B------:R-:W-:-:S08]  /*31e0*/  DFMA R28, R32, R36, -R38 ;  /* 0x00000024201c722b */ /* 0x000fd00000000826 */
[----:B------:R-:W-:-:S08]  /*31f0*/  DFMA R28, R32, R34, R28 ;  /* 0x00000022201c722b */ /* 0x000fd0000000001c */
[----:B------:R-:W-:-:S08]  /*3200*/  DFMA R40, R40, R36, R28 ;  /* 0x000000242828722b */ /* 0x000fd0000000001c */
[----:B------:R-:W-:-:S08]  /*3210*/  DADD R32, R38, R40 ;  /* 0x0000000026207229 */ /* 0x000fd00000000028 */
[--C-:B------:R-:W-:Y:S02]  /*3220*/  DADD R28, R26, R32.reuse ;  /* 0x000000001a1c7229 */ /* 0x100fe40000000020 */
[----:B------:R-:W-:-:S06]  /*3230*/  DADD R38, R38, -R32 ;  /* 0x0000000026267229 */ /* 0x000fcc0000000820 */
[----:B------:R-:W-:Y:S02]  /*3240*/  DADD R26, R26, -R28 ;  /* 0x000000001a1a7229 */ /* 0x000fe4000000081c */
[----:B------:R-:W-:-:S06]  /*3250*/  DADD R38, R40, R38 ;  /* 0x0000000028267229 */ /* 0x000fcc0000000026 */
[----:B------:R-:W-:-:S08]  /*3260*/  DADD R26, R32, R26 ;  /* 0x00000000201a7229 */ /* 0x000fd0000000001a */
[----:B------:R-:W-:-:S08]  /*3270*/  DADD R26, R38, R26 ;  /* 0x00000000261a7229 */ /* 0x000fd0000000001a */
[----:B------:R-:W-:Y:S01]  /*3280*/  DADD R32, R30, R26 ;  /* 0x000000001e207229 */ /* 0x000fe2000000001a */
[----:B------:R-:W-:Y:S01]  /*3290*/  LOP3.LUT R26, R24, 0x80000000, RZ, 0x3c, !PT ;  /* 0x80000000181a7812 */ /* 0x000fe200078e3cff */
[----:B------:R-:W-:-:S06]  /*32a0*/  IMAD.MOV.U32 R27, RZ, RZ, 0x43300000 ;  /* 0x43300000ff1b7424 */ /* 0x000fcc00078e00ff */
[----:B------:R-:W-:Y:S02]  /*32b0*/  DADD R30, R28, R32 ;  /* 0x000000001c1e7229 */ /* 0x000fe40000000020 */
[----:B------:R-:W-:Y:S01]  /*32c0*/  DADD R26, R26, -UR38 ;  /* 0x800000261a1a7e29 */ /* 0x000fe20008000000 */
[----:B------:R-:W-:Y:S01]  /*32d0*/  UMOV UR38, 0xfefa39ef ;  /* 0xfefa39ef00267882 */ /* 0x000fe20000000000 */
[----:B------:R-:W-:-:S04]  /*32e0*/  UMOV UR39, 0x3fe62e42 ;  /* 0x3fe62e4200277882 */ /* 0x000fc80000000000 */
[--C-:B------:R-:W-:Y:S02]  /*32f0*/  DADD R34, R28, -R30.reuse ;  /* 0x000000001c227229 */ /* 0x100fe4000000081e */
[----:B------:R-:W-:-:S06]  /*3300*/  DFMA R24, R26, UR38, R30 ;  /* 0x000000261a187c2b */ /* 0x000fcc000800001e */
[----:B------:R-:W-:Y:S02]  /*3310*/  DADD R34, R32, R34 ;  /* 0x0000000020227229 */ /* 0x000fe40000000022 */
[----:B------:R-:W-:Y:S01]  /*3320*/  DFMA R28, R26, -UR38, R24 ;  /* 0x800000261a1c7c2b */ /* 0x000fe20008000018 */
[----:B------:R-:W-:Y:S01]  /*3330*/  LOP3.LUT R33, R3, 0xff0fffff, RZ, 0xc0, !PT ;  /* 0xff0fffff03217812 */ /* 0x000fe200078ec0ff */
[----:B------:R-:W-:-:S03]  /*3340*/  IMAD.MOV.U32 R32, RZ, RZ, R2 ;  /* 0x000000ffff207224 */ /* 0x000fc600078e0002 */
[----:B------:R-:W-:-:S03]  /*3350*/  SEL R33, R33, R3, P2 ;  /* 0x0000000321217207 */ /* 0x000fc60001000000 */
[----:B------:R-:W-:-:S08]  /*3360*/  DADD R28, -R30, R28 ;  /* 0x000000001e1c7229 */ /* 0x000fd0000000011c */
[----:B------:R-:W-:-:S08]  /*3370*/  DADD R28, R34, -R28 ;  /* 0x00000000221c7229 */ /* 0x000fd0000000081c */
[----:B------:R-:W-:-:S08]  /*3380*/  DFMA R26, R26, UR40, R28 ;  /* 0x000000281a1a7c2b */ /* 0x000fd0000800001c */
[----:B------:R-:W-:-:S08]  /*3390*/  DADD R28, R24, R26 ;  /* 0x00000000181c7229 */ /* 0x000fd0000000001a */
[----:B------:R-:W-:Y:S02]  /*33a0*/  DADD R24, R24, -R28 ;  /* 0x0000000018187229 */ /* 0x000fe4000000081c */
[----:B------:R-:W-:-:S06]  /*33b0*/  DMUL R34, R28, R32 ;  /* 0x000000201c227228 */ /* 0x000fcc0000000000 */
[----:B------:R-:W-:Y:S02]  /*33c0*/  DADD R24, R26, R24 ;  /* 0x000000001a187229 */ /* 0x000fe40000000018 */
[----:B------:R-:W-:-:S08]  /*33d0*/  DFMA R28, R28, R32, -R34 ;  /* 0x000000201c1c722b */ /* 0x000fd00000000822 */
[----:B------:R-:W-:Y:S01]  /*33e0*/  DFMA R32, R24, R32, R28 ;  /* 0x000000201820722b */ /* 0x000fe2000000001c */
[----:B------:R-:W-:Y:S02]  /*33f0*/  IMAD.MOV.U32 R24, RZ, RZ, 0x652b82fe ;  /* 0x652b82feff187424 */ /* 0x000fe400078e00ff */
[----:B------:R-:W-:-:S05]  /*3400*/  IMAD.MOV.U32 R25, RZ, RZ, 0x3ff71547 ;  /* 0x3ff71547ff197424 */ /* 0x000fca00078e00ff */
[----:B------:R-:W-:-:S08]  /*3410*/  DADD R26, R34, R32 ;  /* 0x00000000221a7229 */ /* 0x000fd00000000020 */
[----:B------:R-:W-:Y:S02]  /*3420*/  DFMA R24, R26, R24, 6.75539944105574400000e+15 ;  /* 0x433800001a18742b */ /* 0x000fe40000000018 */
[----:B------:R-:W-:Y:S01]  /*3430*/  FSETP.GEU.AND P2, PT, |R27|, 4.1917929649353027344, PT ;  /* 0x4086232b1b00780b */ /* 0x000fe20003f4e200 */
[----:B------:R-:W-:-:S05]  /*3440*/  DADD R34, R34, -R26 ;  /* 0x0000000022227229 */ /* 0x000fca000000081a */
[----:B------:R-:W-:-:S03]  /*3450*/  DADD R28, R24, -6.75539944105574400000e+15 ;  /* 0xc3380000181c7429 */ /* 0x000fc60000000000 */
[----:B------:R-:W-:-:S05]  /*3460*/  DADD R32, R32, R34 ;  /* 0x0000000020207229 */ /* 0x000fca0000000022 */
[----:B------:R-:W-:Y:S01]  /*3470*/  DFMA R30, R28, -UR38, R26 ;  /* 0x800000261c1e7c2b */ /* 0x000fe2000800001a */
[----:B------:R-:W-:Y:S01]  /*3480*/  UMOV UR38, 0x3b39803f ;  /* 0x3b39803f00267882 */ /* 0x000fe20000000000 */
[----:B------:R-:W-:-:S06]  /*3490*/  UMOV UR39, 0x3c7abc9e ;  /* 0x3c7abc9e00277882 */ /* 0x000fcc0000000000 */
[----:B------:R-:W-:Y:S01]  /*34a0*/  DFMA R30, R28, -UR38, R30 ;  /* 0x800000261c1e7c2b */ /* 0x000fe2000800001e */
[----:B------:R-:W-:Y:S01]  /*34b0*/  UMOV UR38, 0x69ce2bdf ;  /* 0x69ce2bdf00267882 */ /* 0x000fe20000000000 */
[----:B------:R-:W-:Y:S01]  /*34c0*/  IMAD.MOV.U32 R28, RZ, RZ, -0x35dec16 ;  /* 0xfca213eaff1c7424 */ /* 0x000fe200078e00ff */
[----:B------:R-:W-:Y:S01]  /*34d0*/  UMOV UR39, 0x3e5ade15 ;  /* 0x3e5ade1500277882 */ /* 0x000fe20000000000 */
[----:B------:R-:W-:-:S06]  /*34e0*/  IMAD.MOV.U32 R29, RZ, RZ, 0x3e928af3 ;  /* 0x3e928af3ff1d7424 */ /* 0x000fcc00078e00ff */
[----:B------:R-:W-:Y:S01]  /*34f0*/  DFMA R28, R30, UR38, R28 ;  /* 0x000000261e1c7c2b */ /* 0x000fe2000800001c */
[----:B------:R-:W-:Y:S01]  /*3500*/  UMOV UR38, 0x62401315 ;  /* 0x6240131500267882 */ /* 0x000fe20000000000 */
[----:B------:R-:W-:-:S06]  /*3510*/  UMOV UR39, 0x3ec71dee ;  /* 0x3ec71dee00277882 */ /* 0x000fcc0000000000 */
[----:B------:R-:W-:Y:S01]  /*3520*/  DFMA R28, R30, R28, UR38 ;  /* 0x000000261e1c7e2b */ /* 0x000fe2000800001c */
        /* <DEDUP_REMOVED lines=20> */
[----:B------:R-:W-:-:S08]  /*3670*/  DFMA R28, R30, R28, UR38 ;  /* 0x000000261e1c7e2b */ /* 0x000fd0000800001c */
[----:B------:R-:W-:-:S08]  /*3680*/  DFMA R28, R30, R28, 1 ;  /* 0x3ff000001e1c742b */ /* 0x000fd0000000001c */
[----:B------:R-:W-:-:S10]  /*3690*/  DFMA R28, R30, R28, 1 ;  /* 0x3ff000001e1c742b */ /* 0x000fd4000000001c */
[----:B------:R-:W-:Y:S02]  /*36a0*/  IMAD R31, R24, 0x100000, R29 ;  /* 0x00100000181f7824 */ /* 0x000fe400078e021d */
[----:B------:R-:W-:Y:S01]  /*36b0*/  IMAD.MOV.U32 R30, RZ, RZ, R28 ;  /* 0x000000ffff1e7224 */ /* 0x000fe200078e001c */
[----:B------:R-:W-:Y:S06]  /*36c0*/  @!P2 BRA `(.L_x_83) ;  /* 0x000000000030a947 */ /* 0x000fec0003800000 */
[----:B------:R-:W-:Y:S01]  /*36d0*/  FSETP.GEU.AND P3, PT, |R27|, 4.2275390625, PT ;  /* 0x408748001b00780b */ /* 0x000fe20003f6e200 */
[C---:B------:R-:W-:Y:S02]  /*36e0*/  DADD R30, R26.reuse, +INF ;  /* 0x7ff000001a1e7429 */ /* 0x040fe40000000000 */
[----:B------:R-:W-:-:S08]  /*36f0*/  DSETP.GEU.AND P2, PT, R26, RZ, PT ;  /* 0x000000ff1a00722a */ /* 0x000fd00003f4e000 */
[----:B------:R-:W-:Y:S02]  /*3700*/  FSEL R30, R30, RZ, P2 ;  /* 0x000000ff1e1e7208 */ /* 0x000fe40001000000 */
[----:B------:R-:W-:Y:S02]  /*3710*/  @!P3 LEA.HI R3, R24, R24, RZ, 0x1 ;  /* 0x000000181803b211 */ /* 0x000fe400078f08ff */
[----:B------:R-:W-:Y:S02]  /*3720*/  FSEL R31, R31, RZ, P2 ;  /* 0x000000ff1f1f7208 */ /* 0x000fe40001000000 */
[----:B------:R-:W-:-:S05]  /*3730*/  @!P3 SHF.R.S32.HI R3, RZ, 0x1, R3 ;  /* 0x00000001ff03b819 */ /* 0x000fca0000011403 */
[----:B------:R-:W-:Y:S02]  /*3740*/  @!P3 IMAD.IADD R24, R24, 0x1, -R3 ;  /* 0x000000011818b824 */ /* 0x000fe400078e0a03 */
[----:B------:R-:W-:-:S03]  /*3750*/  @!P3 IMAD R29, R3, 0x100000, R29 ;  /* 0x00100000031db824 */ /* 0x000fc600078e021d */
[----:B------:R-:W-:Y:S01]  /*3760*/  @!P3 LEA R25, R24, 0x3ff00000, 0x14 ;  /* 0x3ff000001819b811 */ /* 0x000fe200078ea0ff */
[----:B------:R-:W-:-:S06]  /*3770*/  @!P3 IMAD.MOV.U32 R24, RZ, RZ, RZ ;  /* 0x000000ffff18b224 */ /* 0x000fcc00078e00ff */
[----:B------:R-:W-:-:S11]  /*3780*/  @!P3 DMUL R30, R28, R24 ;  /* 0x000000181c1eb228 */ /* 0x000fd60000000000 */
.L_x_83:
[----:B------:R-:W-:Y:S01]  /*3790*/  DFMA R32, R32, R30, R30 ;  /* 0x0000001e2020722b */ /* 0x000fe2000000001e */
[----:B------:R-:W-:Y:S01]  /*37a0*/  IMAD.MOV.U32 R53, RZ, RZ, 0x0 ;  /* 0x00000000ff357424 */ /* 0x000fe200078e00ff */
[----:B------:R-:W-:-:S08]  /*37b0*/  DSETP.NEU.AND P2, PT, |R30|, +INF , PT ;  /* 0x7ff000001e00742a */ /* 0x000fd00003f4d200 */
[----:B------:R-:W-:Y:S02]  /*37c0*/  FSEL R24, R30, R32, !P2 ;  /* 0x000000201e187208 */ /* 0x000fe40005000000 */
[----:B------:R-:W-:Y:S01]  /*37d0*/  FSEL R25, R31, R33, !P2 ;  /* 0x000000211f197208 */ /* 0x000fe20005000000 */
[----:B------:R-:W-:Y:S06]  /*37e0*/  RET.REL.NODEC R52 `(_Z15Evolve_p_wakeupPdS_S_S_Pi9InputPara) ;  /* 0xffffffc834047950 */ /* 0x000fec0003c3ffff */
.L_x_84:
        /* <DEDUP_REMOVED lines=9> */
.L_x_203:


//--------------------- .text._Z22Update_p_and_T_regularPdS_S_S_9InputPara --------------------------
	.section	.text._Z22Update_p_and_T_regularPdS_S_S_9InputPara,"ax",@progbits
	.align	128
        .global         _Z22Update_p_and_T_regularPdS_S_S_9InputPara
        .type           _Z22Update_p_and_T_regularPdS_S_S_9InputPara,@function
        .size           _Z22Update_p_and_T_regularPdS_S_S_9InputPara,(.L_x_211 - _Z22Update_p_and_T_regularPdS_S_S_9InputPara)
        .other          _Z22Update_p_and_T_regularPdS_S_S_9InputPara,@"STO_CUDA_ENTRY STV_DEFAULT"
_Z22Update_p_and_T_regularPdS_S_S_9InputPara:
.text._Z22Update_p_and_T_regularPdS_S_S_9InputPara:
        /* <DEDUP_REMOVED lines=10> */
[-C--:B------:R-:W-:Y:S01]  /*00a0*/  IABS R12, R2.reuse ;  /* 0x00000002000c7213 */ /* 0x080fe20000000000 */
[----:B-----5:R-:W-:Y:S01]  /*00b0*/  VIADD R3, R3, 0xffffffff ;  /* 0xffffffff03037836 */ /* 0x020fe20000000000 */
[----:B------:R-:W4:Y:S04]  /*00c0*/  I2F.RP R6, R7 ;  /* 0x0000000700067306 */ /* 0x000f280000209400 */
[----:B------:R-:W-:Y:S02]  /*00d0*/  IABS R10, R3 ;  /* 0x00000003000a7213 */ /* 0x000fe40000000000 */
[----:B------:R-:W-:-:S04]  /*00e0*/  LOP3.LUT R3, R3, R2, RZ, 0x3c, !PT ;  /* 0x0000000203037212 */ /* 0x000fc800078e3cff */
[----:B------:R-:W-:Y:S01]  /*00f0*/  ISETP.GE.AND P2, PT, R3, RZ, PT ;  /* 0x000000ff0300720c */ /* 0x000fe20003f46270 */
[----:B----4-:R-:W4:Y:S02]  /*0100*/  MUFU.RCP R6, R6 ;  /* 0x0000000600067308 */ /* 0x010f240000001000 */
[----:B----4-:R-:W-:-:S06]  /*0110*/  VIADD R4, R6, 0xffffffe ;  /* 0x0ffffffe06047836 */ /* 0x010fcc0000000000 */
[----:B------:R4:W5:Y:S02]  /*0120*/  F2I.FTZ.U32.TRUNC.NTZ R5, R4 ;  /* 0x0000000400057305 */ /* 0x000964000021f000 */
[----:B----4-:R-:W-:Y:S01]  /*0130*/  IMAD.MOV.U32 R4, RZ, RZ, RZ ;  /* 0x000000ffff047224 */ /* 0x010fe200078e00ff */
[----:B-----5:R-:W-:-:S05]  /*0140*/  IADD3 R8, PT, PT, RZ, -R5, RZ ;  /* 0x80000005ff087210 */ /* 0x020fca0007ffe0ff */
[----:B------:R-:W-:Y:S01]  /*0150*/  IMAD R9, R8, R7, RZ ;  /* 0x0000000708097224 */ /* 0x000fe200078e02ff */
[----:B------:R-:W-:-:S03]  /*0160*/  MOV R8, R10 ;  /* 0x0000000a00087202 */ /* 0x000fc60000000f00 */
[----:B------:R-:W-:Y:S01]  /*0170*/  IMAD.HI.U32 R5, R5, R9, R4 ;  /* 0x0000000905057227 */ /* 0x000fe200078e0004 */
[----:B------:R-:W-:-:S05]  /*0180*/  IADD3 R4, PT, PT, RZ, -R12, RZ ;  /* 0x8000000cff047210 */ /* 0x000fca0007ffe0ff */
[----:B------:R-:W-:-:S04]  /*0190*/  IMAD.HI.U32 R5, R5, R8, RZ ;  /* 0x0000000805057227 */ /* 0x000fc800078e00ff */
[----:B------:R-:W-:-:S05]  /*01a0*/  IMAD R4, R5, R4, R8 ;  /* 0x0000000405047224 */ /* 0x000fca00078e0208 */
[----:B------:R-:W-:-:S13]  /*01b0*/  ISETP.GT.U32.AND P1, PT, R7, R4, PT ;  /* 0x000000040700720c */ /* 0x000fda0003f24070 */
[----:B------:R-:W-:Y:S01]  /*01c0*/  @!P1 IMAD.IADD R4, R4, 0x1, -R7 ;  /* 0x0000000104049824 */ /* 0x000fe200078e0a07 */
[----:B------:R-:W-:Y:S02]  /*01d0*/  @!P1 IADD3 R5, PT, PT, R5, 0x1, RZ ;  /* 0x0000000105059810 */ /* 0x000fe40007ffe0ff */
[----:B------:R-:W-:Y:S02]  /*01e0*/  ISETP.NE.AND P1, PT, R2, RZ, PT ;  /* 0x000000ff0200720c */ /* 0x000fe40003f25270 */
[----:B------:R-:W-:-:S13]  /*01f0*/  ISETP.GE.U32.AND P0, PT, R4, R7, PT ;  /* 0x000000070400720c */ /* 0x000fda0003f06070 */
[----:B------:R-:W-:-:S05]  /*0200*/  @P0 VIADD R5, R5, 0x1 ;  /* 0x0000000105050836 */ /* 0x000fca0000000000 */
[----:B------:R-:W-:-:S05]  /*0210*/  MOV R3, R5 ;  /* 0x0000000500037202 */ /* 0x000fca0000000f00 */
[----:B------:R-:W-:Y:S01]  /*0220*/  @!P2 IMAD.MOV R3, RZ, RZ, -R3 ;  /* 0x000000ffff03a224 */ /* 0x000fe200078e0a03 */
[----:B------:R-:W-:-:S04]  /*0230*/  @!P1 LOP3.LUT R3, RZ, R2, RZ, 0x33, !PT ;  /* 0x00000002ff039212 */ /* 0x000fc800078e33ff */
[----:B------:R-:W-:-:S13]  /*0240*/  ISETP.GE.AND P0, PT, R3, RZ, PT ;  /* 0x000000ff0300720c */ /* 0x000fda0003f06270 */
[----:B0123--:R-:W-:Y:S05]  /*0250*/  @!P0 EXIT ;  /* 0x000000000000894d */ /* 0x00ffea0003800000 */
[----:B------:R-:W-:Y:S01]  /*0260*/  IMAD R9, R0, UR6, RZ ;  /* 0x0000000600097c24 */ /* 0x000fe2000f8e02ff */
[----:B------:R-:W0:Y:S01]  /*0270*/  LDC R6, c[0x0][0x3a4] ;  /* 0x0000e900ff067b82 */ /* 0x000e220000000800 */
[----:B------:R-:W1:Y:S01]  /*0280*/  S2R R12, SR_CTAID.X ;  /* 0x00000000000c7919 */ /* 0x000e620000002500 */
[----:B------:R-:W2:Y:S02]  /*0290*/  LDCU.64 UR8, c[0x0][0x358] ;  /* 0x00006b00ff0877ac */ /* 0x000ea40008000a00 */
[-C--:B------:R-:W-:Y:S02]  /*02a0*/  IABS R15, R9.reuse ;  /* 0x00000009000f7213 */ /* 0x080fe40000000000 */
[----:B------:R-:W-:Y:S02]  /*02b0*/  IABS R10, R9 ;  /* 0x00000009000a7213 */ /* 0x000fe40000000000 */
[----:B------:R-:W3:Y:S03]  /*02c0*/  I2F.RP R7, R15 ;  /* 0x0000000f00077306 */ /* 0x000ee60000209400 */
[----:B------:R-:W-:-:S05]  /*02d0*/  IMAD.MOV R10, RZ, RZ, -R10 ;  /* 0x000000ffff0a7224 */ /* 0x000fca00078e0a0a */
[----:B---3--:R-:W3:Y:S01]  /*02e0*/  MUFU.RCP R7, R7 ;  /* 0x0000000700077308 */ /* 0x008ee20000001000 */
[----:B0-----:R-:W-:Y:S02]  /*02f0*/  IADD3 R6, PT, PT, R6, -0x1, RZ ;  /* 0xffffffff06067810 */ /* 0x001fe40007ffe0ff */
[----:B---3--:R-:W-:-:S05]  /*0300*/  IADD3 R4, PT, PT, R7, 0xffffffe, RZ ;  /* 0x0ffffffe07047810 */ /* 0x008fca0007ffe0ff */
[----:B------:R0:W3:Y:S02]  /*0310*/  F2I.FTZ.U32.TRUNC.NTZ R5, R4 ;  /* 0x0000000400057305 */ /* 0x0000e4000021f000 */
[----:B0-----:R-:W-:Y:S02]  /*0320*/  HFMA2 R4, -RZ, RZ, 0, 0 ;  /* 0x00000000ff047431 */ /* 0x001fe400000001ff */
[----:B---3--:R-:W-:-:S04]  /*0330*/  IMAD.MOV R8, RZ, RZ, -R5 ;  /* 0x000000ffff087224 */ /* 0x008fc800078e0a05 */
[----:B------:R-:W-:Y:S01]  /*0340*/  IMAD R13, R8, R15, RZ ;  /* 0x0000000f080d7224 */ /* 0x000fe200078e02ff */
[----:B------:R-:W-:Y:S02]  /*0350*/  IABS R8, R6 ;  /* 0x0000000600087213 */ /* 0x000fe40000000000 */
[----:B------:R-:W-:Y:S01]  /*0360*/  LOP3.LUT R6, R6, R9, RZ, 0x3c, !PT ;  /* 0x0000000906067212 */ /* 0x000fe200078e3cff */
[----:B------:R-:W-:Y:S02]  /*0370*/  IMAD.HI.U32 R5, R5, R13, R4 ;  /* 0x0000000d05057227 */ /* 0x000fe400078e0004 */
[----:B------:R-:W0:Y:S01]  /*0380*/  S2R R13, SR_TID.X ;  /* 0x00000000000d7919 */ /* 0x000e220000002100 */
[----:B------:R-:W-:Y:S01]  /*0390*/  ISETP.GE.AND P2, PT, R6, RZ, PT ;  /* 0x000000ff0600720c */ /* 0x000fe20003f46270 */
[----:B------:R-:W-:Y:S02]  /*03a0*/  IMAD.MOV.U32 R4, RZ, RZ, R10 ;  /* 0x000000ffff047224 */ /* 0x000fe400078e000a */
[----:B------:R-:W-:-:S02]  /*03b0*/  IMAD.HI.U32 R7, R5, R8, RZ ;  /* 0x0000000805077227 */ /* 0x000fc400078e00ff */
[----:B------:R-:W3:Y:S02]  /*03c0*/  S2R R5, SR_CTAID.Y ;  /* 0x0000000000057919 */ /* 0x000ee40000002600 */
[----:B------:R-:W-:Y:S01]  /*03d0*/  IMAD R4, R7, R4, R8 ;  /* 0x0000000407047224 */ /* 0x000fe200078e0208 */
[C---:B-1----:R-:W-:Y:S01]  /*03e0*/  IADD3 R8, PT, PT, R11.reuse, R12, RZ ;  /* 0x0000000c0b087210 */ /* 0x042fe20007ffe0ff */
[----:B------:R-:W-:-:S03]  /*03f0*/  IMAD R10, R11, 0x3, R12 ;  /* 0x000000030b0a7824 */ /* 0x000fc600078e020c */
[----:B------:R-:W-:-:S13]  /*0400*/  ISETP.GT.U32.AND P1, PT, R15, R4, PT ;  /* 0x000000040f00720c */ /* 0x000fda0003f24070 */
[-C--:B------:R-:W-:Y:S01]  /*0410*/  @!P1 IADD3 R4, PT, PT, R4, -R15.reuse, RZ ;  /* 0x8000000f04049210 */ /* 0x080fe20007ffe0ff */
[----:B------:R-:W-:Y:S01]  /*0420*/  @!P1 VIADD R7, R7, 0x1 ;  /* 0x0000000107079836 */ /* 0x000fe20000000000 */
[----:B------:R-:W-:Y:S02]  /*0430*/  ISETP.NE.AND P1, PT, R9, RZ, PT ;  /* 0x000000ff0900720c */ /* 0x000fe40003f25270 */
[----:B------:R-:W-:Y:S02]  /*0440*/  ISETP.GE.U32.AND P0, PT, R4, R15, PT ;  /* 0x0000000f0400720c */ /* 0x000fe40003f06070 */
[----:B------:R-:W1:Y:S01]  /*0450*/  S2R R4, SR_TID.Y ;  /* 0x0000000000047919 */ /* 0x000e620000002200 */
[----:B0-----:R-:W-:-:S10]  /*0460*/  IMAD R6, R12, UR4, R13 ;  /* 0x000000040c067c24 */ /* 0x001fd4000f8e020d */
[----:B------:R-:W-:-:S05]  /*0470*/  @P0 IADD3 R7, PT, PT, R7, 0x1, RZ ;  /* 0x0000000107070810 */ /* 0x000fca0007ffe0ff */
[----:B------:R-:W-:Y:S01]  /*0480*/  @!P2 IMAD.MOV R7, RZ, RZ, -R7 ;  /* 0x000000ffff07a224 */ /* 0x000fe200078e0a07 */
[----:B------:R-:W-:Y:S01]  /*0490*/  @!P1 LOP3.LUT R7, RZ, R9, RZ, 0x33, !PT ;  /* 0x00000009ff079212 */ /* 0x000fe200078e33ff */
[C---:B------:R-:W-:Y:S02]  /*04a0*/  IMAD R9, R11.reuse, 0x2, R12 ;  /* 0x000000020b097824 */ /* 0x040fe400078e020c */
[----:B------:R-:W-:Y:S01]  /*04b0*/  IMAD R11, R11, UR4, RZ ;  /* 0x000000040b0b7c24 */ /* 0x000fe2000f8e02ff */
[----:B------:R-:W-:Y:S01]  /*04c0*/  ISETP.GE.AND P2, PT, R7, RZ, PT ;  /* 0x000000ff0700720c */ /* 0x000fe20003f46270 */
[--C-:B------:R-:W-:Y:S02]  /*04d0*/  IMAD R7, R8, UR4, R13.reuse ;  /* 0x0000000408077c24 */ /* 0x100fe4000f8e020d */
[--C-:B------:R-:W-:Y:S02]  /*04e0*/  IMAD R8, R9, UR4, R13.reuse ;  /* 0x0000000409087c24 */ /* 0x100fe4000f8e020d */
[----:B------:R-:W-:Y:S01]  /*04f0*/  IMAD R9, R10, UR4, R13 ;  /* 0x000000040a097c24 */ /* 0x000fe2000f8e020d */
[----:B--23--:R-:W-:-:S07]  /*0500*/  UMOV UR4, URZ ;  /* 0x000000ff00047c82 */ /* 0x00cfce0008000000 */
.L_x_95:
[----:B01----:R-:W-:Y:S05]  /*0510*/  @!P2 BRA `(.L_x_85) ;  /* 0x000000100008a947 */ /* 0x003fea0003800000 */
[----:B------:R-:W-:Y:S01]  /*0520*/  IMAD R10, R0, UR6, RZ ;  /* 0x00000006000a7c24 */ /* 0x000fe2000f8e02ff */
[----:B------:R-:W-:Y:S01]  /*0530*/  IABS R16, R11 ;  /* 0x0000000b00107213 */ /* 0x000fe20000000000 */
[----:B------:R-:W0:Y:S03]  /*0540*/  LDC R12, c[0x0][0x3a0] ;  /* 0x0000e800ff0c7b82 */ /* 0x000e260000000800 */
[----:B------:R-:W2:Y:S01]  /*0550*/  I2F.RP R18, R16 ;  /* 0x0000001000127306 */ /* 0x000ea20000209400 */
[-C--:B------:R-:W-:Y:S02]  /*0560*/  IABS R17, R10.reuse ;  /* 0x0000000a00117213 */ /* 0x080fe40000000000 */
[----:B------:R-:W-:Y:S02]  /*0570*/  IABS R23, R10 ;  /* 0x0000000a00177213 */ /* 0x000fe40000000000 */
[----:B------:R-:W3:Y:S02]  /*0580*/  LDC R20, c[0x0][0x3a4] ;  /* 0x0000e900ff147b82 */ /* 0x000ee40000000800 */
[----:B------:R-:W-:Y:S01]  /*0590*/  IADD3 R23, PT, PT, RZ, -R23, RZ ;  /* 0x80000017ff177210 */ /* 0x000fe20007ffe0ff */
[----:B------:R-:W4:Y:S05]  /*05a0*/  I2F.RP R21, R17 ;  /* 0x0000001100157306 */ /* 0x000f2a0000209400 */
[----:B------:R-:W5:Y:S03]  /*05b0*/  S2UR UR5, SR_CTAID.Z ;  /* 0x00000000000579c3 */ /* 0x000f660000002700 */
[----:B--2---:R-:W2:Y:S08]  /*05c0*/  MUFU.RCP R18, R18 ;  /* 0x0000001200127308 */ /* 0x004eb00000001000 */
[----:B----4-:R-:W4:Y:S01]  /*05d0*/  MUFU.RCP R21, R21 ;  /* 0x0000001500157308 */ /* 0x010f220000001000 */
[----:B--2---:R-:W-:-:S02]  /*05e0*/  IADD3 R14, PT, PT, R18, 0xffffffe, RZ ;  /* 0x0ffffffe120e7810 */ /* 0x004fc40007ffe0ff */
[----:B------:R-:W-:-:S05]  /*05f0*/  IABS R18, R11 ;  /* 0x0000000b00127213 */ /* 0x000fca0000000000 */
[----:B------:R2:W1:Y:S01]  /*0600*/  F2I.FTZ.U32.TRUNC.NTZ R15, R14 ;  /* 0x0000000e000f7305 */ /* 0x000462000021f000 */
[----:B------:R-:W-:Y:S02]  /*0610*/  IMAD.MOV R22, RZ, RZ, -R18 ;  /* 0x000000ffff167224 */ /* 0x000fe400078e0a12 */
[----:B----4-:R-:W-:Y:S02]  /*0620*/  VIADD R13, R21, 0xffffffe ;  /* 0x0ffffffe150d7836 */ /* 0x010fe40000000000 */
[----:B--2---:R-:W-:-:S04]  /*0630*/  HFMA2 R14, -RZ, RZ, 0, 0 ;  /* 0x00000000ff0e7431 */ /* 0x004fc800000001ff */
[----:B------:R-:W2:Y:S01]  /*0640*/  F2I.FTZ.U32.TRUNC.NTZ R13, R13 ;  /* 0x0000000d000d7305 */ /* 0x000ea2000021f000 */
[----:B-1----:R-:W-:-:S05]  /*0650*/  IADD3 R19, PT, PT, RZ, -R15, RZ ;  /* 0x8000000fff137210 */ /* 0x002fca0007ffe0ff */
[----:B------:R-:W-:-:S04]  /*0660*/  IMAD R19, R19, R16, RZ ;  /* 0x0000001013137224 */ /* 0x000fc800078e02ff */
[----:B------:R-:W-:Y:S01]  /*0670*/  IMAD.HI.U32 R15, R15, R19, R14 ;  /* 0x000000130f0f7227 */ /* 0x000fe200078e000e */
[----:B---3--:R-:W-:-:S03]  /*0680*/  IADD3 R19, PT, PT, R20, -0x1, RZ ;  /* 0xffffffff14137810 */ /* 0x008fc60007ffe0ff */
[----:B--2---:R-:W-:Y:S01]  /*0690*/  IMAD.MOV R21, RZ, RZ, -R13 ;  /* 0x000000ffff157224 */ /* 0x004fe200078e0a0d */
[----:B------:R-:W-:Y:S01]  /*06a0*/  IABS R20, R19 ;  /* 0x0000001300147213 */ /* 0x000fe20000000000 */
[----:B0-----:R-:W-:Y:S01]  /*06b0*/  VIADD R14, R12, 0xffffffff ;  /* 0xffffffff0c0e7836 */ /* 0x001fe20000000000 */
[----:B------:R-:W-:Y:S02]  /*06c0*/  LOP3.LUT R19, R19, R10, RZ, 0x3c, !PT ;  /* 0x0000000a13137212 */ /* 0x000fe400078e3cff */
[----:B------:R-:W-:Y:S02]  /*06d0*/  MOV R12, R21 ;  /* 0x00000015000c7202 */ /* 0x000fe40000000f00 */
[----:B------:R-:W-:Y:S02]  /*06e0*/  IABS R18, R14 ;  /* 0x0000000e00127213 */ /* 0x000fe40000000000 */
[----:B------:R-:W-:Y:S01]  /*06f0*/  LOP3.LUT R14, R14, R11, RZ, 0x3c, !PT ;  /* 0x0000000b0e0e7212 */ /* 0x000fe200078e3cff */
[----:B------:R-:W-:-:S02]  /*0700*/  IMAD R21, R12, R17, RZ ;  /* 0x000000110c157224 */ /* 0x000fc400078e02ff */
[----:B------:R-:W-:Y:S01]  /*0710*/  IMAD.MOV.U32 R12, RZ, RZ, RZ ;  /* 0x000000ffff0c7224 */ /* 0x000fe200078e00ff */
[----:B------:R-:W-:Y:S01]  /*0720*/  ISETP.GE.AND P3, PT, R14, RZ, PT ;  /* 0x000000ff0e00720c */ /* 0x000fe20003f66270 */
[----:B------:R-:W-:-:S04]  /*0730*/  IMAD.HI.U32 R15, R15, R18, RZ ;  /* 0x000000120f0f7227 */ /* 0x000fc800078e00ff */
[----:B------:R-:W-:Y:S01]  /*0740*/  IMAD.HI.U32 R21, R13, R21, R12 ;  /* 0x000000150d157227 */ /* 0x000fe200078e000c */
[----:B------:R-:W-:-:S03]  /*0750*/  MOV R13, R22 ;  /* 0x00000016000d7202 */ /* 0x000fc60000000f00 */
[----:B------:R-:W-:Y:S02]  /*0760*/  IMAD.MOV.U32 R12, RZ, RZ, R20 ;  /* 0x000000ffff0c7224 */ /* 0x000fe400078e0014 */
[----:B------:R-:W-:Y:S02]  /*0770*/  IMAD.MOV.U32 R20, RZ, RZ, R23 ;  /* 0x000000ffff147224 */ /* 0x000fe400078e0017 */
[----:B------:R-:W-:-:S04]  /*0780*/  IMAD.HI.U32 R21, R21, R12, RZ ;  /* 0x0000000c15157227 */ /* 0x000fc800078e00ff */
[----:B------:R-:W-:Y:S02]  /*0790*/  IMAD R13, R15, R13, R18 ;  /* 0x0000000d0f0d7224 */ /* 0x000fe400078e0212 */
[----:B------:R-:W-:Y:S01]  /*07a0*/  IMAD R12, R21, R20, R12 ;  /* 0x00000014150c7224 */ /* 0x000fe200078e020c */
[----:B------:R-:W5:Y:S02]  /*07b0*/  S2R R18, SR_TID.Z ;  /* 0x0000000000127919 */ /* 0x000f640000002300 */
[----:B------:R-:W-:Y:S02]  /*07c0*/  ISETP.GT.U32.AND P4, PT, R16, R13, PT ;  /* 0x0000000d1000720c */ /* 0x000fe40003f84070 */
[----:B------:R-:W-:-:S11]  /*07d0*/  ISETP.GT.U32.AND P0, PT, R17, R12, PT ;  /* 0x0000000c1100720c */ /* 0x000fd60003f04070 */
[-C--:B------:R-:W-:Y:S02]  /*07e0*/  @!P4 IADD3 R13, PT, PT, R13, -R16.reuse, RZ ;  /* 0x800000100d0dc210 */ /* 0x080fe40007ffe0ff */
[----:B------:R-:W-:Y:S01]  /*07f0*/  @!P0 IMAD.IADD R12, R12, 0x1, -R17 ;  /* 0x000000010c0c8824 */ /* 0x000fe200078e0a11 */
[----:B------:R-:W-:Y:S02]  /*0800*/  @!P4 IADD3 R15, PT, PT, R15, 0x1, RZ ;  /* 0x000000010f0fc810 */ /* 0x000fe40007ffe0ff */
[----:B------:R-:W-:Y:S02]  /*0810*/  ISETP.GE.U32.AND P5, PT, R13, R16, PT ;  /* 0x000000100d00720c */ /* 0x000fe40003fa6070 */
[----:B------:R-:W5:Y:S01]  /*0820*/  LDC R13, c[0x0][0x368] ;  /* 0x0000da00ff0d7b82 */ /* 0x000f620000000800 */
[----:B------:R-:W-:Y:S02]  /*0830*/  ISETP.GE.U32.AND P1, PT, R12, R17, PT ;  /* 0x000000110c00720c */ /* 0x000fe40003f26070 */
[----:B------:R-:W-:-:S02]  /*0840*/  @!P0 IADD3 R21, PT, PT, R21, 0x1, RZ ;  /* 0x0000000115158810 */ /* 0x000fc40007ffe0ff */
[----:B------:R-:W-:Y:S02]  /*0850*/  ISETP.NE.AND P4, PT, R11, RZ, PT ;  /* 0x000000ff0b00720c */ /* 0x000fe40003f85270 */
[----:B------:R-:W-:-:S04]  /*0860*/  ISETP.NE.AND P0, PT, R10, RZ, PT ;  /* 0x000000ff0a00720c */ /* 0x000fc80003f05270 */
[----:B------:R-:W-:Y:S01]  /*0870*/  @P5 VIADD R15, R15, 0x1 ;  /* 0x000000010f0f5836 */ /* 0x000fe20000000000 */
[----:B------:R-:W-:Y:S02]  /*0880*/  ISETP.GE.AND P5, PT, R19, RZ, PT ;  /* 0x000000ff1300720c */ /* 0x000fe40003fa6270 */
[----:B------:R-:W-:Y:S02]  /*0890*/  @P1 VIADD R21, R21, 0x1 ;  /* 0x0000000115151836 */ /* 0x000fe40000000000 */
[----:B------:R-:W-:Y:S02]  /*08a0*/  @!P3 IADD3 R15, PT, PT, -R15, RZ, RZ ;  /* 0x000000ff0f0fb210 */ /* 0x000fe40007ffe1ff */
[----:B------:R-:W-:Y:S01]  /*08b0*/  IMAD.MOV.U32 R12, RZ, RZ, R21 ;  /* 0x000000ffff0c7224 */ /* 0x000fe200078e0015 */
[----:B------:R-:W-:-:S04]  /*08c0*/  @!P4 LOP3.LUT R15, RZ, R11, RZ, 0x33, !PT ;  /* 0x0000000bff0fc212 */ /* 0x000fc800078e33ff */
[----:B------:R-:W-:Y:S01]  /*08d0*/  ISETP.GE.AND P3, PT, R15, RZ, PT ;  /* 0x000000ff0f00720c */ /* 0x000fe20003f66270 */
[----:B-----5:R-:W-:Y:S01]  /*08e0*/  IMAD R13, R13, UR5, R18 ;  /* 0x000000050d0d7c24 */ /* 0x020fe2000f8e0212 */
[----:B------:R-:W-:Y:S01]  /*08f0*/  @!P5 IADD3 R12, PT, PT, -R12, RZ, RZ ;  /* 0x000000ff0c0cd210 */ /* 0x000fe20007ffe1ff */
[----:B------:R-:W-:Y:S01]  /*0900*/  UMOV UR5, URZ ;  /* 0x000000ff00057c82 */ /* 0x000fe20008000000 */
[----:B------:R-:W-:Y:S01]  /*0910*/  @!P0 LOP3.LUT R12, RZ, R10, RZ, 0x33, !PT ;  /* 0x0000000aff0c8212 */ /* 0x000fe200078e33ff */
[----:B------:R-:W-:-:S03]  /*0920*/  IMAD R13, R2, UR4, R13 ;  /* 0x00000004020d7c24 */ /* 0x000fc6000f8e020d */
[----:B------:R-:W-:-:S07]  /*0930*/  VIMNMX R10, PT, PT, RZ, R12, !PT ;  /* 0x0000000cff0a7248 */ /* 0x000fce0007fe0100 */
.L_x_94:
[----:B01----:R-:W-:Y:S05]  /*0940*/  @!P3 BRA `(.L_x_86) ;  /* 0x0000000800f0b947 */ /* 0x003fea0003800000 */
[-C--:B------:R-:W-:Y:S01]  /*0950*/  IABS R17, R11.reuse ;  /* 0x0000000b00117213 */ /* 0x080fe20000000000 */
[----:B------:R-:W0:Y:S01]  /*0960*/  LDCU UR7, c[0x0][0x3a0] ;  /* 0x00007400ff0777ac */ /* 0x000e220008000800 */
[----:B------:R-:W-:Y:S02]  /*0970*/  IABS R21, R11 ;  /* 0x0000000b00157213 */ /* 0x000fe40000000000 */
[----:B------:R-:W1:Y:S08]  /*0980*/  I2F.RP R18, R17 ;  /* 0x0000001100127306 */ /* 0x000e700000209400 */
[----:B-1----:R-:W1:Y:S01]  /*0990*/  MUFU.RCP R18, R18 ;  /* 0x0000001200127308 */ /* 0x002e620000001000 */
[----:B0-----:R-:W-:-:S05]  /*09a0*/  IMAD.U32 R12, RZ, RZ, UR7 ;  /* 0x00000007ff0c7e24 */ /* 0x001fca000f8e00ff */
[----:B------:R-:W-:Y:S01]  /*09b0*/  IADD3 R16, PT, PT, R12, -0x1, RZ ;  /* 0xffffffff0c107810 */ /* 0x000fe20007ffe0ff */
[----:B-1----:R-:W-:Y:S02]  /*09c0*/  VIADD R14, R18, 0xffffffe ;  /* 0x0ffffffe120e7836 */ /* 0x002fe40000000000 */
[----:B------:R-:W-:Y:S02]  /*09d0*/  IMAD.MOV R18, RZ, RZ, -R21 ;  /* 0x000000ffff127224 */ /* 0x000fe400078e0a15 */
[----:B------:R0:W1:Y:S02]  /*09e0*/  F2I.FTZ.U32.TRUNC.NTZ R15, R14 ;  /* 0x0000000e000f7305 */ /* 0x000064000021f000 */
[----:B0-----:R-:W-:Y:S01]  /*09f0*/  HFMA2 R14, -RZ, RZ, 0, 0 ;  /* 0x00000000ff0e7431 */ /* 0x001fe200000001ff */
[----:B-1----:R-:W-:-:S05]  /*0a00*/  IADD3 R20, PT, PT, RZ, -R15, RZ ;  /* 0x8000000fff147210 */ /* 0x002fca0007ffe0ff */
[----:B------:R-:W-:Y:S01]  /*0a10*/  IMAD R19, R20, R17, RZ ;  /* 0x0000001114137224 */ /* 0x000fe200078e02ff */
[----:B------:R-:W-:Y:S02]  /*0a20*/  IABS R20, R16 ;  /* 0x0000001000147213 */ /* 0x000fe40000000000 */
[----:B------:R-:W-:Y:S01]  /*0a30*/  LOP3.LUT R16, R16, R11, RZ, 0x3c, !PT ;  /* 0x0000000b10107212 */ /* 0x000fe200078e3cff */
[----:B------:R-:W-:-:S03]  /*0a40*/  IMAD.HI.U32 R19, R15, R19, R14 ;  /* 0x000000130f137227 */ /* 0x000fc600078e000e */
[----:B------:R-:W-:Y:S01]  /*0a50*/  ISETP.GE.AND P4, PT, R16, RZ, PT ;  /* 0x000000ff1000720c */ /* 0x000fe20003f86270 */
[----:B------:R-:W-:Y:S02]  /*0a60*/  IMAD.MOV.U32 R14, RZ, RZ, R20 ;  /* 0x000000ffff0e7224 */ /* 0x000fe400078e0014 */
[----:B------:R-:W-:Y:S02]  /*0a70*/  IMAD R16, R5, UR6, R4 ;  /* 0x0000000605107c24 */ /* 0x000fe4000f8e0204 */
        /* <DEDUP_REMOVED lines=10> */
[----:B------:R-:W-:Y:S02]  /*0b20*/  ISETP.GE.AND P0, PT, R15, 0x3, PT ;  /* 0x000000030f00780c */ /* 0x000fe40003f06270 */
[----:B------:R-:W-:Y:S01]  /*0b30*/  VIMNMX R14, PT, PT, RZ, R15, !PT ;  /* 0x0000000fff0e7248 */ /* 0x000fe20007fe0100 */
[----:B------:R-:W-:-:S03]  /*0b40*/  IMAD R15, R0, UR6, RZ ;  /* 0x00000006000f7c24 */ /* 0x000fc6000f8e02ff */
[----:B------:R-:W-:Y:S01]  /*0b50*/  IADD3 R19, PT, PT, R14, 0x1, RZ ;  /* 0x000000010e137810 */ /* 0x000fe20007ffe0ff */
[----:B------:R-:W-:Y:S02]  /*0b60*/  IMAD R16, R15, UR5, R16 ;  /* 0x000000050f107c24 */ /* 0x000fe4000f8e0210 */
[----:B------:R-:W-:Y:S01]  /*0b70*/  IMAD.MOV.U32 R15, RZ, RZ, RZ ;  /* 0x000000ffff0f7224 */ /* 0x000fe200078e00ff */
[----:B------:R-:W-:-:S04]  /*0b80*/  LOP3.LUT R14, R19, 0x3, RZ, 0xc0, !PT ;  /* 0x00000003130e7812 */ /* 0x000fc800078ec0ff */
[----:B------:R-:W-:Y:S01]  /*0b90*/  ISETP.NE.AND P4, PT, R14, RZ, PT ;  /* 0x000000ff0e00720c */ /* 0x000fe20003f85270 */
[----:B------:R-:W-:-:S12]  /*0ba0*/  @!P0 BRA `(.L_x_87) ;  /* 0x0000000400508947 */ /* 0x000fd80003800000 */
[----:B------:R-:W0:Y:S01]  /*0bb0*/  LDCU UR7, c[0x0][0x3a4] ;  /* 0x00007480ff0777ac */ /* 0x000e220008000800 */
[----:B------:R-:W-:Y:S01]  /*0bc0*/  IMAD R15, R0, UR5, R5 ;  /* 0x00000005000f7c24 */ /* 0x000fe2000f8e0205 */
[----:B------:R-:W-:Y:S01]  /*0bd0*/  MOV R25, R6 ;  /* 0x0000000600197202 */ /* 0x000fe20000000f00 */
[----:B------:R-:W-:Y:S01]  /*0be0*/  IMAD.MOV.U32 R29, RZ, RZ, R9 ;  /* 0x000000ffff1d7224 */ /* 0x000fe200078e0009 */
[----:B------:R-:W-:Y:S01]  /*0bf0*/  MOV R30, R8 ;  /* 0x00000008001e7202 */ /* 0x000fe20000000f00 */
[----:B------:R-:W-:Y:S01]  /*0c00*/  IMAD.MOV.U32 R27, RZ, RZ, R7 ;  /* 0x000000ffff1b7224 */ /* 0x000fe200078e0007 */
[----:B------:R-:W1:Y:S01]  /*0c10*/  LDCU UR10, c[0x0][0x3a8] ;  /* 0x00007500ff0a77ac */ /* 0x000e620008000800 */
[----:B0-----:R-:W-:Y:S01]  /*0c20*/  IMAD R18, R13, UR7, R4 ;  /* 0x000000070d127c24 */ /* 0x001fe2000f8e0204 */
[----:B------:R-:W-:-:S03]  /*0c30*/  ISETP.GE.AND P5, PT, R16, UR7, PT ;  /* 0x0000000710007c0c */ /* 0x000fc6000bfa6270 */
[----:B------:R-:W-:-:S04]  /*0c40*/  IMAD R15, R15, UR6, R18 ;  /* 0x000000060f0f7c24 */ /* 0x000fc8000f8e0212 */
[CC--:B------:R-:W-:Y:S02]  /*0c50*/  IMAD R26, R15.reuse, R12.reuse, R7 ;  /* 0x0000000c0f1a7224 */ /* 0x0c0fe400078e0207 */
[CC--:B------:R-:W-:Y:S02]  /*0c60*/  IMAD R24, R15.reuse, R12.reuse, R8 ;  /* 0x0000000c0f187224 */ /* 0x0c0fe400078e0208 */
[CC--:B------:R-:W-:Y:S02]  /*0c70*/  IMAD R17, R15.reuse, R12.reuse, R9 ;  /* 0x0000000c0f117224 */ /* 0x0c0fe400078e0209 */
[----:B------:R-:W-:Y:S01]  /*0c80*/  IMAD R28, R15, R12, R6 ;  /* 0x0000000c0f1c7224 */ /* 0x000fe200078e0206 */
[----:B------:R-:W-:-:S04]  /*0c90*/  LOP3.LUT R15, R19, 0xfffffffc, RZ, 0xc0, !PT ;  /* 0xfffffffc130f7812 */ /* 0x000fc800078ec0ff */
[----:B-1----:R-:W-:-:S07]  /*0ca0*/  IADD3 R31, PT, PT, -R15, RZ, RZ ;  /* 0x000000ff0f1f7210 */ /* 0x002fce0007ffe1ff */
.L_x_88:
[----:B------:R-:W0:Y:S08]  /*0cb0*/  LDC R12, c[0x0][0x3a0] ;  /* 0x0000e800ff0c7b82 */ /* 0x000e300000000800 */
[----:B------:R-:W1:Y:S08]  /*0cc0*/  LDC.64 R18, c[0x0][0x398] ;  /* 0x0000e600ff127b82 */ /* 0x000e700000000a00 */
[----:B------:R-:W2:Y:S01]  /*0cd0*/  LDC.64 R20, c[0x0][0x390] ;  /* 0x0000e400ff147b82 */ /* 0x000ea20000000a00 */
[----:B0-----:R-:W-:-:S04]  /*0ce0*/  ISETP.GE.OR P1, PT, R25, R12, P5 ;  /* 0x0000000c1900720c */ /* 0x001fc80002f26670 */
[----:B------:R-:W-:-:S13]  /*0cf0*/  ISETP.GE.OR P1, PT, R13, UR10, P1 ;  /* 0x0000000a0d007c0c */ /* 0x000fda0008f26670 */
[C---:B-1----:R-:W-:Y:S02]  /*0d00*/  @!P1 IMAD.WIDE R22, R28.reuse, 0x8, R18 ;  /* 0x000000081c169825 */ /* 0x042fe400078e0212 */
[----:B------:R-:W0:Y:S04]  /*0d10*/  LDC.64 R18, c[0x0][0x388] ;  /* 0x0000e200ff127b82 */ /* 0x000e280000000a00 */
[----:B------:R-:W3:Y:S01]  /*0d20*/  @!P1 LDG.E.64 R22, desc[UR8][R22.64] ;  /* 0x0000000816169981 */ /* 0x000ee2000c1e1b00 */
[----:B--2---:R-:W-:-:S03]  /*0d30*/  @!P1 IMAD.WIDE R34, R28, 0x8, R20 ;  /* 0x000000081c229825 */ /* 0x004fc600078e0214 */
[----:B------:R-:W1:Y:S01]  /*0d40*/  LDC.64 R20, c[0x0][0x380] ;  /* 0x0000e000ff147b82 */ /* 0x000e620000000a00 */
[----:B0-----:R-:W-:-:S07]  /*0d50*/  @!P1 IMAD.WIDE R36, R28, 0x8, R18 ;  /* 0x000000081c249825 */ /* 0x001fce00078e0212 */
[----:B------:R-:W0:Y:S01]  /*0d60*/  LDC.64 R18, c[0x0][0x398] ;  /* 0x0000e600ff127b82 */ /* 0x000e220000000a00 */
[----:B---3--:R0:W-:Y:S04]  /*0d70*/  @!P1 STG.E.64 desc[UR8][R34.64], R22 ;  /* 0x0000001622009986 */ /* 0x0081e8000c101b08 */
[----:B------:R-:W2:Y:S01]  /*0d80*/  @!P1 LDG.E.64 R36, desc[UR8][R36.64] ;  /* 0x0000000824249981 */ /* 0x000ea2000c1e1b00 */
[----:B------:R-:W-:Y:S01]  /*0d90*/  ISETP.GE.OR P0, PT, R27, R12, P5 ;  /* 0x0000000c1b00720c */ /* 0x000fe20002f06670 */
[----:B-1----:R-:W-:Y:S02]  /*0da0*/  @!P1 IMAD.WIDE R32, R28, 0x8, R20 ;  /* 0x000000081c209825 */ /* 0x002fe400078e0214 */
[----:B------:R-:W1:Y:S01]  /*0db0*/  LDC.64 R20, c[0x0][0x390] ;  /* 0x0000e400ff147b82 */ /* 0x000e620000000a00 */
[----:B------:R-:W-:-:S13]  /*0dc0*/  ISETP.GE.OR P0, PT, R13, UR10, P0 ;  /* 0x0000000a0d007c0c */ /* 0x000fda0008706670 */
[C---:B0-----:R-:W-:Y:S02]  /*0dd0*/  @!P0 IMAD.WIDE R34, R26.reuse, 0x8, R18 ;  /* 0x000000081a228825 */ /* 0x041fe400078e0212 */
[----:B------:R-:W0:Y:S01]  /*0de0*/  LDC.64 R18, c[0x0][0x388] ;  /* 0x0000e200ff127b82 */ /* 0x000e220000000a00 */
[----:B--2---:R2:W-:Y:S04]  /*0df0*/  @!P1 STG.E.64 desc[UR8][R32.64], R36 ;  /* 0x0000002420009986 */ /* 0x0045e8000c101b08 */
[----:B--2---:R0:W2:Y:S01]  /*0e00*/  @!P0 LDG.E.64 R32, desc[UR8][R34.64] ;  /* 0x0000000822208981 */ /* 0x0040a2000c1e1b00 */
[C---:B-1----:R-:W-:Y:S02]  /*0e10*/  @!P0 IMAD.WIDE R22, R26.reuse, 0x8, R20 ;  /* 0x000000081a168825 */ /* 0x042fe400078e0214 */
[----:B------:R-:W1:Y:S02]  /*0e20*/  LDC.64 R20, c[0x0][0x380] ;  /* 0x0000e000ff147b82 */ /* 0x000e640000000a00 */
[----:B0-----:R-:W-:-:S06]  /*0e30*/  @!P0 IMAD.WIDE R34, R26, 0x8, R18 ;  /* 0x000000081a228825 */ /* 0x001fcc00078e0212 */
[----:B------:R-:W0:Y:S01]  /*0e40*/  LDC.64 R18, c[0x0][0x398] ;  /* 0x0000e600ff127b82 */ /* 0x000e220000000a00 */
[----:B------:R-:W-:-:S04]  /*0e50*/  ISETP.GE.OR P1, PT, R30, R12, P5 ;  /* 0x0000000c1e00720c */ /* 0x000fc80002f26670 */
[----:B------:R-:W-:Y:S01]  /*0e60*/  ISETP.GE.OR P1, PT, R13, UR10, P1 ;  /* 0x0000000a0d007c0c */ /* 0x000fe20008f26670 */
[----:B--2---:R2:W-:Y:S04]  /*0e70*/  @!P0 STG.E.64 desc[UR8][R22.64], R32 ;  /* 0x0000002016008986 */ /* 0x0045e8000c101b08 */
[----:B--2---:R1:W2:Y:S08]  /*0e80*/  @!P0 LDG.E.64 R22, desc[UR8][R34.64] ;  /* 0x0000000822168981 */ /* 0x0042b0000c1e1b00 */
[----:B0-----:R-:W-:-:S02]  /*0e90*/  @!P1 IMAD.WIDE R36, R24, 0x8, R18 ;  /* 0x0000000818249825 */ /* 0x001fc400078e0212 */
[----:B------:R-:W0:Y:S02]  /*0ea0*/  LDC.64 R18, c[0x0][0x388] ;  /* 0x0000e200ff127b82 */ /* 0x000e240000000a00 */
[----:B-1----:R-:W-:-:S06]  /*0eb0*/  @!P0 IMAD.WIDE R34, R26, 0x8, R20 ;  /* 0x000000081a228825 */ /* 0x002fcc00078e0214 */
[----:B------:R-:W1:Y:S01]  /*0ec0*/  LDC.64 R20, c[0x0][0x390] ;  /* 0x0000e400ff147b82 */ /* 0x000e620000000a00 */
[----:B--2---:R2:W-:Y:S04]  /*0ed0*/  @!P0 STG.E.64 desc[UR8][R34.64], R22 ;  /* 0x0000001622008986 */ /* 0x0045e8000c101b08 */
[----:B------:R-:W3:Y:S01]  /*0ee0*/  @!P1 LDG.E.64 R36, desc[UR8][R36.64] ;  /* 0x0000000824249981 */ /* 0x000ee2000c1e1b00 */
[----:B-1----:R-:W-:-:S04]  /*0ef0*/  @!P1 IMAD.WIDE R20, R24, 0x8, R20 ;  /* 0x0000000818149825 */ /* 0x002fc800078e0214 */
[----:B0-----:R-:W-:Y:S02]  /*0f00*/  @!P1 IMAD.WIDE R32, R24, 0x8, R18 ;  /* 0x0000000818209825 */ /* 0x001fe400078e0212 */
[----:B------:R-:W0:Y:S01]  /*0f10*/  LDC.64 R18, c[0x0][0x398] ;  /* 0x0000e600ff127b82 */ /* 0x000e220000000a00 */
[----:B------:R-:W-:-:S04]  /*0f20*/  ISETP.GE.OR P0, PT, R29, R12, P5 ;  /* 0x0000000c1d00720c */ /* 0x000fc80002f06670 */
[----:B------:R-:W-:-:S03]  /*0f30*/  ISETP.GE.OR P0, PT, R13, UR10, P0 ;  /* 0x0000000a0d007c0c */ /* 0x000fc60008706670 */
[----:B--2---:R-:W1:Y:S01]  /*0f40*/  LDC.64 R22, c[0x0][0x390] ;  /* 0x0000e400ff167b82 */ /* 0x004e620000000a00 */
[----:B---3--:R2:W-:Y:S04]  /*0f50*/  @!P1 STG.E.64 desc[UR8][R20.64], R36 ;  /* 0x0000002414009986 */ /* 0x0085e8000c101b08 */
[----:B------:R-:W3:Y:S05]  /*0f60*/  @!P1 LDG.E.64 R32, desc[UR8][R32.64] ;  /* 0x0000000820209981 */ /* 0x000eea000c1e1b00 */
[C---:B0-----:R-:W-:Y:S01]  /*0f70*/  @!P0 IMAD.WIDE R18, R17.reuse, 0x8, R18 ;  /* 0x0000000811128825 */ /* 0x041fe200078e0212 */
[----:B--2---:R-:W0:Y:S03]  /*0f80*/  LDC.64 R20, c[0x0][0x380] ;  /* 0x0000e000ff147b82 */ /* 0x004e260000000a00 */
[----:B-1----:R-:W-:-:S05]  /*0f90*/  @!P0 IMAD.WIDE R22, R17, 0x8, R22 ;  /* 0x0000000811168825 */ /* 0x002fca00078e0216 */
[----:B------:R-:W1:Y:S01]  /*0fa0*/  LDC.64 R36, c[0x0][0x380] ;  /* 0x0000e000ff247b82 */ /* 0x000e620000000a00 */
[----:B0-----:R-:W-:-:S07]  /*0fb0*/  @!P1 IMAD.WIDE R34, R24, 0x8, R20 ;  /* 0x0000000818229825 */ /* 0x001fce00078e0214 */
[----:B------:R-:W0:Y:S01]  /*0fc0*/  LDC.64 R20, c[0x0][0x388] ;  /* 0x0000e200ff147b82 */ /* 0x000e220000000a00 */
[----:B---3--:R2:W-:Y:S04]  /*0fd0*/  @!P1 STG.E.64 desc[UR8][R34.64], R32 ;  /* 0x0000002022009986 */ /* 0x0085e8000c101b08 */
[----:B------:R-:W3:Y:S01]  /*0fe0*/  @!P0 LDG.E.64 R18, desc[UR8][R18.64] ;  /* 0x0000000812128981 */ /* 0x000ee2000c1e1b00 */
[----:B0-----:R-:W-:-:S03]  /*0ff0*/  @!P0 IMAD.WIDE R20, R17, 0x8, R20 ;  /* 0x0000000811148825 */ /* 0x001fc600078e0214 */
[----:B---3--:R2:W-:Y:S04]  /*1000*/  @!P0 STG.E.64 desc[UR8][R22.64], R18 ;  /* 0x0000001216008986 */ /* 0x0085e8000c101b08 */
[----:B------:R-:W3:Y:S01]  /*1010*/  @!P0 LDG.E.64 R20, desc[UR8][R20.64] ;  /* 0x0000000814148981 */ /* 0x000ee2000c1e1b00 */
[----:B-1----:R-:W-:Y:S01]  /*1020*/  @!P0 IMAD.WIDE R36, R17, 0x8, R36 ;  /* 0x0000000811248825 */ /* 0x002fe200078e0224 */
[C---:B------:R-:W-:Y:S02]  /*1030*/  LEA R25, R11.reuse, R25, 0x2 ;  /* 0x000000190b197211 */ /* 0x040fe400078e10ff */
[----:B------:R-:W-:Y:S01]  /*1040*/  LEA R30, R11, R30, 0x2 ;  /* 0x0000001e0b1e7211 */ /* 0x000fe200078e10ff */
[----:B------:R-:W-:Y:S01]  /*1050*/  VIADD R31, R31, 0x4 ;  /* 0x000000041f1f7836 */ /* 0x000fe20000000000 */
[C---:B------:R-:W-:Y:S01]  /*1060*/  LEA R28, R11.reuse, R28, 0x2 ;  /* 0x0000001c0b1c7211 */ /* 0x040fe200078e10ff */
[C---:B------:R-:W-:Y:S01]  /*1070*/  IMAD R27, R11.reuse, 0x4, R27 ;  /* 0x000000040b1b7824 */ /* 0x040fe200078e021b */
[C---:B------:R-:W-:Y:S01]  /*1080*/  LEA R24, R11.reuse, R24, 0x2 ;  /* 0x000000180b187211 */ /* 0x040fe200078e10ff */
[----:B------:R-:W-:-:S02]  /*1090*/  IMAD R29, R11, 0x4, R29 ;  /* 0x000000040b1d7824 */ /* 0x000fc400078e021d */
[C---:B------:R-:W-:Y:S02]  /*10a0*/  IMAD R26, R11.reuse, 0x4, R26 ;  /* 0x000000040b1a7824 */ /* 0x040fe400078e021a */
[----:B------:R-:W-:Y:S01]  /*10b0*/  IMAD R17, R11, 0x4, R17 ;  /* 0x000000040b117824 */ /* 0x000fe200078e0211 */
[----:B---3--:R2:W-:Y:S01]  /*10c0*/  @!P0 STG.E.64 desc[UR8][R36.64], R20 ;  /* 0x0000001424008986 */ /* 0x0085e2000c101b08 */
[----:B------:R-:W-:-:S13]  /*10d0*/  ISETP.NE.AND P0, PT, R31, RZ, PT ;  /* 0x000000ff1f00720c */ /* 0x000fda0003f05270 */
[----:B--2---:R-:W-:Y:S05]  /*10e0*/  @P0 BRA `(.L_x_88) ;  /* 0xfffffff800f00947 */ /* 0x004fea000383ffff */
.L_x_87:
[----:B------:R-:W-:Y:S05]  /*10f0*/  @!P4 BRA `(.L_x_86) ;  /* 0x000000040004c947 */ /* 0x000fea0003800000 */
[----:B------:R-:W0:Y:S01]  /*1100*/  LDCU UR7, c[0x0][0x3a4] ;  /* 0x00007480ff0777ac */ /* 0x000e220008000800 */
[----:B------:R-:W-:Y:S01]  /*1110*/  IMAD R22, R15, R11, R6 ;  /* 0x0000000b0f167224 */ /* 0x000fe200078e0206 */
[----:B------:R-:W-:Y:S01]  /*1120*/  BSSY.RECONVERGENT B0, `(.L_x_89) ;  /* 0x0000015000007945 */ /* 0x000fe20003800200 */
[----:B------:R-:W-:Y:S01]  /*1130*/  ISETP.NE.AND P4, PT, R14, 0x1, PT ;  /* 0x000000010e00780c */ /* 0x000fe20003f85270 */
[----:B------:R-:W1:Y:S01]  /*1140*/  LDCU UR10, c[0x0][0x3a8] ;  /* 0x00007500ff0a77ac */ /* 0x000e620008000800 */
[----:B0-----:R-:W-:Y:S01]  /*1150*/  ISETP.GE.AND P0, PT, R16, UR7, PT ;  /* 0x0000000710007c0c */ /* 0x001fe2000bf06270 */
[----:B------:R-:W-:-:S03]  /*1160*/  IMAD R15, R13, UR7, R16 ;  /* 0x000000070d0f7c24 */ /* 0x000fc6000f8e0210 */
[----:B------:R-:W-:-:S04]  /*1170*/  ISETP.GE.OR P1, PT, R22, R12, P0 ;  /* 0x0000000c1600720c */ /* 0x000fc80000726670 */
[----:B-1----:R-:W-:-:S13]  /*1180*/  ISETP.GE.OR P1, PT, R13, UR10, P1 ;  /* 0x0000000a0d007c0c */ /* 0x002fda0008f26670 */
[----:B------:R-:W-:Y:S05]  /*1190*/  @P1 BRA `(.L_x_90) ;  /* 0x0000000000341947 */ /* 0x000fea0003800000 */
[----:B------:R-:W0:Y:S01]  /*11a0*/  LDC.64 R16, c[0x0][0x398] ;  /* 0x0000e600ff107b82 */ /* 0x000e220000000a00 */
[----:B------:R-:W-:-:S07]  /*11b0*/  IMAD R23, R15, R12, R22 ;  /* 0x0000000c0f177224 */ /* 0x000fce00078e0216 */
[----:B------:R-:W1:Y:S08]  /*11c0*/  LDC.64 R20, c[0x0][0x390] ;  /* 0x0000e400ff147b82 */ /* 0x000e700000000a00 */
[----:B------:R-:W2:Y:S01]  /*11d0*/  LDC.64 R18, c[0x0][0x388] ;  /* 0x0000e200ff127b82 */ /* 0x000ea20000000a00 */
[----:B0-----:R-:W-:-:S07]  /*11e0*/  IMAD.WIDE R16, R23, 0x8, R16 ;  /* 0x0000000817107825 */ /* 0x001fce00078e0210 */
[----:B------:R-:W0:Y:S01]  /*11f0*/  LDC.64 R24, c[0x0][0x380] ;  /* 0x0000e000ff187b82 */ /* 0x000e220000000a00 */
[----:B------:R-:W3:Y:S01]  /*1200*/  LDG.E.64 R16, desc[UR8][R16.64] ;  /* 0x0000000810107981 */ /* 0x000ee2000c1e1b00 */
[----:B-1----:R-:W-:-:S04]  /*1210*/  IMAD.WIDE R20, R23, 0x8, R20 ;  /* 0x0000000817147825 */ /* 0x002fc800078e0214 */
[C---:B--2---:R-:W-:Y:S01]  /*1220*/  IMAD.WIDE R18, R23.reuse, 0x8, R18 ;  /* 0x0000000817127825 */ /* 0x044fe200078e0212 */
[----:B---3--:R1:W-:Y:S05]  /*1230*/  STG.E.64 desc[UR8][R20.64], R16 ;  /* 0x0000001014007986 */ /* 0x0083ea000c101b08 */
[----:B------:R-:W2:Y:S01]  /*1240*/  LDG.E.64 R18, desc[UR8][R18.64] ;  /* 0x0000000812127981 */ /* 0x000ea2000c1e1b00 */
[----:B0-----:R-:W-:-:S05]  /*1250*/  IMAD.WIDE R24, R23, 0x8, R24 ;  /* 0x0000000817187825 */ /* 0x001fca00078e0218 */
[----:B--2---:R1:W-:Y:S02]  /*1260*/  STG.E.64 desc[UR8][R24.64], R18 ;  /* 0x0000001218007986 */ /* 0x0043e4000c101b08 */
.L_x_90:
[----:B------:R-:W-:Y:S05]  /*1270*/  BSYNC.RECONVERGENT B0 ;  /* 0x0000000000007941 */ /* 0x000fea0003800200 */
.L_x_89:
[----:B------:R-:W-:Y:S05]  /*1280*/  @!P4 BRA `(.L_x_86) ;  /* 0x0000000000a0c947 */ /* 0x000fea0003800000 */
[----:B-1----:R-:W-:Y:S01]  /*1290*/  IADD3 R24, PT, PT, R22, R11, RZ ;  /* 0x0000000b16187210 */ /* 0x002fe20007ffe0ff */
[----:B------:R-:W-:Y:S01]  /*12a0*/  BSSY.RECONVERGENT B0, `(.L_x_91) ;  /* 0x0000012000007945 */ /* 0x000fe20003800200 */
[----:B------:R-:W-:Y:S02]  /*12b0*/  ISETP.NE.AND P4, PT, R14, 0x2, PT ;  /* 0x000000020e00780c */ /* 0x000fe40003f85270 */
[----:B------:R-:W-:-:S04]  /*12c0*/  ISETP.GE.OR P1, PT, R24, R12, P0 ;  /* 0x0000000c1800720c */ /* 0x000fc80000726670 */
[----:B------:R-:W-:-:S13]  /*12d0*/  ISETP.GE.OR P1, PT, R13, UR10, P1 ;  /* 0x0000000a0d007c0c */ /* 0x000fda0008f26670 */
        /* <DEDUP_REMOVED lines=14> */
.L_x_92:
[----:B------:R-:W-:Y:S05]  /*13c0*/  BSYNC.RECONVERGENT B0 ;  /* 0x0000000000007941 */ /* 0x000fea0003800200 */
.L_x_91:
[----:B------:R-:W-:Y:S05]  /*13d0*/  @!P4 BRA `(.L_x_86) ;  /* 0x00000000004cc947 */ /* 0x000fea0003800000 */
[----:B-1----:R-:W-:Y:S01]  /*13e0*/  IMAD.IADD R23, R24, 0x1, R11 ;  /* 0x0000000118177824 */ /* 0x002fe200078e020b */
[----:B------:R-:W-:Y:S04]  /*13f0*/  BSSY.RECONVERGENT B0, `(.L_x_86) ;  /* 0x0000011000007945 */ /* 0x000fe80003800200 */
        /* <DEDUP_REMOVED lines=11> */
[----:B0-----:R-:W-:-:S05]  /*14b0*/  IMAD.WIDE R16, R23, 0x8, R16 ;  /* 0x0000000817107825 */ /* 0x001fca00078e0210 */
[----:B---3--:R0:W-:Y:S04]  /*14c0*/  STG.E.64 desc[UR8][R16.64], R14 ;  /* 0x0000000e10007986 */ /* 0x0081e8000c101b08 */
[----:B------:R-:W3:Y:S01]  /*14d0*/  LDG.E.64 R18, desc[UR8][R18.64] ;  /* 0x0000000812127981 */ /* 0x000ee2000c1e1b00 */
[----:B--2---:R-:W-:-:S05]  /*14e0*/  IMAD.WIDE R20, R23, 0x8, R20 ;  /* 0x0000000817147825 */ /* 0x004fca00078e0214 */
[----:B---3--:R0:W-:Y:S02]  /*14f0*/  STG.E.64 desc[UR8][R20.64], R18 ;  /* 0x0000001214007986 */ /* 0x0081e4000c101b08 */
.L_x_93:
[----:B------:R-:W-:Y:S05]  /*1500*/  BSYNC.RECONVERGENT B0 ;  /* 0x0000000000007941 */ /* 0x000fea0003800200 */
.L_x_86:
[----:B------:R-:W-:Y:S01]  /*1510*/  ISETP.NE.AND P0, PT, R10, UR5, PT ;  /* 0x000000050a007c0c */ /* 0x000fe2000bf05270 */
[----:B------:R-:W-:-:S12]  /*1520*/  UIADD3 UR5, UPT, UPT, UR5, 0x1, URZ ;  /* 0x0000000105057890 */ /* 0x000fd8000fffe0ff */
[----:B------:R-:W-:Y:S05]  /*1530*/  @P0 BRA `(.L_x_94) ;  /* 0xfffffff400000947 */ /* 0x000fea000383ffff */
.L_x_85:
[----:B------:R-:W-:Y:S01]  /*1540*/  ISETP.NE.AND P0, PT, R3, UR4, PT ;  /* 0x0000000403007c0c */ /* 0x000fe2000bf05270 */
[----:B------:R-:W-:-:S12]  /*1550*/  UIADD3 UR4, UPT, UPT, UR4, 0x1, URZ ;  /* 0x0000000104047890 */ /* 0x000fd8000fffe0ff */
[----:B------:R-:W-:Y:S05]  /*1560*/  @P0 BRA `(.L_x_95) ;  /* 0xffffffec00e80947 */ /* 0x000fea000383ffff */
[----:B------:R-:W-:Y:S05]  /*1570*/  EXIT ;  /* 0x000000000000794d */ /* 0x000fea0003800000 */
.L_x_96:
        /* <DEDUP_REMOVED lines=16> */
.L_x_211:


//--------------------- .text._Z8Evolve_TPdS_S_S_9InputPara --------------------------
	.section	.text._Z8Evolve_TPdS_S_S_9InputPara,"ax",@progbits
	.align	128
        .global         _Z8Evolve_TPdS_S_S_9InputPara
        .type           _Z8Evolve_TPdS_S_S_9InputPara,@function
        .size           _Z8Evolve_TPdS_S_S_9InputPara,(.L_x_212 - _Z8Evolve_TPdS_S_S_9InputPara)
        .other          _Z8Evolve_TPdS_S_S_9InputPara,@"STO_CUDA_ENTRY STV_DEFAULT"
_Z8Evolve_TPdS_S_S_9InputPara:
.text._Z8Evolve_TPdS_S_S_9InputPara:
        /* <DEDUP_REMOVED lines=17> */
[----:B----4-:R-:W-:Y:S02]  /*0110*/  IADD3 R6, PT, PT, R5, 0xffffffe, RZ ;  /* 0x0ffffffe05067810 */ /* 0x010fe40007ffe0ff */
[----:B------:R-:W-:-:S04]  /*0120*/  IADD3 R5, PT, PT, RZ, -R11, RZ ;  /* 0x8000000bff057210 */ /* 0x000fc80007ffe0ff */
        /* <DEDUP_REMOVED lines=20> */
[----:B------:R-:W-:Y:S01]  /*0270*/  IMAD R6, R0, UR11, RZ ;  /* 0x0000000b00067c24 */ /* 0x000fe2000f8e02ff */
[----:B------:R-:W1:Y:S02]  /*0280*/  LDCU.64 UR14, c[0x0][0x358] ;  /* 0x00006b00ff0e77ac */ /* 0x000e640008000a00 */
[----:B------:R-:W-:Y:S02]  /*0290*/  R2UR UR12, R5 ;  /* 0x00000000050c72ca */ /* 0x000fe400000e0000 */
[----:B------:R-:W-:Y:S02]  /*02a0*/  IABS R5, R6 ;  /* 0x0000000600057213 */ /* 0x000fe40000000000 */
[----:B------:R-:W2:Y:S02]  /*02b0*/  LDC R15, c[0x0][0x3a4] ;  /* 0x0000e900ff0f7b82 */ /* 0x000ea40000000800 */
[----:B------:R-:W3:Y:S07]  /*02c0*/  I2F.RP R12, R5 ;  /* 0x00000005000c7306 */ /* 0x000eee0000209400 */
[----:B------:R-:W-:Y:S01]  /*02d0*/  IABS R7, UR12 ;  /* 0x0000000c00077c13 */ /* 0x000fe20008000000 */
[----:B------:R-:W-:-:S03]  /*02e0*/  UISETP.NE.AND UP0, UPT, UR12, URZ, UPT ;  /* 0x000000ff0c00728c */ /* 0x000fc6000bf05270 */
[----:B------:R-:W4:Y:S08]  /*02f0*/  I2F.RP R13, R7 ;  /* 0x00000007000d7306 */ /* 0x000f300000209400 */
[----:B---3--:R-:W3:Y:S08]  /*0300*/  MUFU.RCP R12, R12 ;  /* 0x0000000c000c7308 */ /* 0x008ef00000001000 */
[----:B----4-:R-:W4:Y:S01]  /*0310*/  MUFU.RCP R13, R13 ;  /* 0x0000000d000d7308 */ /* 0x010f220000001000 */
[----:B---3--:R-:W-:-:S07]  /*0320*/  VIADD R8, R12, 0xffffffe ;  /* 0x0ffffffe0c087836 */ /* 0x008fce0000000000 */
[----:B------:R-:W3:Y:S01]  /*0330*/  F2I.FTZ.U32.TRUNC.NTZ R9, R8 ;  /* 0x0000000800097305 */ /* 0x000ee2000021f000 */
[----:B----4-:R-:W-:Y:S01]  /*0340*/  IADD3 R10, PT, PT, R13, 0xffffffe, RZ ;  /* 0x0ffffffe0d0a7810 */ /* 0x010fe20007ffe0ff */
[----:B0-----:R-:W-:Y:S01]  /*0350*/  VIADD R13, R14, 0xffffffff ;  /* 0xffffffff0e0d7836 */ /* 0x001fe20000000000 */
[----:B------:R-:W-:-:S05]  /*0360*/  IABS R14, UR12 ;  /* 0x0000000c000e7c13 */ /* 0x000fca0008000000 */
[----:B------:R0:W4:Y:S01]  /*0370*/  F2I.FTZ.U32.TRUNC.NTZ R11, R10 ;  /* 0x0000000a000b7305 */ /* 0x000122000021f000 */
[----:B------:R-:W-:Y:S01]  /*0380*/  IABS R12, R13 ;  /* 0x0000000d000c7213 */ /* 0x000fe20000000000 */
[----:B------:R-:W-:Y:S01]  /*0390*/  IMAD.MOV R14, RZ, RZ, -R14 ;  /* 0x000000ffff0e7224 */ /* 0x000fe200078e0a0e */
[----:B------:R-:W-:Y:S01]  /*03a0*/  LOP3.LUT R13, R13, UR12, RZ, 0x3c, !PT ;  /* 0x0000000c0d0d7c12 */ /* 0x000fe2000f8e3cff */
[----:B---3--:R-:W-:-:S03]  /*03b0*/  IMAD.MOV R8, RZ, RZ, -R9 ;  /* 0x000000ffff087224 */ /* 0x008fc600078e0a09 */
[----:B------:R-:W-:Y:S01]  /*03c0*/  ISETP.GE.AND P3, PT, R13, RZ, PT ;  /* 0x000000ff0d00720c */ /* 0x000fe20003f66270 */
[----:B0-----:R-:W-:Y:S01]  /*03d0*/  HFMA2 R10, -RZ, RZ, 0, 0 ;  /* 0x00000000ff0a7431 */ /* 0x001fe200000001ff */
[----:B----4-:R-:W-:-:S05]  /*03e0*/  IADD3 R16, PT, PT, RZ, -R11, RZ ;  /* 0x8000000bff107210 */ /* 0x010fca0007ffe0ff */
[----:B------:R-:W-:Y:S01]  /*03f0*/  IMAD R17, R16, R7, RZ ;  /* 0x0000000710117224 */ /* 0x000fe200078e02ff */
[----:B------:R-:W-:-:S03]  /*0400*/  IABS R16, R6 ;  /* 0x0000000600107213 */ /* 0x000fc60000000000 */
[----:B------:R-:W-:Y:S01]  /*0410*/  IMAD.HI.U32 R10, R11, R17, R10 ;  /* 0x000000110b0a7227 */ /* 0x000fe200078e000a */
[----:B------:R-:W-:Y:S02]  /*0420*/  MOV R11, R12 ;  /* 0x0000000c000b7202 */ /* 0x000fe40000000f00 */
[----:B------:R-:W-:-:S03]  /*0430*/  IADD3 R16, PT, PT, RZ, -R16, RZ ;  /* 0x80000010ff107210 */ /* 0x000fc60007ffe0ff */
[----:B------:R-:W-:-:S04]  /*0440*/  IMAD.HI.U32 R12, R10, R11, RZ ;  /* 0x0000000b0a0c7227 */ /* 0x000fc800078e00ff */
[----:B------:R-:W-:Y:S01]  /*0450*/  IMAD R14, R12, R14, R11 ;  /* 0x0000000e0c0e7224 */ /* 0x000fe200078e020b */
[----:B--2---:R-:W-:Y:S01]  /*0460*/  IADD3 R11, PT, PT, R15, -0x1, RZ ;  /* 0xffffffff0f0b7810 */ /* 0x004fe20007ffe0ff */
[----:B------:R-:W-:Y:S02]  /*0470*/  IMAD R15, R8, R5, RZ ;  /* 0x00000005080f7224 */ /* 0x000fe400078e02ff */
[----:B------:R-:W-:Y:S01]  /*0480*/  IMAD.MOV.U32 R8, RZ, RZ, RZ ;  /* 0x000000ffff087224 */ /* 0x000fe200078e00ff */
[----:B------:R-:W-:Y:S02]  /*0490*/  IABS R10, R11 ;  /* 0x0000000b000a7213 */ /* 0x000fe40000000000 */
[----:B------:R-:W-:Y:S01]  /*04a0*/  ISETP.GT.U32.AND P2, PT, R7, R14, PT ;  /* 0x0000000e0700720c */ /* 0x000fe20003f44070 */
[----:B------:R-:W-:Y:S01]  /*04b0*/  IMAD.HI.U32 R8, R9, R15, R8 ;  /* 0x0000000f09087227 */ /* 0x000fe200078e0008 */
[----:B------:R-:W-:-:S03]  /*04c0*/  LOP3.LUT R11, R11, R6, RZ, 0x3c, !PT ;  /* 0x000000060b0b7212 */ /* 0x000fc600078e3cff */
[----:B------:R-:W-:Y:S01]  /*04d0*/  IMAD.MOV.U32 R9, RZ, RZ, R10 ;  /* 0x000000ffff097224 */ /* 0x000fe200078e000a */
[----:B------:R-:W-:-:S03]  /*04e0*/  MOV R10, R16 ;  /* 0x00000010000a7202 */ /* 0x000fc60000000f00 */
[----:B------:R-:W-:-:S04]  /*04f0*/  IMAD.HI.U32 R8, R8, R9, RZ ;  /* 0x0000000908087227 */ /* 0x000fc800078e00ff */
[----:B------:R-:W-:Y:S01]  /*0500*/  IMAD R10, R8, R10, R9 ;  /* 0x0000000a080a7224 */ /* 0x000fe200078e0209 */
[----:B------:R-:W-:Y:S01]  /*0510*/  @!P2 IADD3 R12, PT, PT, R12, 0x1, RZ ;  /* 0x000000010c0ca810 */ /* 0x000fe20007ffe0ff */
[----:B------:R-:W-:Y:S01]  /*0520*/  @!P2 IMAD.IADD R14, R14, 0x1, -R7 ;  /* 0x000000010e0ea824 */ /* 0x000fe200078e0a07 */
[----:B------:R-:W0:Y:S01]  /*0530*/  S2R R9, SR_CTAID.X ;  /* 0x0000000000097919 */ /* 0x000e220000002500 */
[----:B------:R-:W-:Y:S02]  /*0540*/  ISETP.GE.AND P2, PT, R11, RZ, PT ;  /* 0x000000ff0b00720c */ /* 0x000fe40003f46270 */
[----:B------:R-:W-:Y:S02]  /*0550*/  ISETP.GT.U32.AND P1, PT, R5, R10, PT ;  /* 0x0000000a0500720c */ /* 0x000fe40003f24070 */
[----:B------:R-:W-:Y:S02]  /*0560*/  ISETP.GE.U32.AND P0, PT, R14, R7, PT ;  /* 0x000000070e00720c */ /* 0x000fe40003f06070 */
[----:B------:R-:W2:Y:S09]  /*0570*/  S2R R7, SR_CTAID.Z ;  /* 0x0000000000077919 */ /* 0x000eb20000002700 */
[-C--:B------:R-:W-:Y:S01]  /*0580*/  @!P1 IADD3 R10, PT, PT, R10, -R5.reuse, RZ ;  /* 0x800000050a0a9210 */ /* 0x080fe20007ffe0ff */
[----:B------:R-:W-:Y:S01]  /*0590*/  @!P1 VIADD R8, R8, 0x1 ;  /* 0x0000000108089836 */ /* 0x000fe20000000000 */
[----:B------:R-:W-:Y:S01]  /*05a0*/  ISETP.NE.AND P1, PT, R6, RZ, PT ;  /* 0x000000ff0600720c */ /* 0x000fe20003f25270 */
[----:B------:R-:W-:Y:S01]  /*05b0*/  @P0 VIADD R12, R12, 0x1 ;  /* 0x000000010c0c0836 */ /* 0x000fe20000000000 */
[----:B------:R-:W-:-:S02]  /*05c0*/  ISETP.GE.U32.AND P0, PT, R10, R5, PT ;  /* 0x000000050a00720c */ /* 0x000fc40003f06070 */
[----:B------:R-:W2:Y:S02]  /*05d0*/  S2R R10, SR_TID.Z ;  /* 0x00000000000a7919 */ /* 0x000ea40000002300 */
[----:B------:R-:W-:Y:S02]  /*05e0*/  R2UR UR13, R12 ;  /* 0x000000000c0d72ca */ /* 0x000fe400000e0000 */
[----:B------:R-:W3:Y:S01]  /*05f0*/  S2R R12, SR_TID.X ;  /* 0x00000000000c7919 */ /* 0x000ee20000002100 */
[----:B------:R-:W4:Y:S06]  /*0600*/  S2R R5, SR_CTAID.Y ;  /* 0x0000000000057919 */ /* 0x000f2c0000002600 */
[----:B------:R-:W-:-:S04]  /*0610*/  @P0 IADD3 R8, PT, PT, R8, 0x1, RZ ;  /* 0x0000000108080810 */ /* 0x000fc80007ffe0ff */
[----:B------:R-:W-:Y:S01]  /*0620*/  @!P3 IMAD R11, RZ, RZ, -UR13 ;  /* 0x8000000dff0bbe24 */ /* 0x000fe2000f8e02ff */
[----:B------:R-:W-:Y:S02]  /*0630*/  @!P2 IADD3 R8, PT, PT, -R8, RZ, RZ ;  /* 0x000000ff0808a210 */ /* 0x000fe40007ffe1ff */
[----:B------:R-:W-:Y:S01]  /*0640*/  @!P1 LOP3.LUT R8, RZ, R6, RZ, 0x33, !PT ;  /* 0x00000006ff089212 */ /* 0x000fe200078e33ff */
[----:B0-----:R-:W-:Y:S01]  /*0650*/  IMAD.IADD R6, R4, 0x1, R9 ;  /* 0x0000000104067824 */ /* 0x001fe200078e0209 */
[----:B------:R-:W-:Y:S02]  /*0660*/  @!P3 R2UR UR13, R11 ;  /* 0x000000000b0db2ca */ /* 0x000fe400000e0000 */
[----:B------:R-:W-:-:S07]  /*0670*/  ISETP.GE.AND P1, PT, R8, RZ, PT ;  /* 0x000000ff0800720c */ /* 0x000fce0003f26270 */
[----:B------:R-:W-:Y:S01]  /*0680*/  @!UP0 ULOP3.LUT UR13, URZ, UR12, URZ, 0x33, !UPT ;  /* 0x0000000cff0d8292 */ /* 0x000fe2000f8e33ff */
[----:B--2---:R-:W-:Y:S02]  /*0690*/  IMAD R7, R7, UR5, R10 ;  /* 0x0000000507077c24 */ /* 0x004fe4000f8e020a */
[--C-:B---3--:R-:W-:Y:S02]  /*06a0*/  IMAD R4, R9, UR4, R12.reuse ;  /* 0x0000000409047c24 */ /* 0x108fe4000f8e020c */
[----:B------:R-:W-:Y:S01]  /*06b0*/  IMAD R6, R6, UR4, R12 ;  /* 0x0000000406067c24 */ /* 0x000fe2000f8e020c */
[----:B-1--4-:R-:W-:-:S06]  /*06c0*/  UMOV UR4, URZ ;  /* 0x000000ff00047c82 */ /* 0x012fcc0008000000 */
.L_x_107:
[----:B01----:R-:W-:Y:S05]  /*06d0*/  @!P1 BRA `(.L_x_97) ;  /* 0x0000001000f89947 */ /* 0x003fea0003800000 */
[----:B------:R-:W-:Y:S01]  /*06e0*/  IMAD R10, R0, UR11, RZ ;  /* 0x0000000b000a7c24 */ /* 0x000fe2000f8e02ff */
[----:B------:R-:W-:Y:S01]  /*06f0*/  IABS R14, UR12 ;  /* 0x0000000c000e7c13 */ /* 0x000fe20008000000 */
[----:B------:R-:W0:Y:S01]  /*0700*/  LDC R8, c[0x0][0x3a0] ;  /* 0x0000e800ff087b82 */ /* 0x000e220000000800 */
[----:B------:R-:W-:Y:S01]  /*0710*/  IABS R18, UR12 ;  /* 0x0000000c00127c13 */ /* 0x000fe20008000000 */
[----:B------:R-:W-:Y:S01]  /*0720*/  UMOV UR5, URZ ;  /* 0x000000ff00057c82 */ /* 0x000fe20008000000 */
[----:B------:R-:W-:Y:S01]  /*0730*/  IABS R11, R10 ;  /* 0x0000000a000b7213 */ /* 0x000fe20000000000 */
[----:B------:R-:W1:Y:S02]  /*0740*/  I2F.RP R15, R14 ;  /* 0x0000000e000f7306 */ /* 0x000e640000209400 */
[----:B------:R-:W-:Y:S02]  /*0750*/  IMAD.MOV R18, RZ, RZ, -R18 ;  /* 0x000000ffff127224 */ /* 0x000fe400078e0a12 */
[----:B------:R-:W2:Y:S04]  /*0760*/  LDC R16, c[0x0][0x3a4] ;  /* 0x0000e900ff107b82 */ /* 0x000ea80000000800 */
[----:B------:R-:W3:Y:S08]  /*0770*/  I2F.RP R17, R11 ;  /* 0x0000000b00117306 */ /* 0x000ef00000209400 */
[----:B-1----:R-:W1:Y:S08]  /*0780*/  MUFU.RCP R15, R15 ;  /* 0x0000000f000f7308 */ /* 0x002e700000001000 */
[----:B---3--:R-:W3:Y:S01]  /*0790*/  MUFU.RCP R17, R17 ;  /* 0x0000001100117308 */ /* 0x008ee20000001000 */
[----:B-1----:R-:W-:-:S02]  /*07a0*/  IADD3 R12, PT, PT, R15, 0xffffffe, RZ ;  /* 0x0ffffffe0f0c7810 */ /* 0x002fc40007ffe0ff */
[----:B0-----:R-:W-:-:S05]  /*07b0*/  IADD3 R15, PT, PT, R8, -0x1, RZ ;  /* 0xffffffff080f7810 */ /* 0x001fca0007ffe0ff */
[----:B------:R0:W1:Y:S01]  /*07c0*/  F2I.FTZ.U32.TRUNC.NTZ R13, R12 ;  /* 0x0000000c000d7305 */ /* 0x000062000021f000 */
[----:B---3--:R-:W-:Y:S02]  /*07d0*/  VIADD R9, R17, 0xffffffe ;  /* 0x0ffffffe11097836 */ /* 0x008fe40000000000 */
[----:B0-----:R-:W-:-:S05]  /*07e0*/  IMAD.MOV.U32 R12, RZ, RZ, RZ ;  /* 0x000000ffff0c7224 */ /* 0x001fca00078e00ff */
[----:B------:R-:W0:Y:S01]  /*07f0*/  F2I.FTZ.U32.TRUNC.NTZ R9, R9 ;  /* 0x0000000900097305 */ /* 0x000e22000021f000 */
[----:B-1----:R-:W-:-:S05]  /*0800*/  IADD3 R19, PT, PT, RZ, -R13, RZ ;  /* 0x8000000dff137210 */ /* 0x002fca0007ffe0ff */
[----:B------:R-:W-:-:S04]  /*0810*/  IMAD R17, R19, R14, RZ ;  /* 0x0000000e13117224 */ /* 0x000fc800078e02ff */
[----:B------:R-:W-:Y:S01]  /*0820*/  IMAD.HI.U32 R17, R13, R17, R12 ;  /* 0x000000110d117227 */ /* 0x000fe200078e000c */
[----:B------:R-:W-:Y:S02]  /*0830*/  IABS R12, R15 ;  /* 0x0000000f000c7213 */ /* 0x000fe40000000000 */
[----:B--2---:R-:W-:Y:S01]  /*0840*/  IADD3 R13, PT, PT, R16, -0x1, RZ ;  /* 0xffffffff100d7810 */ /* 0x004fe20007ffe0ff */
[----:B0-----:R-:W-:Y:S01]  /*0850*/  IMAD.MOV R20, RZ, RZ, -R9 ;  /* 0x000000ffff147224 */ /* 0x001fe200078e0a09 */
[----:B------:R-:W-:Y:S02]  /*0860*/  LOP3.LUT R15, R15, UR12, RZ, 0x3c, !PT ;  /* 0x0000000c0f0f7c12 */ /* 0x000fe4000f8e3cff */
[----:B------:R-:W-:Y:S02]  /*0870*/  IABS R16, R13 ;  /* 0x0000000d00107213 */ /* 0x000fe40000000000 */
[----:B------:R-:W-:Y:S02]  /*0880*/  MOV R8, R20 ;  /* 0x0000001400087202 */ /* 0x000fe40000000f00 */
[----:B------:R-:W-:-:S02]  /*0890*/  IABS R20, R10 ;  /* 0x0000000a00147213 */ /* 0x000fc40000000000 */
[----:B------:R-:W-:Y:S01]  /*08a0*/  LOP3.LUT R13, R13, R10, RZ, 0x3c, !PT ;  /* 0x0000000a0d0d7212 */ /* 0x000fe200078e3cff */
[----:B------:R-:W-:Y:S01]  /*08b0*/  IMAD R19, R8, R11, RZ ;  /* 0x0000000b08137224 */ /* 0x000fe200078e02ff */
[----:B------:R-:W-:Y:S01]  /*08c0*/  IADD3 R20, PT, PT, RZ, -R20, RZ ;  /* 0x80000014ff147210 */ /* 0x000fe20007ffe0ff */
[----:B------:R-:W-:Y:S01]  /*08d0*/  IMAD.MOV.U32 R8, RZ, RZ, RZ ;  /* 0x000000ffff087224 */ /* 0x000fe200078e00ff */
[----:B------:R-:W-:-:S03]  /*08e0*/  ISETP.GE.AND P3, PT, R15, RZ, PT ;  /* 0x000000ff0f00720c */ /* 0x000fc60003f66270 */
[----:B------:R-:W-:-:S04]  /*08f0*/  IMAD.HI.U32 R19, R9, R19, R8 ;  /* 0x0000001309137227 */ /* 0x000fc800078e0008 */
[----:B------:R-:W-:Y:S02]  /*0900*/  IMAD.MOV.U32 R9, RZ, RZ, R18 ;  /* 0x000000ffff097224 */ /* 0x000fe400078e0012 */
[----:B------:R-:W-:-:S04]  /*0910*/  IMAD.HI.U32 R8, R17, R12, RZ ;  /* 0x0000000c11087227 */ /* 0x000fc800078e00ff */
[----:B------:R-:W-:Y:S01]  /*0920*/  IMAD R9, R8, R9, R12 ;  /* 0x0000000908097224 */ /* 0x000fe200078e020c */
[----:B------:R-:W-:Y:S01]  /*0930*/  MOV R12, R20 ;  /* 0x00000014000c7202 */ /* 0x000fe20000000f00 */
[----:B------:R-:W-:-:S03]  /*0940*/  IMAD.HI.U32 R19, R19, R16, RZ ;  /* 0x0000001013137227 */ /* 0x000fc600078e00ff */
[----:B------:R-:W-:Y:S01]  /*0950*/  ISETP.GT.U32.AND P4, PT, R14, R9, PT ;  /* 0x000000090e00720c */ /* 0x000fe20003f84070 */
[----:B------:R-:W-:-:S05]  /*0960*/  IMAD R12, R19, R12, R16 ;  /* 0x0000000c130c7224 */ /* 0x000fca00078e0210 */
[----:B------:R-:W-:-:S07]  /*0970*/  ISETP.GT.U32.AND P0, PT, R11, R12, PT ;  /* 0x0000000c0b00720c */ /* 0x000fce0003f04070 */
[----:B------:R-:W-:Y:S02]  /*0980*/  @!P4 IMAD.IADD R9, R9, 0x1, -R14 ;  /* 0x000000010909c824 */ /* 0x000fe400078e0a0e */
[----:B------:R-:W-:Y:S01]  /*0990*/  @!P4 VIADD R8, R8, 0x1 ;  /* 0x000000010808c836 */ /* 0x000fe20000000000 */
[----:B------:R-:W-:Y:S02]  /*09a0*/  ISETP.NE.AND P4, PT, RZ, UR12, PT ;  /* 0x0000000cff007c0c */ /* 0x000fe4000bf85270 */
[----:B------:R-:W-:Y:S01]  /*09b0*/  ISETP.GE.U32.AND P5, PT, R9, R14, PT ;  /* 0x0000000e0900720c */ /* 0x000fe20003fa6070 */
[----:B------:R-:W-:Y:S01]  /*09c0*/  @!P0 VIADD R19, R19, 0x1 ;  /* 0x0000000113138836 */ /* 0x000fe20000000000 */
[-C--:B------:R-:W-:Y:S02]  /*09d0*/  @!P0 IADD3 R12, PT, PT, R12, -R11.reuse, RZ ;  /* 0x8000000b0c0c8210 */ /* 0x080fe40007ffe0ff */
[----:B------:R-:W-:Y:S02]  /*09e0*/  ISETP.NE.AND P0, PT, R10, RZ, PT ;  /* 0x000000ff0a00720c */ /* 0x000fe40003f05270 */
[----:B------:R-:W-:-:S07]  /*09f0*/  ISETP.GE.U32.AND P2, PT, R12, R11, PT ;  /* 0x0000000b0c00720c */ /* 0x000fce0003f46070 */
[----:B------:R-:W-:Y:S02]  /*0a00*/  @P5 IADD3 R8, PT, PT, R8, 0x1, RZ ;  /* 0x0000000108085810 */ /* 0x000fe40007ffe0ff */
[----:B------:R-:W-:-:S03]  /*0a10*/  ISETP.GE.AND P5, PT, R13, RZ, PT ;  /* 0x000000ff0d00720c */ /* 0x000fc60003fa6270 */
[----:B------:R-:W-:Y:S01]  /*0a20*/  @!P3 IMAD.MOV R8, RZ, RZ, -R8 ;  /* 0x000000ffff08b224 */ /* 0x000fe200078e0a08 */
[----:B------:R-:W-:Y:S02]  /*0a30*/  @P2 IADD3 R19, PT, PT, R19, 0x1, RZ ;  /* 0x0000000113132810 */ /* 0x000fe40007ffe0ff */
[----:B------:R-:W-:Y:S02]  /*0a40*/  @!P4 LOP3.LUT R8, RZ, UR12, RZ, 0x33, !PT ;  /* 0x0000000cff08cc12 */ /* 0x000fe4000f8e33ff */
[----:B------:R-:W-:Y:S02]  /*0a50*/  MOV R9, R19 ;  /* 0x0000001300097202 */ /* 0x000fe40000000f00 */
[----:B------:R-:W-:Y:S01]  /*0a60*/  ISETP.GE.AND P2, PT, R8, RZ, PT ;  /* 0x000000ff0800720c */ /* 0x000fe20003f46270 */
[----:B------:R-:W-:Y:S02]  /*0a70*/  IMAD R8, R2, UR4, R7 ;  /* 0x0000000402087c24 */ /* 0x000fe4000f8e0207 */
[----:B------:R-:W-:Y:S01]  /*0a80*/  @!P5 IMAD.MOV R9, RZ, RZ, -R9 ;  /* 0x000000ffff09d224 */ /* 0x000fe200078e0a09 */
[----:B------:R-:W-:-:S04]  /*0a90*/  @!P0 LOP3.LUT R9, RZ, R10, RZ, 0x33, !PT ;  /* 0x0000000aff098212 */ /* 0x000fc800078e33ff */
[----:B------:R-:W-:-:S07]  /*0aa0*/  VIMNMX R9, PT, PT, RZ, R9, !PT ;  /* 0x00000009ff097248 */ /* 0x000fce0007fe0100 */
.L_x_106:
[----:B01----:R-:W-:Y:S05]  /*0ab0*/  @!P2 BRA `(.L_x_98) ;  /* 0x0000000c00f4a947 */ /* 0x003fea0003800000 */
[----:B------:R-:W0:Y:S01]  /*0ac0*/  S2R R16, SR_TID.Y ;  /* 0x0000000000107919 */ /* 0x000e220000002200 */
[----:B------:R-:W1:Y:S01]  /*0ad0*/  LDCU.64 UR8, c[0x0][0x3a0] ;  /* 0x00007400ff0877ac */ /* 0x000e620008000a00 */
[----:B------:R-:W-:Y:S01]  /*0ae0*/  IMAD R17, R0, UR11, RZ ;  /* 0x0000000b00117c24 */ /* 0x000fe2000f8e02ff */
[C---:B------:R-:W-:Y:S01]  /*0af0*/  ISETP.GT.AND P3, PT, R8.reuse, RZ, PT ;  /* 0x000000ff0800720c */ /* 0x040fe20003f64270 */
[----:B------:R-:W-:Y:S01]  /*0b00*/  VIADD R15, R8, 0x1 ;  /* 0x00000001080f7836 */ /* 0x000fe20000000000 */
[----:B------:R-:W2:Y:S01]  /*0b10*/  LDCU UR10, c[0x0][0x3a8] ;  /* 0x00007500ff0a77ac */ /* 0x000ea20008000800 */
[----:B------:R-:W-:Y:S02]  /*0b20*/  UISETP.GE.AND UP0, UPT, UR13, 0x1, UPT ;  /* 0x000000010d00788c */ /* 0x000fe4000bf06270 */
[----:B------:R-:W-:Y:S01]  /*0b30*/  UISETP.LT.AND UP1, UPT, URZ, UR13, UPT ;  /* 0x0000000dff00728c */ /* 0x000fe2000bf21270 */
[----:B------:R-:W-:-:S03]  /*0b40*/  UMOV UR6, URZ ;  /* 0x000000ff00067c82 */ /* 0x000fc60008000000 */
[----:B------:R-:W-:Y:S01]  /*0b50*/  USEL UR7, URZ, UR13, !UP1 ;  /* 0x0000000dff077287 */ /* 0x000fe2000c800000 */
[----:B-1----:R-:W-:Y:S02]  /*0b60*/  MOV R19, UR8 ;  /* 0x0000000800137c02 */ /* 0x002fe40008000f00 */
[----:B--2---:R-:W-:Y:S01]  /*0b70*/  SEL R14, R8, UR10, P3 ;  /* 0x0000000a080e7c07 */ /* 0x004fe20009800000 */
[----:B0-----:R-:W-:-:S04]  /*0b80*/  IMAD R10, R5, UR11, R16 ;  /* 0x0000000b050a7c24 */ /* 0x001fc8000f8e0210 */
[----:B------:R-:W-:-:S04]  /*0b90*/  IMAD R17, R17, UR5, R10 ;  /* 0x0000000511117c24 */ /* 0x000fc8000f8e020a */
[----:B------:R-:W-:Y:S01]  /*0ba0*/  IMAD R10, R8, UR9, R17 ;  /* 0x00000009080a7c24 */ /* 0x000fe2000f8e0211 */
[C---:B------:R-:W-:Y:S02]  /*0bb0*/  IADD3 R12, PT, PT, R17.reuse, 0x1, RZ ;  /* 0x00000001110c7810 */ /* 0x040fe40007ffe0ff */
[C---:B------:R-:W-:Y:S02]  /*0bc0*/  ISETP.GT.AND P0, PT, R17.reuse, RZ, PT ;  /* 0x000000ff1100720c */ /* 0x040fe40003f04270 */
[C---:B------:R-:W-:Y:S02]  /*0bd0*/  ISETP.GE.AND P4, PT, R12.reuse, UR9, PT ;  /* 0x000000090c007c0c */ /* 0x040fe4000bf86270 */
[----:B------:R-:W-:Y:S02]  /*0be0*/  SEL R11, R17, UR9, P0 ;  /* 0x00000009110b7c07 */ /* 0x000fe40008000000 */
[----:B------:R-:W-:Y:S02]  /*0bf0*/  SEL R13, R12, RZ, !P4 ;  /* 0x000000ff0c0d7207 */ /* 0x000fe40006000000 */
[----:B------:R-:W-:Y:S01]  /*0c00*/  ISETP.GE.AND P0, PT, R15, UR10, PT ;  /* 0x0000000a0f007c0c */ /* 0x000fe2000bf06270 */
[----:B------:R-:W-:-:S02]  /*0c10*/  IMAD R12, R8, UR9, R11 ;  /* 0x00000009080c7c24 */ /* 0x000fc4000f8e020b */
[----:B------:R-:W-:Y:S01]  /*0c20*/  IMAD R11, R10, R19, -0x1 ;  /* 0xffffffff0a0b7424 */ /* 0x000fe200078e0213 */
[----:B------:R-:W-:Y:S01]  /*0c30*/  SEL R15, R15, RZ, !P0 ;  /* 0x000000ff0f0f7207 */ /* 0x000fe20004000000 */
[----:B------:R-:W-:Y:S02]  /*0c40*/  IMAD R25, R8, UR9, R13 ;  /* 0x0000000908197c24 */ /* 0x000fe4000f8e020d */
[----:B------:R-:W-:Y:S01]  /*0c50*/  VIADD R19, R12, 0xffffffff ;  /* 0xffffffff0c137836 */ /* 0x000fe20000000000 */
[----:B------:R-:W-:Y:S06]  /*0c60*/  BRA.U !UP0, `(.L_x_99) ;  /* 0x0000000908307547 */ /* 0x000fec000b800000 */
[----:B------:R-:W-:Y:S01]  /*0c70*/  IADD3 R14, PT, PT, R14, -0x1, RZ ;  /* 0xffffffff0e0e7810 */ /* 0x000fe20007ffe0ff */
[----:B------:R-:W-:Y:S01]  /*0c80*/  IMAD R13, R8, UR9, R16 ;  /* 0x00000009080d7c24 */ /* 0x000fe2000f8e0210 */
[----:B------:R-:W-:Y:S01]  /*0c90*/  UIADD3 UR6, UPT, UPT, UR7, 0x1, URZ ;  /* 0x0000000107067890 */ /* 0x000fe2000fffe0ff */
[----:B------:R-:W-:Y:S01]  /*0ca0*/  IMAD R12, R0, UR5, R5 ;  /* 0x00000005000c7c24 */ /* 0x000fe2000f8e0205 */
[----:B------:R-:W-:Y:S01]  /*0cb0*/  ISETP.GE.AND P3, PT, R17, UR9, PT ;  /* 0x0000000911007c0c */ /* 0x000fe2000bf66270 */
[--C-:B------:R-:W-:Y:S01]  /*0cc0*/  IMAD R27, R15, UR9, R17.reuse ;  /* 0x000000090f1b7c24 */ /* 0x100fe2000f8e0211 */
[----:B------:R-:W-:Y:S01]  /*0cd0*/  ULOP3.LUT UR6, UR6, 0xfffffffe, URZ, 0xc0, !UPT ;  /* 0xfffffffe06067892 */ /* 0x000fe2000f8ec0ff */
[----:B------:R-:W-:Y:S01]  /*0ce0*/  IMAD R17, R14, UR9, R17 ;  /* 0x000000090e117c24 */ /* 0x000fe2000f8e0211 */
[----:B------:R-:W-:Y:S01]  /*0cf0*/  IADD3 R32, PT, PT, R6, 0x1, RZ ;  /* 0x0000000106207810 */ /* 0x000fe20007ffe0ff */
[----:B------:R-:W-:Y:S01]  /*0d00*/  IMAD R15, R12, UR11, R13 ;  /* 0x0000000b0c0f7c24 */ /* 0x000fe2000f8e020d */
[----:B------:R-:W0:Y:S01]  /*0d10*/  LDCU UR7, c[0x0][0x3a0] ;  /* 0x00007400ff0777ac */ /* 0x000e220008000800 */
[----:B------:R-:W-:-:S02]  /*0d20*/  IMAD R24, R25, UR8, R6 ;  /* 0x0000000819187c24 */ /* 0x000fc4000f8e0206 */
[--C-:B------:R-:W-:Y:S01]  /*0d30*/  IMAD R26, R27, UR8, R6.reuse ;  /* 0x000000081b1a7c24 */ /* 0x100fe2000f8e0206 */
[----:B------:R-:W1:Y:S01]  /*0d40*/  LDCU UR10, c[0x0][0x3a8] ;  /* 0x00007500ff0a77ac */ /* 0x000e620008000800 */
[C---:B------:R-:W-:Y:S02]  /*0d50*/  IMAD R12, R19.reuse, UR8, R6 ;  /* 0x00000008130c7c24 */ /* 0x040fe4000f8e0206 */
[--C-:B------:R-:W-:Y:S01]  /*0d60*/  IMAD R13, R19, UR8, R4.reuse ;  /* 0x00000008130d7c24 */ /* 0x100fe2000f8e0204 */
[----:B------:R-:W2:Y:S01]  /*0d70*/  LDCU.64 UR16, c[0x0][0x410] ;  /* 0x00008200ff1077ac */ /* 0x000ea20008000a00 */
[--C-:B------:R-:W-:Y:S02]  /*0d80*/  IMAD R25, R25, UR8, R4.reuse ;  /* 0x0000000819197c24 */ /* 0x100fe4000f8e0204 */
[----:B------:R-:W-:Y:S01]  /*0d90*/  IMAD R27, R27, UR8, R4 ;  /* 0x000000081b1b7c24 */ /* 0x000fe2000f8e0204 */
[----:B------:R-:W3:Y:S01]  /*0da0*/  LDCU.64 UR18, c[0x0][0x3d0] ;  /* 0x00007a00ff1277ac */ /* 0x000ee20008000a00 */
[----:B------:R-:W-:-:S02]  /*0db0*/  IMAD R28, R17, UR8, R6 ;  /* 0x00000008111c7c24 */ /* 0x000fc4000f8e0206 */
[----:B------:R-:W-:Y:S01]  /*0dc0*/  IMAD R29, R17, UR8, R4 ;  /* 0x00000008111d7c24 */ /* 0x000fe2000f8e0204 */
[----:B------:R-:W-:Y:S01]  /*0dd0*/  UIADD3 UR9, UPT, UPT, -UR6, URZ, URZ ;  /* 0x000000ff06097290 */ /* 0x000fe2000fffe1ff */
[C---:B------:R-:W-:Y:S02]  /*0de0*/  IMAD R31, R15.reuse, UR8, R6 ;  /* 0x000000080f1f7c24 */ /* 0x040fe4000f8e0206 */
[----:B------:R-:W-:Y:S02]  /*0df0*/  IMAD R30, R15, UR8, R4 ;  /* 0x000000080f1e7c24 */ /* 0x000fe4000f8e0204 */
[----:B0-----:R-:W-:-:S07]  /*0e00*/  VIADD R33, R4, 0x1 ;  /* 0x0000000104217836 */ /* 0x001fce0000000000 */
.L_x_104:
[----:B------:R-:W-:Y:S01]  /*0e10*/  IADD3 R14, PT, PT, R33, -0x1, RZ ;  /* 0xffffffff210e7810 */ /* 0x000fe20007ffe0ff */
[----:B------:R-:W-:Y:S01]  /*0e20*/  UMOV UR8, UR7 ;  /* 0x0000000700087c82 */ /* 0x000fe20008000000 */
[----:B------:R-:W-:Y:S02]  /*0e30*/  BSSY.RECONVERGENT B0, `(.L_x_100) ;  /* 0x000002c000007945 */ /* 0x000fe40003800200 */
[----:B------:R-:W-:-:S04]  /*0e40*/  ISETP.GE.OR P0, PT, R14, UR8, P3 ;  /* 0x000000080e007c0c */ /* 0x000fc80009f06670 */
[----:B-1----:R-:W-:-:S13]  /*0e50*/  ISETP.GE.OR P0, PT, R8, UR10, P0 ;  /* 0x0000000a08007c0c */ /* 0x002fda0008706670 */
[----:B0-----:R-:W-:Y:S05]  /*0e60*/  @P0 BRA `(.L_x_101) ;  /* 0x0000000000a00947 */ /* 0x001fea0003800000 */
[----:B------:R-:W0:Y:S01]  /*0e70*/  LDC.64 R18, c[0x0][0x390] ;  /* 0x0000e400ff127b82 */ /* 0x000e220000000a00 */
[C---:B------:R-:W-:Y:S02]  /*0e80*/  ISETP.GE.AND P4, PT, R33.reuse, UR8, PT ;  /* 0x0000000821007c0c */ /* 0x040fe4000bf86270 */
[C---:B------:R-:W-:Y:S02]  /*0e90*/  ISETP.GT.AND P0, PT, R14.reuse, RZ, PT ;  /* 0x000000ff0e00720c */ /* 0x040fe40003f04270 */
[----:B------:R-:W-:Y:S02]  /*0ea0*/  SEL R15, R33, RZ, !P4 ;  /* 0x000000ff210f7207 */ /* 0x000fe40006000000 */
[----:B------:R-:W-:-:S03]  /*0eb0*/  SEL R14, R14, UR8, P0 ;  /* 0x000000080e0e7c07 */ /* 0x000fc60008000000 */
[----:B------:R-:W-:Y:S01]  /*0ec0*/  IMAD R15, R10, UR8, R15 ;  /* 0x000000080a0f7c24 */ /* 0x000fe2000f8e020f */
[----:B------:R-:W-:-:S03]  /*0ed0*/  IADD3 R23, PT, PT, R11, R14, RZ ;  /* 0x0000000e0b177210 */ /* 0x000fc60007ffe0ff */
[----:B0-----:R-:W-:-:S04]  /*0ee0*/  IMAD.WIDE R14, R15, 0x8, R18 ;  /* 0x000000080f0e7825 */ /* 0x001fc800078e0212 */
[--C-:B------:R-:W-:Y:S02]  /*0ef0*/  IMAD.WIDE R22, R23, 0x8, R18.reuse ;  /* 0x0000000817167825 */ /* 0x100fe400078e0212 */
[----:B------:R-:W4:Y:S04]  /*0f00*/  LDG.E.64 R14, desc[UR14][R14.64] ;  /* 0x0000000e0e0e7981 */ /* 0x000f28000c1e1b00 */
[----:B------:R-:W4:Y:S01]  /*0f10*/  LDG.E.64 R20, desc[UR14][R22.64] ;  /* 0x0000000e16147981 */ /* 0x000f22000c1e1b00 */
[----:B------:R-:W-:-:S06]  /*0f20*/  IMAD.WIDE R16, R25, 0x8, R18 ;  /* 0x0000000819107825 */ /* 0x000fcc00078e0212 */
[----:B------:R-:W5:Y:S01]  /*0f30*/  LDG.E.64 R16, desc[UR14][R16.64] ;  /* 0x0000000e10107981 */ /* 0x000f62000c1e1b00 */
[----:B------:R-:W-:-:S04]  /*0f40*/  IMAD.WIDE R36, R13, 0x8, R18 ;  /* 0x000000080d247825 */ /* 0x000fc800078e0212 */
[----:B------:R-:W-:-:S05]  /*0f50*/  IMAD.WIDE R34, R27, 0x8, R18 ;  /* 0x000000081b227825 */ /* 0x000fca00078e0212 */
[----:B------:R-:W2:Y:S01]  /*0f60*/  LDG.E.64 R22, desc[UR14][R34.64] ;  /* 0x0000000e22167981 */ /* 0x000ea2000c1e1b00 */
[----:B----4-:R-:W-:-:S03]  /*0f70*/  DADD R20, R14, R20 ;  /* 0x000000000e147229 */ /* 0x010fc60000000014 */
[----:B------:R-:W4:Y:S05]  /*0f80*/  LDG.E.64 R14, desc[UR14][R36.64] ;  /* 0x0000000e240e7981 */ /* 0x000f2a000c1e1b00 */
[----:B-----5:R-:W-:Y:S01]  /*0f90*/  DADD R16, R20, R16 ;  /* 0x0000000014107229 */ /* 0x020fe20000000010 */
[----:B------:R-:W-:-:S04]  /*0fa0*/  IMAD.WIDE R20, R29, 0x8, R18 ;  /* 0x000000081d147825 */ /* 0x000fc800078e0212 */
[----:B------:R-:W-:Y:S02]  /*0fb0*/  IMAD.WIDE R18, R30, 0x8, R18 ;  /* 0x000000081e127825 */ /* 0x000fe400078e0212 */
[----:B------:R-:W5:Y:S04]  /*0fc0*/  LDG.E.64 R20, desc[UR14][R20.64] ;  /* 0x0000000e14147981 */ /* 0x000f68000c1e1b00 */
[----:B------:R-:W3:Y:S01]  /*0fd0*/  LDG.E.64 R18, desc[UR14][R18.64] ;  /* 0x0000000e12127981 */ /* 0x000ee2000c1e1b00 */
[----:B----4-:R-:W-:Y:S01]  /*0fe0*/  DADD R14, R16, R14 ;  /* 0x00000000100e7229 */ /* 0x010fe2000000000e */
[----:B------:R-:W0:Y:S07]  /*0ff0*/  LDC.64 R16, c[0x0][0x388] ;  /* 0x0000e200ff107b82 */ /* 0x000e2e0000000a00 */
[----:B--2---:R-:W-:-:S02]  /*1000*/  DADD R22, R14, R22 ;  /* 0x000000000e167229 */ /* 0x004fc40000000016 */
[----:B------:R-:W1:Y:S01]  /*1010*/  LDC.64 R14, c[0x0][0x380] ;  /* 0x0000e000ff0e7b82 */ /* 0x000e620000000a00 */
[----:B0-----:R-:W-:-:S06]  /*1020*/  IMAD.WIDE R16, R30, 0x8, R16 ;  /* 0x000000081e107825 */ /* 0x001fcc00078e0210 */
[----:B------:R-:W2:Y:S01]  /*1030*/  LDG.E.64 R16, desc[UR14][R16.64] ;  /* 0x0000000e10107981 */ /* 0x000ea2000c1e1b00 */
[----:B-1----:R-:W-:-:S06]  /*1040*/  IMAD.WIDE R14, R30, 0x8, R14 ;  /* 0x000000081e0e7825 */ /* 0x002fcc00078e020e */
[----:B------:R-:W4:Y:S01]  /*1050*/  LDG.E.64 R14, desc[UR14][R14.64] ;  /* 0x0000000e0e0e7981 */ /* 0x000f22000c1e1b00 */
[----:B-----5:R-:W-:Y:S01]  /*1060*/  DADD R22, R22, R20 ;  /* 0x0000000016167229 */ /* 0x020fe20000000014 */
[----:B------:R-:W0:Y:S07]  /*1070*/  LDC.64 R20, c[0x0][0x398] ;  /* 0x0000e600ff147b82 */ /* 0x000e2e0000000a00 */
[----:B---3--:R-:W-:-:S08]  /*1080*/  DFMA R22, R18, -6, R22 ;  /* 0xc01800001216782b */ /* 0x008fd00000000016 */
[----:B------:R-:W-:-:S08]  /*1090*/  DMUL R22, R22, UR16 ;  /* 0x0000001016167c28 */ /* 0x000fd00008000000 */
[----:B------:R-:W-:Y:S01]  /*10a0*/  DFMA R22, R22, UR18, R18 ;  /* 0x0000001216167c2b */ /* 0x000fe20008000012 */
[----:B0-----:R-:W-:-:S07]  /*10b0*/  IMAD.WIDE R20, R30, 0x8, R20 ;  /* 0x000000081e147825 */ /* 0x001fce00078e0214 */
[----:B--2---:R-:W-:-:S08]  /*10c0*/  DADD R22, R22, R16 ;  /* 0x0000000016167229 */ /* 0x004fd00000000010 */
[----:B----4-:R-:W-:-:S07]  /*10d0*/  DADD R22, R22, -R14 ;  /* 0x0000000016167229 */ /* 0x010fce000000080e */
[----:B------:R0:W-:Y:S04]  /*10e0*/  STG.E.64 desc[UR14][R20.64], R22 ;  /* 0x0000001614007986 */ /* 0x0001e8000c101b0e */
.L_x_101:
[----:B--23--:R-:W-:Y:S05]  /*10f0*/  BSYNC.RECONVERGENT B0 ;  /* 0x0000000000007941 */ /* 0x00cfea0003800200 */
.L_x_100:
[----:B------:R-:W-:Y:S01]  /*1100*/  VIADD R14, R32, 0xffffffff ;  /* 0xffffffff200e7836 */ /* 0x000fe20000000000 */
[----:B------:R-:W-:Y:S04]  /*1110*/  BSSY.RECONVERGENT B0, `(.L_x_102) ;  /* 0x000002c000007945 */ /* 0x000fe80003800200 */
[----:B------:R-:W-:-:S04]  /*1120*/  ISETP.GE.OR P0, PT, R14, UR8, P3 ;  /* 0x000000080e007c0c */ /* 0x000fc80009f06670 */
[----:B------:R-:W-:-:S13]  /*1130*/  ISETP.GE.OR P0, PT, R8, UR10, P0 ;  /* 0x0000000a08007c0c */ /* 0x000fda0008706670 */
[----:B------:R-:W-:Y:S05]  /*1140*/  @P0 BRA `(.L_x_103) ;  /* 0x0000000000a00947 */ /* 0x000fea0003800000 */
[----:B------:R-:W1:Y:S01]  /*1150*/  LDC.64 R18, c[0x0][0x390] ;  /* 0x0000e400ff127b82 */ /* 0x000e620000000a00 */
[----:B------:R-:W-:Y:S02]  /*1160*/  ISETP.GE.AND P4, PT, R32, UR8, PT ;  /* 0x0000000820007c0c */ /* 0x000fe4000bf86270 */
[----:B------:R-:W-:Y:S02]  /*1170*/  ISETP.GT.AND P0, PT, R14, RZ, PT ;  /* 0x000000ff0e00720c */ /* 0x000fe40003f04270 */
[----:B------:R-:W-:Y:S02]  /*1180*/  SEL R15, R32, RZ, !P4 ;  /* 0x000000ff200f7207 */ /* 0x000fe40006000000 */
[----:B------:R-:W-:-:S03]  /*1190*/  SEL R14, R14, UR8, P0 ;  /* 0x000000080e0e7c07 */ /* 0x000fc60008000000 */
[----:B------:R-:W-:Y:S01]  /*11a0*/  IMAD R15, R10, UR8, R15 ;  /* 0x000000080a0f7c24 */ /* 0x000fe2000f8e020f */
[----:B------:R-:W-:-:S03]  /*11b0*/  IADD3 R37, PT, PT, R11, R14, RZ ;  /* 0x0000000e0b257210 */ /* 0x000fc60007ffe0ff */
[----:B-1----:R-:W-:-:S04]  /*11c0*/  IMAD.WIDE R16, R15, 0x8, R18 ;  /* 0x000000080f107825 */ /* 0x002fc800078e0212 */
[--C-:B------:R-:W-:Y:S02]  /*11d0*/  IMAD.WIDE R36, R37, 0x8, R18.reuse ;  /* 0x0000000825247825 */ /* 0x100fe400078e0212 */
[----:B------:R-:W2:Y:S04]  /*11e0*/  LDG.E.64 R16, desc[UR14][R16.64] ;  /* 0x0000000e10107981 */ /* 0x000ea8000c1e1b00 */
[----:B0-----:R0:W2:Y:S01]  /*11f0*/  LDG.E.64 R22, desc[UR14][R36.64] ;  /* 0x0000000e24167981 */ /* 0x0010a2000c1e1b00 */
[----:B------:R-:W-:-:S05]  /*1200*/  IMAD.WIDE R34, R24, 0x8, R18 ;  /* 0x0000000818227825 */ /* 0x000fca00078e0212 */
[----:B------:R1:W3:Y:S01]  /*1210*/  LDG.E.64 R14, desc[UR14][R34.64] ;  /* 0x0000000e220e7981 */ /* 0x0002e2000c1e1b00 */
[----:B0-----:R-:W-:-:S05]  /*1220*/  IMAD.WIDE R36, R12, 0x8, R18 ;  /* 0x000000080c247825 */ /* 0x001fca00078e0212 */
[----:B------:R-:W4:Y:S01]  /*1230*/  LDG.E.64 R20, desc[UR14][R36.64] ;  /* 0x0000000e24147981 */ /* 0x000f22000c1e1b00 */
[----:B-1----:R-:W-:Y:S01]  /*1240*/  IMAD.WIDE R34, R26, 0x8, R18 ;  /* 0x000000081a227825 */ /* 0x002fe200078e0212 */
[----:B--2---:R-:W-:-:S04]  /*1250*/  DADD R22, R16, R22 ;  /* 0x0000000010167229 */ /* 0x004fc80000000016 */
[----:B------:R-:W2:Y:S04]  /*1260*/  LDG.E.64 R16, desc[UR14][R34.64] ;  /* 0x0000000e22107981 */ /* 0x000ea8000c1e1b00 */
[----:B---3--:R-:W-:Y:S01]  /*1270*/  DADD R22, R22, R14 ;  /* 0x0000000016167229 */ /* 0x008fe2000000000e */
[----:B------:R-:W-:-:S04]  /*1280*/  IMAD.WIDE R14, R28, 0x8, R18 ;  /* 0x000000081c0e7825 */ /* 0x000fc800078e0212 */
[----:B------:R-:W-:-:S03]  /*1290*/  IMAD.WIDE R18, R31, 0x8, R18 ;  /* 0x000000081f127825 */ /* 0x000fc600078e0212 */
[----:B----4-:R-:W-:Y:S01]  /*12a0*/  DADD R20, R22, R20 ;  /* 0x0000000016147229 */ /* 0x010fe20000000014 */
[----:B------:R-:W3:Y:S01]  /*12b0*/  LDG.E.64 R14, desc[UR14][R14.64] ;  /* 0x0000000e0e0e7981 */ /* 0x000ee2000c1e1b00 */
[----:B------:R-:W0:Y:S03]  /*12c0*/  LDC.64 R22, c[0x0][0x388] ;  /* 0x0000e200ff167b82 */ /* 0x000e260000000a00 */
[----:B------:R-:W4:Y:S01]  /*12d0*/  LDG.E.64 R18, desc[UR14][R18.64] ;  /* 0x0000000e12127981 */ /* 0x000f22000c1e1b00 */
[----:B0-----:R-:W-:-:S06]  /*12e0*/  IMAD.WIDE R22, R31, 0x8, R22 ;  /* 0x000000081f167825 */ /* 0x001fcc00078e0216 */
[----:B------:R-:W5:Y:S01]  /*12f0*/  LDG.E.64 R22, desc[UR14][R22.64] ;  /* 0x0000000e16167981 */ /* 0x000f62000c1e1b00 */
[----:B--2---:R-:W-:Y:S01]  /*1300*/  DADD R16, R20, R16 ;  /* 0x0000000014107229 */ /* 0x004fe20000000010 */
[----:B------:R-:W0:Y:S02]  /*1310*/  LDC.64 R20, c[0x0][0x380] ;  /* 0x0000e000ff147b82 */ /* 0x000e240000000a00 */
[----:B0-----:R-:W-:-:S06]  /*1320*/  IMAD.WIDE R20, R31, 0x8, R20 ;  /* 0x000000081f147825 */ /* 0x001fcc00078e0214 */
[----:B------:R-:W2:Y:S01]  /*1330*/  LDG.E.64 R20, desc[UR14][R20.64] ;  /* 0x0000000e14147981 */ /* 0x000ea2000c1e1b00 */
[----:B---3--:R-:W-:Y:S01]  /*1340*/  DADD R16, R16, R14 ;  /* 0x0000000010107229 */ /* 0x008fe2000000000e */
[----:B------:R-:W0:Y:S07]  /*1350*/  LDC.64 R14, c[0x0][0x398] ;  /* 0x0000e600ff0e7b82 */ /* 0x000e2e0000000a00 */
[----:B----4-:R-:W-:-:S08]  /*1360*/  DFMA R16, R18, -6, R16 ;  /* 0xc01800001210782b */ /* 0x010fd00000000010 */
[----:B------:R-:W-:-:S08]  /*1370*/  DMUL R16, R16, UR16 ;  /* 0x0000001010107c28 */ /* 0x000fd00008000000 */
[----:B------:R-:W-:-:S08]  /*1380*/  DFMA R16, R16, UR18, R18 ;  /* 0x0000001210107c2b */ /* 0x000fd00008000012 */
[----:B-----5:R-:W-:Y:S01]  /*1390*/  DADD R16, R16, R22 ;  /* 0x0000000010107229 */ /* 0x020fe20000000016 */
[----:B0-----:R-:W-:-:S07]  /*13a0*/  IMAD.WIDE R14, R31, 0x8, R14 ;  /* 0x000000081f0e7825 */ /* 0x001fce00078e020e */
[----:B--2---:R-:W-:-:S07]  /*13b0*/  DADD R16, R16, -R20 ;  /* 0x0000000010107229 */ /* 0x004fce0000000814 */
[----:B------:R1:W-:Y:S04]  /*13c0*/  STG.E.64 desc[UR14][R14.64], R16 ;  /* 0x000000100e007986 */ /* 0x0003e8000c101b0e */
.L_x_103:
[----:B------:R-:W-:Y:S05]  /*13d0*/  BSYNC.RECONVERGENT B0 ;  /* 0x0000000000007941 */ /* 0x000fea0003800200 */
.L_x_102:
[----:B------:R-:W-:Y:S01]  /*13e0*/  UIADD3 UR9, UPT, UPT, UR9, 0x2, URZ ;  /* 0x0000000209097890 */ /* 0x000fe2000fffe0ff */
[----:B-1----:R-:W-:Y:S01]  /*13f0*/  MOV R15, UR12 ;  /* 0x0000000c000f7c02 */ /* 0x002fe20008000f00 */
[----:B------:R-:W-:Y:S01]  /*1400*/  IMAD.U32 R14, RZ, RZ, UR12 ;  /* 0x0000000cff0e7e24 */ /* 0x000fe2000f8e00ff */
[----:B------:R-:W-:Y:S01]  /*1410*/  MOV R17, UR12 ;  /* 0x0000000c00117c02 */ /* 0x000fe20008000f00 */
[----:B------:R-:W-:Y:S01]  /*1420*/  UISETP.NE.AND UP0, UPT, UR9, URZ, UPT ;  /* 0x000000ff0900728c */ /* 0x000fe2000bf05270 */
[----:B------:R-:W-:Y:S01]  /*1430*/  MOV R19, UR12 ;  /* 0x0000000c00137c02 */ /* 0x000fe20008000f00 */
[----:B------:R-:W-:Y:S01]  /*1440*/  IMAD.U32 R18, RZ, RZ, UR12 ;  /* 0x0000000cff127e24 */ /* 0x000fe2000f8e00ff */
[----:B------:R-:W-:Y:S01]  /*1450*/  MOV R16, UR12 ;  /* 0x0000000c00107c02 */ /* 0x000fe20008000f00 */
[----:B------:R-:W-:Y:S01]  /*1460*/  IMAD R32, R15, 0x2, R32 ;  /* 0x000000020f207824 */ /* 0x000fe200078e0220 */
[C---:B------:R-:W-:Y:S01]  /*1470*/  LEA R31, R14.reuse, R31, 0x1 ;  /* 0x0000001f0e1f7211 */ /* 0x040fe200078e08ff */
[----:B------:R-:W-:Y:S01]  /*1480*/  IMAD R24, R19, 0x2, R24 ;  /* 0x0000000213187824 */ /* 0x000fe200078e0218 */
[C---:B------:R-:W-:Y:S01]  /*1490*/  LEA R12, R17.reuse, R12, 0x1 ;  /* 0x0000000c110c7211 */ /* 0x040fe200078e08ff */
[----:B------:R-:W-:Y:S01]  /*14a0*/  IMAD R26, R17, 0x2, R26 ;  /* 0x00000002111a7824 */ /* 0x000fe200078e021a */
[C---:B------:R-:W-:Y:S01]  /*14b0*/  LEA R28, R15.reuse, R28, 0x1 ;  /* 0x0000001c0f1c7211 */ /* 0x040fe200078e08ff */
[----:B------:R-:W-:Y:S01]  /*14c0*/  IMAD R30, R15, 0x2, R30 ;  /* 0x000000020f1e7824 */ /* 0x000fe200078e021e */
[----:B------:R-:W-:-:S02]  /*14d0*/  LEA R27, R14, R27, 0x1 ;  /* 0x0000001b0e1b7211 */ /* 0x000fc400078e08ff */
[----:B------:R-:W-:Y:S02]  /*14e0*/  LEA R29, R16, R29, 0x1 ;  /* 0x0000001d101d7211 */ /* 0x000fe400078e08ff */
[----:B------:R-:W-:Y:S02]  /*14f0*/  LEA R25, R14, R25, 0x1 ;  /* 0x000000190e197211 */ /* 0x000fe400078e08ff */
[----:B------:R-:W-:Y:S02]  /*1500*/  LEA R13, R16, R13, 0x1 ;  /* 0x0000000d100d7211 */ /* 0x000fe400078e08ff */
[----:B------:R-:W-:Y:S01]  /*1510*/  LEA R33, R18, R33, 0x1 ;  /* 0x0000002112217211 */ /* 0x000fe200078e08ff */
[----:B------:R-:W-:Y:S06]  /*1520*/  BRA.U UP0, `(.L_x_104) ;  /* 0xfffffff900387547 */ /* 0x000fec000b83ffff */
.L_x_99:
[----:B------:R-:W-:-:S04]  /*1530*/  UISETP.LT.AND UP0, UPT, URZ, UR13, UPT ;  /* 0x0000000dff00728c */ /* 0x000fc8000bf01270 */
[----:B------:R-:W-:-:S04]  /*1540*/  USEL UR7, URZ, UR13, !UP0 ;  /* 0x0000000dff077287 */ /* 0x000fc8000c000000 */
[----:B------:R-:W-:-:S04]  /*1550*/  ULOP3.LUT UR7, UR7, 0x1, URZ, 0xc0, !UPT ;  /* 0x0000000107077892 */ /* 0x000fc8000f8ec0ff */
[----:B------:R-:W-:-:S09]  /*1560*/  UISETP.NE.U32.AND UP0, UPT, UR7, 0x1, UPT ;  /* 0x000000010700788c */ /* 0x000fd2000bf05070 */
[----:B------:R-:W-:Y:S05]  /*1570*/  BRA.U !UP0, `(.L_x_98) ;  /* 0x0000000508447547 */ /* 0x000fea000b800000 */
[----:B------:R-:W1:Y:S01]  /*1580*/  S2R R16, SR_TID.Y ;  /* 0x0000000000107919 */ /* 0x000e620000002200 */
[----:B------:R-:W2:Y:S01]  /*1590*/  LDCU UR7, c[0x0][0x3a4] ;  /* 0x00007480ff0777ac */ /* 0x000ea20008000800 */
[----:B------:R-:W-:Y:S01]  /*15a0*/  IMAD R12, R0, UR11, RZ ;  /* 0x0000000b000c7c24 */ /* 0x000fe2000f8e02ff */
[----:B------:R-:W-:Y:S01]  /*15b0*/  MOV R29, UR6 ;  /* 0x00000006001d7c02 */ /* 0x000fe20008000f00 */
[----:B------:R-:W-:Y:S04]  /*15c0*/  BSSY.RECONVERGENT B0, `(.L_x_98) ;  /* 0x000004c000007945 */ /* 0x000fe80003800200 */
[----:B------:R-:W-:Y:S02]  /*15d0*/  IMAD R29, R29, UR12, R4 ;  /* 0x0000000c1d1d7c24 */ /* 0x000fe4000f8e0204 */
[----:B-1----:R-:W-:-:S04]  /*15e0*/  IMAD R13, R5, UR11, R16 ;  /* 0x0000000b050d7c24 */ /* 0x002fc8000f8e0210 */
[----:B------:R-:W-:-:S05]  /*15f0*/  IMAD R18, R12, UR5, R13 ;  /* 0x000000050c127c24 */ /* 0x000fca000f8e020d */
[----:B--2---:R-:W-:-:S04]  /*1600*/  ISETP.GE.AND P0, PT, R18, UR7, PT ;  /* 0x0000000712007c0c */ /* 0x004fc8000bf06270 */
[----:B------:R-:W-:-:S04]  /*1610*/  ISETP.GE.OR P0, PT, R29, UR8, P0 ;  /* 0x000000081d007c0c */ /* 0x000fc80008706670 */
[----:B------:R-:W-:-:S13]  /*1620*/  ISETP.GE.OR P0, PT, R8, UR10, P0 ;  /* 0x0000000a08007c0c */ /* 0x000fda0008706670 */
[----:B------:R-:W-:Y:S05]  /*1630*/  @P0 BRA `(.L_x_105) ;  /* 0x0000000400100947 */ /* 0x000fea0003800000 */
[----:B------:R-:W1:Y:S01]  /*1640*/  LDCU UR6, c[0x0][0x3a4] ;  /* 0x00007480ff0677ac */ /* 0x000e620008000800 */
[----:B------:R-:W2:Y:S01]  /*1650*/  LDC.64 R12, c[0x0][0x390] ;  /* 0x0000e400ff0c7b82 */ /* 0x000ea20000000a00 */
[C---:B------:R-:W-:Y:S01]  /*1660*/  ISETP.GT.AND P0, PT, R29.reuse, RZ, PT ;  /* 0x000000ff1d00720c */ /* 0x040fe20003f04270 */
[----:B------:R-:W-:Y:S01]  /*1670*/  VIADD R15, R29, 0x1 ;  /* 0x000000011d0f7836 */ /* 0x000fe20000000000 */
[----:B------:R-:W-:Y:S01]  /*1680*/  IADD3 R17, PT, PT, R18, 0x1, RZ ;  /* 0x0000000112117810 */ /* 0x000fe20007ffe0ff */
[----:B------:R-:W-:Y:S01]  /*1690*/  IMAD R16, R5, UR11, R16 ;  /* 0x0000000b05107c24 */ /* 0x000fe2000f8e0210 */
[----:B------:R-:W-:Y:S01]  /*16a0*/  SEL R14, R29, UR8, P0 ;  /* 0x000000081d0e7c07 */ /* 0x000fe20008000000 */
[----:B------:R-:W3:Y:S01]  /*16b0*/  LDCU.64 UR16, c[0x0][0x410] ;  /* 0x00008200ff1077ac */ /* 0x000ee20008000a00 */
[----:B------:R-:W-:Y:S01]  /*16c0*/  ISETP.GE.AND P0, PT, R15, UR8, PT ;  /* 0x000000080f007c0c */ /* 0x000fe2000bf06270 */
[----:B------:R-:W4:Y:S01]  /*16d0*/  LDC.64 R26, c[0x0][0x380] ;  /* 0x0000e000ff1a7b82 */ /* 0x000f220000000a00 */
[----:B------:R-:W-:Y:S01]  /*16e0*/  IADD3 R11, PT, PT, R11, R14, RZ ;  /* 0x0000000e0b0b7210 */ /* 0x000fe20007ffe0ff */
[----:B------:R-:W5:Y:S01]  /*16f0*/  LDCU.64 UR18, c[0x0][0x3d0] ;  /* 0x00007a00ff1277ac */ /* 0x000f620008000a00 */
[----:B------:R-:W-:-:S02]  /*1700*/  SEL R15, R15, RZ, !P0 ;  /* 0x000000ff0f0f7207 */ /* 0x000fc40004000000 */
[----:B------:R-:W-:-:S03]  /*1710*/  ISETP.GT.AND P0, PT, R18, RZ, PT ;  /* 0x000000ff1200720c */ /* 0x000fc60003f04270 */
[----:B0-----:R-:W-:Y:S01]  /*1720*/  IMAD R23, R10, UR8, R15 ;  /* 0x000000080a177c24 */ /* 0x001fe2000f8e020f */
[C---:B-1----:R-:W-:Y:S02]  /*1730*/  ISETP.GE.AND P3, PT, R17.reuse, UR6, PT ;  /* 0x0000000611007c0c */ /* 0x042fe4000bf66270 */
[----:B------:R-:W-:Y:S02]  /*1740*/  SEL R19, R18, UR6, P0 ;  /* 0x0000000612137c07 */ /* 0x000fe40008000000 */
[----:B------:R-:W-:Y:S01]  /*1750*/  SEL R21, R17, RZ, !P3 ;  /* 0x000000ff11157207 */ /* 0x000fe20005800000 */
[----:B------:R-:W-:Y:S02]  /*1760*/  IMAD R17, R0, UR11, RZ ;  /* 0x0000000b00117c24 */ /* 0x000fe4000f8e02ff */
[----:B--2---:R-:W-:-:S04]  /*1770*/  IMAD.WIDE R14, R11, 0x8, R12 ;  /* 0x000000080b0e7825 */ /* 0x004fc800078e020c */
[C---:B------:R-:W-:Y:S02]  /*1780*/  IMAD R18, R8.reuse, UR6, R21 ;  /* 0x0000000608127c24 */ /* 0x040fe4000f8e0215 */
[----:B------:R-:W-:Y:S01]  /*1790*/  IMAD.WIDE R22, R23, 0x8, R12 ;  /* 0x0000000817167825 */ /* 0x000fe200078e020c */
[----:B------:R-:W2:Y:S03]  /*17a0*/  LDG.E.64 R14, desc[UR14][R14.64] ;  /* 0x0000000e0e0e7981 */ /* 0x000ea6000c1e1b00 */
[C---:B------:R-:W-:Y:S02]  /*17b0*/  VIADD R11, R8.reuse, 0x1 ;  /* 0x00000001080b7836 */ /* 0x040fe40000000000 */
[----:B------:R-:W-:Y:S01]  /*17c0*/  IMAD R19, R8, UR6, R19 ;  /* 0x0000000608137c24 */ /* 0x000fe2000f8e0213 */
[----:B------:R-:W2:Y:S01]  /*17d0*/  LDG.E.64 R22, desc[UR14][R22.64] ;  /* 0x0000000e16167981 */ /* 0x000ea2000c1e1b00 */
[----:B------:R-:W-:Y:S01]  /*17e0*/  IMAD R21, R18, UR8, R29 ;  /* 0x0000000812157c24 */ /* 0x000fe2000f8e021d */
[----:B------:R-:W-:-:S02]  /*17f0*/  ISETP.GE.AND P3, PT, R11, UR10, PT ;  /* 0x0000000a0b007c0c */ /* 0x000fc4000bf66270 */
[----:B------:R-:W-:Y:S01]  /*1800*/  IADD3 R18, PT, PT, R19, -0x1, RZ ;  /* 0xffffffff13127810 */ /* 0x000fe20007ffe0ff */
[----:B------:R-:W-:Y:S01]  /*1810*/  IMAD.WIDE R20, R21, 0x8, R12 ;  /* 0x0000000815147825 */ /* 0x000fe200078e020c */
[----:B------:R-:W-:Y:S02]  /*1820*/  SEL R25, R11, RZ, !P3 ;  /* 0x000000ff0b197207 */ /* 0x000fe40005800000 */
[----:B------:R-:W-:Y:S01]  /*1830*/  ISETP.GT.AND P0, PT, R8, RZ, PT ;  /* 0x000000ff0800720c */ /* 0x000fe20003f04270 */
[----:B------:R-:W-:Y:S02]  /*1840*/  IMAD R24, R17, UR5, R16 ;  /* 0x0000000511187c24 */ /* 0x000fe4000f8e0210 */
[----:B------:R-:W-:Y:S01]  /*1850*/  IMAD R19, R18, UR8, R29 ;  /* 0x0000000812137c24 */ /* 0x000fe2000f8e021d */
[----:B------:R-:W3:Y:S01]  /*1860*/  LDG.E.64 R20, desc[UR14][R20.64] ;  /* 0x0000000e14147981 */ /* 0x000ee2000c1e1b00 */
[----:B------:R-:W-:Y:S01]  /*1870*/  SEL R11, R8, UR10, P0 ;  /* 0x0000000a080b7c07 */ /* 0x000fe20008000000 */
[----:B------:R-:W-:-:S02]  /*1880*/  IMAD R16, R25, UR7, R24 ;  /* 0x0000000719107c24 */ /* 0x000fc4000f8e0218 */
[----:B------:R-:W-:Y:S01]  /*1890*/  IMAD.WIDE R18, R19, 0x8, R12 ;  /* 0x0000000813127825 */ /* 0x000fe200078e020c */
[----:B------:R-:W-:-:S03]  /*18a0*/  IADD3 R11, PT, PT, R11, -0x1, RZ ;  /* 0xffffffff0b0b7810 */ /* 0x000fc60007ffe0ff */
[----:B------:R-:W-:Y:S02]  /*18b0*/  IMAD R17, R16, UR8, R29 ;  /* 0x0000000810117c24 */ /* 0x000fe4000f8e021d */
[----:B------:R-:W5:Y:S01]  /*18c0*/  LDG.E.64 R18, desc[UR14][R18.64] ;  /* 0x0000000e12127981 */ /* 0x000f62000c1e1b00 */
[----:B------:R-:W-:Y:S02]  /*18d0*/  IMAD R24, R11, UR7, R24 ;  /* 0x000000070b187c24 */ /* 0x000fe4000f8e0218 */
[----:B------:R-:W-:-:S04]  /*18e0*/  IMAD.WIDE R16, R17, 0x8, R12 ;  /* 0x0000000811107825 */ /* 0x000fc800078e020c */
[----:B------:R-:W-:Y:S02]  /*18f0*/  IMAD R31, R24, UR8, R29 ;  /* 0x00000008181f7c24 */ /* 0x000fe4000f8e021d */
[----:B------:R-:W5:Y:S01]  /*1900*/  LDG.E.64 R16, desc[UR14][R16.64] ;  /* 0x0000000e10107981 */ /* 0x000f62000c1e1b00 */
[----:B------:R-:W0:Y:S01]  /*1910*/  LDC.64 R24, c[0x0][0x388] ;  /* 0x0000e200ff187b82 */ /* 0x000e220000000a00 */
[----:B------:R-:W-:-:S04]  /*1920*/  IMAD.WIDE R30, R31, 0x8, R12 ;  /* 0x000000081f1e7825 */ /* 0x000fc800078e020c */
[----:B------:R-:W-:Y:S02]  /*1930*/  IMAD R29, R10, UR8, R29 ;  /* 0x000000080a1d7c24 */ /* 0x000fe4000f8e021d */
[----:B------:R-:W5:Y:S02]  /*1940*/  LDG.E.64 R10, desc[UR14][R30.64] ;  /* 0x0000000e1e0a7981 */ /* 0x000f64000c1e1b00 */
[----:B------:R-:W-:-:S06]  /*1950*/  IMAD.WIDE R12, R29, 0x8, R12 ;  /* 0x000000081d0c7825 */ /* 0x000fcc00078e020c */
[----:B------:R-:W5:Y:S01]  /*1960*/  LDG.E.64 R12, desc[UR14][R12.64] ;  /* 0x0000000e0c0c7981 */ /* 0x000f62000c1e1b00 */
[----:B----4-:R-:W-:-:S06]  /*1970*/  IMAD.WIDE R26, R29, 0x8, R26 ;  /* 0x000000081d1a7825 */ /* 0x010fcc00078e021a */
[----:B------:R-:W4:Y:S01]  /*1980*/  LDG.E.64 R26, desc[UR14][R26.64] ;  /* 0x0000000e1a1a7981 */ /* 0x000f22000c1e1b00 */
[----:B0-----:R-:W-:-:S06]  /*1990*/  IMAD.WIDE R24, R29, 0x8, R24 ;  /* 0x000000081d187825 */ /* 0x001fcc00078e0218 */
[----:B------:R-:W4:Y:S01]  /*19a0*/  LDG.E.64 R24, desc[UR14][R24.64] ;  /* 0x0000000e18187981 */ /* 0x000f22000c1e1b00 */
[----:B--2---:R-:W-:-:S08]  /*19b0*/  DADD R14, R22, R14 ;  /* 0x00000000160e7229 */ /* 0x004fd0000000000e */
[----:B---3--:R-:W-:-:S08]  /*19c0*/  DADD R14, R14, R20 ;  /* 0x000000000e0e7229 */ /* 0x008fd00000000014 */
[----:B-----5:R-:W-:-:S08]  /*19d0*/  DADD R14, R14, R18 ;  /* 0x000000000e0e7229 */ /* 0x020fd00000000012 */
[----:B------:R-:W-:-:S08]  /*19e0*/  DADD R14, R14, R16 ;  /* 0x000000000e0e7229 */ /* 0x000fd00000000010 */
[----:B------:R-:W-:Y:S02]  /*19f0*/  DADD R10, R14, R10 ;  /* 0x000000000e0a7229 */ /* 0x000fe4000000000a */
[----:B------:R-:W0:Y:S06]  /*1a00*/  LDC.64 R14, c[0x0][0x398] ;  /* 0x0000e600ff0e7b82 */ /* 0x000e2c0000000a00 */
[----:B------:R-:W-:-:S08]  /*1a10*/  DFMA R10, R12, -6, R10 ;  /* 0xc01800000c0a782b */ /* 0x000fd0000000000a */
[----:B------:R-:W-:-:S08]  /*1a20*/  DMUL R10, R10, UR16 ;  /* 0x000000100a0a7c28 */ /* 0x000fd00008000000 */
[----:B------:R-:W-:-:S08]  /*1a30*/  DFMA R10, R10, UR18, R12 ;  /* 0x000000120a0a7c2b */ /* 0x000fd0000800000c */
[----:B----4-:R-:W-:Y:S01]  /*1a40*/  DADD R10, R10, R24 ;  /* 0x000000000a0a7229 */ /* 0x010fe20000000018 */
[----:B0-----:R-:W-:-:S07]  /*1a50*/  IMAD.WIDE R12, R29, 0x8, R14 ;  /* 0x000000081d0c7825 */ /* 0x001fce00078e020e */
[----:B------:R-:W-:-:S07]  /*1a60*/  DADD R10, R10, -R26 ;  /* 0x000000000a0a7229 */ /* 0x000fce000000081a */
[----:B------:R1:W-:Y:S04]  /*1a70*/  STG.E.64 desc[UR14][R12.64], R10 ;  /* 0x0000000a0c007986 */ /* 0x0003e8000c101b0e */
.L_x_105:
[----:B------:R-:W-:Y:S05]  /*1a80*/  BSYNC.RECONVERGENT B0 ;  /* 0x0000000000007941 */ /* 0x000fea0003800200 */
.L_x_98:
[----:B------:R-:W-:Y:S01]  /*1a90*/  ISETP.NE.AND P0, PT, R9, UR5, PT ;  /* 0x0000000509007c0c */ /* 0x000fe2000bf05270 */
[----:B------:R-:W-:-:S12]  /*1aa0*/  UIADD3 UR5, UPT, UPT, UR5, 0x1, URZ ;  /* 0x0000000105057890 */ /* 0x000fd8000fffe0ff */
[----:B------:R-:W-:Y:S05]  /*1ab0*/  @P0 BRA `(.L_x_106) ;  /* 0xffffffec00fc0947 */ /* 0x000fea000383ffff */
.L_x_97:
[----:B------:R-:W-:Y:S01]  /*1ac0*/  ISETP.NE.AND P0, PT, R3, UR4, PT ;  /* 0x0000000403007c0c */ /* 0x000fe2000bf05270 */
[----:B------:R-:W-:-:S12]  /*1ad0*/  UIADD3 UR4, UPT, UPT, UR4, 0x1, URZ ;  /* 0x0000000104047890 */ /* 0x000fd8000fffe0ff */
[----:B------:R-:W-:Y:S05]  /*1ae0*/  @P0 BRA `(.L_x_107) ;  /* 0xffffffe800f80947 */ /* 0x000fea000383ffff */
[----:B------:R-:W-:Y:S05]  /*1af0*/  EXIT ;  /* 0x000000000000794d */ /* 0x000fea0003800000 */
.L_x_108:
        /* <DEDUP_REMOVED lines=16> */
.L_x_212:


//--------------------- .text._Z8Evolve_pPdS_S_9InputPara --------------------------
	.section	.text._Z8Evolve_pPdS_S_9InputPara,"ax",@progbits
	.align	128
        .global         _Z8Evolve_pPdS_S_9InputPara
        .type           _Z8Evolve_pPdS_S_9InputPara,@function
        .size           _Z8Evolve_pPdS_S_9InputPara,(.L_x_205 - _Z8Evolve_pPdS_S_9InputPara)
        .other          _Z8Evolve_pPdS_S_9InputPara,@"STO_CUDA_ENTRY STV_DEFAULT"
_Z8Evolve_pPdS_S_9InputPara:
.text._Z8Evolve_pPdS_S_9InputPara:
[----:B------:R-:W-:Y:S01]  /*0000*/  LDC R1, c[0x0][0x37c] ;  /* 0x0000df00ff017b82 */ /* 0x000fe20000000800 */
[----:B------:R-:W0:Y:S07]  /*0010*/  LDCU UR4, c[0x0][0x360] ;  /* 0x00006c00ff0477ac */ /* 0x000e2e0008000800 */
[----:B------:R-:W1:Y:S01]  /*0020*/  LDC R46, c[0x0][0x370] ;  /* 0x0000dc00ff2e7b82 */ /* 0x000e620000000800 */
[----:B------:R-:W2:Y:S07]  /*0030*/  LDCU UR5, c[0x0][0x364] ;  /* 0x00006c80ff0577ac */ /* 0x000eae0008000800 */
[----:B------:R-:W2:Y:S01]  /*0040*/  LDC R49, c[0x0][0x374] ;  /* 0x0000dd00ff317b82 */ /* 0x000ea20000000800 */
[----:B------:R-:W3:Y:S07]  /*0050*/  LDCU UR6, c[0x0][0x368] ;  /* 0x00006d00ff0677ac */ /* 0x000eee0008000800 */
[----:B------:R-:W3:Y:S08]  /*0060*/  LDC R51, c[0x0][0x378] ;  /* 0x0000de00ff337b82 */ /* 0x000ef00000000800 */
[----:B------:R-:W4:Y:S01]  /*0070*/  LDC R0, c[0x0][0x3a0] ;  /* 0x0000e800ff007b82 */ /* 0x000f220000000800 */
[----:B--2---:R-:W-:-:S02]  /*0080*/  IMAD R49, R49, UR5, RZ ;  /* 0x0000000531317c24 */ /* 0x004fc4000f8e02ff */
[----:B---3--:R-:W-:-:S05]  /*0090*/  IMAD R51, R51, UR6, RZ ;  /* 0x0000000633337c24 */ /* 0x008fca000f8e02ff */
[-C--:B------:R-:W-:Y:S02]  /*00a0*/  IABS R5, R51.reuse ;  /* 0x0000003300057213 */ /* 0x080fe40000000000 */
[-C--:B------:R-:W-:Y:S01]  /*00b0*/  IABS R9, R51.reuse ;  /* 0x0000003300097213 */ /* 0x080fe20000000000 */
[----:B----4-:R-:W-:Y:S01]  /*00c0*/  VIADD R0, R0, 0xffffffff ;  /* 0xffffffff00007836 */ /* 0x010fe20000000000 */
[----:B------:R-:W2:Y:S04]  /*00d0*/  I2F.RP R4, R5 ;  /* 0x0000000500047306 */ /* 0x000ea80000209400 */
[----:B------:R-:W-:Y:S02]  /*00e0*/  IABS R8, R0 ;  /* 0x0000000000087213 */ /* 0x000fe40000000000 */
[----:B------:R-:W-:-:S04]  /*00f0*/  LOP3.LUT R0, R0, R51, RZ, 0x3c, !PT ;  /* 0x0000003300007212 */ /* 0x000fc800078e3cff */
[----:B------:R-:W-:Y:S01]  /*0100*/  ISETP.GE.AND P2, PT, R0, RZ, PT ;  /* 0x000000ff0000720c */ /* 0x000fe20003f46270 */
[----:B--2---:R-:W2:Y:S02]  /*0110*/  MUFU.RCP R4, R4 ;  /* 0x0000000400047308 */ /* 0x004ea40000001000 */
[----:B--2---:R-:W-:-:S06]  /*0120*/  VIADD R2, R4, 0xffffffe ;  /* 0x0ffffffe04027836 */ /* 0x004fcc0000000000 */
[----:B------:R2:W3:Y:S02]  /*0130*/  F2I.FTZ.U32.TRUNC.NTZ R3, R2 ;  /* 0x0000000200037305 */ /* 0x0004e4000021f000 */
[----:B--2---:R-:W-:Y:S02]  /*0140*/  IMAD.MOV.U32 R2, RZ, RZ, RZ ;  /* 0x000000ffff027224 */ /* 0x004fe400078e00ff */
[----:B---3--:R-:W-:-:S04]  /*0150*/  IMAD.MOV R6, RZ, RZ, -R3 ;  /* 0x000000ffff067224 */ /* 0x008fc800078e0a03 */
        /* <DEDUP_REMOVED lines=15> */
[----:B01----:R-:W-:Y:S05]  /*0250*/  @!P0 EXIT ;  /* 0x000000000000894d */ /* 0x003fea0003800000 */
[-C--:B------:R-:W-:Y:S01]  /*0260*/  IABS R5, R49.reuse ;  /* 0x0000003100057213 */ /* 0x080fe20000000000 */
[----:B------:R-:W0:Y:S01]  /*0270*/  LDC R0, c[0x0][0x39c] ;  /* 0x0000e700ff007b82 */ /* 0x000e220000000800 */
[----:B------:R-:W-:Y:S01]  /*0280*/  IABS R8, R49 ;  /* 0x0000003100087213 */ /* 0x000fe20000000000 */
[----:B------:R-:W1:Y:S01]  /*0290*/  S2R R47, SR_CTAID.X ;  /* 0x00000000002f7919 */ /* 0x000e620000002500 */
[----:B------:R-:W2:Y:S01]  /*02a0*/  I2F.RP R4, R5 ;  /* 0x0000000500047306 */ /* 0x000ea20000209400 */
[----:B------:R-:W-:Y:S01]  /*02b0*/  IMAD R46, R46, UR4, RZ ;  /* 0x000000042e2e7c24 */ /* 0x000fe2000f8e02ff */
[----:B------:R-:W3:Y:S01]  /*02c0*/  LDCU.64 UR6, c[0x0][0x358] ;  /* 0x00006b00ff0677ac */ /* 0x000ee20008000a00 */
[----:B------:R-:W-:Y:S02]  /*02d0*/  IMAD.MOV R8, RZ, RZ, -R8 ;  /* 0x000000ffff087224 */ /* 0x000fe400078e0a08 */
[----:B------:R-:W4:Y:S03]  /*02e0*/  LDC.64 R12, c[0x0][0x3e0] ;  /* 0x0000f800ff0c7b82 */ /* 0x000f260000000a00 */
[----:B--2---:R-:W2:Y:S01]  /*02f0*/  MUFU.RCP R4, R4 ;  /* 0x0000000400047308 */ /* 0x004ea20000001000 */
[----:B0-----:R-:W-:Y:S01]  /*0300*/  IADD3 R0, PT, PT, R0, -0x1, RZ ;  /* 0xffffffff00007810 */ /* 0x001fe20007ffe0ff */
[----:B----4-:R-:W-:Y:S01]  /*0310*/  DMUL R12, R12, R12 ;  /* 0x0000000c0c0c7228 */ /* 0x010fe20000000000 */
[----:B--2---:R-:W-:-:S02]  /*0320*/  VIADD R2, R4, 0xffffffe ;  /* 0x0ffffffe04027836 */ /* 0x004fc40000000000 */
[----:B------:R-:W-:Y:S02]  /*0330*/  IABS R4, R0 ;  /* 0x0000000000047213 */ /* 0x000fe40000000000 */
[----:B------:R-:W-:Y:S01]  /*0340*/  LOP3.LUT R0, R0, R49, RZ, 0x3c, !PT ;  /* 0x0000003100007212 */ /* 0x000fe200078e3cff */
[----:B------:R0:W2:Y:S03]  /*0350*/  F2I.FTZ.U32.TRUNC.NTZ R3, R2 ;  /* 0x0000000200037305 */ /* 0x0000a6000021f000 */
        /* <DEDUP_REMOVED lines=8> */
[----:B------:R-:W1:Y:S03]  /*03e0*/  S2R R4, SR_TID.X ;  /* 0x0000000000047919 */ /* 0x000e660000002100 */
[----:B------:R-:W-:-:S13]  /*03f0*/  ISETP.GT.U32.AND P1, PT, R5, R2, PT ;  /* 0x000000020500720c */ /* 0x000fda0003f24070 */
[----:B------:R-:W-:Y:S02]  /*0400*/  @!P1 IMAD.IADD R2, R2, 0x1, -R5 ;  /* 0x0000000102029824 */ /* 0x000fe400078e0a05 */
[----:B------:R-:W-:Y:S01]  /*0410*/  @!P1 VIADD R48, R48, 0x1 ;  /* 0x0000000130309836 */ /* 0x000fe20000000000 */
[----:B------:R-:W-:Y:S02]  /*0420*/  ISETP.NE.AND P1, PT, R49, RZ, PT ;  /* 0x000000ff3100720c */ /* 0x000fe40003f25270 */
[----:B------:R-:W-:Y:S01]  /*0430*/  ISETP.GE.U32.AND P0, PT, R2, R5, PT ;  /* 0x000000050200720c */ /* 0x000fe20003f06070 */
[----:B-1----:R-:W-:Y:S01]  /*0440*/  IMAD R47, R47, UR4, R4 ;  /* 0x000000042f2f7c24 */ /* 0x002fe2000f8e0204 */
[----:B------:R-:W-:-:S11]  /*0450*/  UMOV UR4, URZ ;  /* 0x000000ff00047c82 */ /* 0x000fd60008000000 */
[----:B------:R-:W-:-:S04]  /*0460*/  @P0 VIADD R48, R48, 0x1 ;  /* 0x0000000130300836 */ /* 0x000fc80000000000 */
[----:B------:R-:W-:Y:S01]  /*0470*/  @!P2 IMAD.MOV R48, RZ, RZ, -R48 ;  /* 0x000000ffff30a224 */ /* 0x000fe200078e0a30 */
[----:B---3--:R-:W-:-:S07]  /*0480*/  @!P1 LOP3.LUT R48, RZ, R49, RZ, 0x33, !PT ;  /* 0x00000031ff309212 */ /* 0x008fce00078e33ff */
.L_x_142:
[----:B------:R-:W-:-:S13]  /*0490*/  ISETP.GE.AND P0, PT, R48, RZ, PT ;  /* 0x000000ff3000720c */ /* 0x000fda0003f06270 */
[----:B0-----:R-:W-:Y:S05]  /*04a0*/  @!P0 BRA `(.L_x_109) ;  /* 0x0000001c008c8947 */ /* 0x001fea0003800000 */
[----:B------:R-:W-:Y:S01]  /*04b0*/  IABS R10, R49 ;  /* 0x00000031000a7213 */ /* 0x000fe20000000000 */
[----:B------:R-:W0:Y:S01]  /*04c0*/  LDC R8, c[0x0][0x39c] ;  /* 0x0000e700ff087b82 */ /* 0x000e220000000800 */
[-C--:B------:R-:W-:Y:S02]  /*04d0*/  IABS R7, R46.reuse ;  /* 0x0000002e00077213 */ /* 0x080fe40000000000 */
[----:B------:R-:W1:Y:S01]  /*04e0*/  I2F.RP R9, R10 ;  /* 0x0000000a00097306 */ /* 0x000e620000209400 */
[----:B------:R-:W-:-:S04]  /*04f0*/  IABS R14, R46 ;  /* 0x0000002e000e7213 */ /* 0x000fc80000000000 */
[----:B------:R-:W2:Y:S03]  /*0500*/  LDC R6, c[0x0][0x398] ;  /* 0x0000e600ff067b82 */ /* 0x000ea60000000800 */
[----:B------:R-:W3:Y:S05]  /*0510*/  I2F.RP R0, R7 ;  /* 0x0000000700007306 */ /* 0x000eea0000209400 */
[----:B------:R-:W4:Y:S03]  /*0520*/  S2UR UR5, SR_CTAID.Z ;  /* 0x00000000000579c3 */ /* 0x000f260000002700 */
[----:B-1----:R-:W1:Y:S01]  /*0530*/  MUFU.RCP R9, R9 ;  /* 0x0000000900097308 */ /* 0x002e620000001000 */
[----:B0-----:R-:W-:-:S04]  /*0540*/  VIADD R8, R8, 0xffffffff ;  /* 0xffffffff08087836 */ /* 0x001fc80000000000 */
[----:B------:R-:W4:Y:S03]  /*0550*/  LDC R44, c[0x0][0x368] ;  /* 0x0000da00ff2c7b82 */ /* 0x000f260000000800 */
[----:B---3--:R-:W0:Y:S01]  /*0560*/  MUFU.RCP R0, R0 ;  /* 0x0000000000007308 */ /* 0x008e220000001000 */
[----:B-1----:R-:W-:Y:S01]  /*0570*/  VIADD R4, R9, 0xffffffe ;  /* 0x0ffffffe09047836 */ /* 0x002fe20000000000 */
[----:B------:R-:W-:-:S06]  /*0580*/  IABS R9, R49 ;  /* 0x0000003100097213 */ /* 0x000fcc0000000000 */
[----:B------:R1:W3:Y:S01]  /*0590*/  F2I.FTZ.U32.TRUNC.NTZ R5, R4 ;  /* 0x0000000400057305 */ /* 0x0002e2000021f000 */
[----:B0-----:R-:W-:-:S07]  /*05a0*/  VIADD R2, R0, 0xffffffe ;  /* 0x0ffffffe00027836 */ /* 0x001fce0000000000 */
[----:B------:R0:W5:Y:S01]  /*05b0*/  F2I.FTZ.U32.TRUNC.NTZ R3, R2 ;  /* 0x0000000200037305 */ /* 0x000162000021f000 */
[----:B-1----:R-:W-:Y:S02]  /*05c0*/  HFMA2 R4, -RZ, RZ, 0, 0 ;  /* 0x00000000ff047431 */ /* 0x002fe400000001ff */
[----:B---3--:R-:W-:Y:S02]  /*05d0*/  IMAD.MOV R11, RZ, RZ, -R5 ;  /* 0x000000ffff0b7224 */ /* 0x008fe400078e0a05 */
[----:B0-----:R-:W-:Y:S02]  /*05e0*/  IMAD.MOV.U32 R2, RZ, RZ, RZ ;  /* 0x000000ffff027224 */ /* 0x001fe400078e00ff */
[----:B------:R-:W-:Y:S02]  /*05f0*/  IMAD R11, R11, R10, RZ ;  /* 0x0000000a0b0b7224 */ /* 0x000fe400078e02ff */
[----:B-----5:R-:W-:Y:S02]  /*0600*/  IMAD.MOV R0, RZ, RZ, -R3 ;  /* 0x000000ffff007224 */ /* 0x020fe400078e0a03 */
[----:B------:R-:W-:Y:S01]  /*0610*/  IMAD.HI.U32 R11, R5, R11, R4 ;  /* 0x0000000b050b7227 */ /* 0x000fe200078e0004 */
[----:B------:R-:W-:-:S02]  /*0620*/  IABS R4, R8 ;  /* 0x0000000800047213 */ /* 0x000fc40000000000 */
[----:B------:R-:W-:Y:S01]  /*0630*/  LOP3.LUT R8, R8, R49, RZ, 0x3c, !PT ;  /* 0x0000003108087212 */ /* 0x000fe200078e3cff */
[----:B--2---:R-:W-:Y:S02]  /*0640*/  VIADD R5, R6, 0xffffffff ;  /* 0xffffffff06057836 */ /* 0x004fe40000000000 */
[----:B------:R-:W-:Y:S01]  /*0650*/  IMAD.MOV R6, RZ, RZ, -R9 ;  /* 0x000000ffff067224 */ /* 0x000fe200078e0a09 */
[----:B------:R-:W-:Y:S01]  /*0660*/  ISETP.GE.AND P2, PT, R8, RZ, PT ;  /* 0x000000ff0800720c */ /* 0x000fe20003f46270 */
[----:B------:R-:W-:Y:S01]  /*0670*/  IMAD R9, R0, R7, RZ ;  /* 0x0000000700097224 */ /* 0x000fe200078e02ff */
[----:B------:R-:W-:Y:S01]  /*0680*/  IABS R0, R5 ;  /* 0x0000000500007213 */ /* 0x000fe20000000000 */
[----:B------:R-:W-:Y:S01]  /*0690*/  IMAD.HI.U32 R43, R11, R4, RZ ;  /* 0x000000040b2b7227 */ /* 0x000fe200078e00ff */
[----:B------:R-:W-:-:S03]  /*06a0*/  LOP3.LUT R5, R5, R46, RZ, 0x3c, !PT ;  /* 0x0000002e05057212 */ /* 0x000fc600078e3cff */
[----:B------:R-:W-:Y:S01]  /*06b0*/  IMAD.HI.U32 R2, R3, R9, R2 ;  /* 0x0000000903027227 */ /* 0x000fe200078e0002 */
[----:B------:R-:W-:-:S03]  /*06c0*/  ISETP.GE.AND P1, PT, R5, RZ, PT ;  /* 0x000000ff0500720c */ /* 0x000fc60003f26270 */
[----:B------:R-:W-:Y:S02]  /*06d0*/  IMAD R9, R43, R6, R4 ;  /* 0x000000062b097224 */ /* 0x000fe400078e0204 */
[----:B------:R-:W-:Y:S02]  /*06e0*/  IMAD.MOV R3, RZ, RZ, -R14 ;  /* 0x000000ffff037224 */ /* 0x000fe400078e0a0e */
[----:B------:R-:W-:Y:S01]  /*06f0*/  IMAD.HI.U32 R45, R2, R0, RZ ;  /* 0x00000000022d7227 */ /* 0x000fe200078e00ff */
[----:B------:R-:W-:-:S03]  /*0700*/  ISETP.GT.U32.AND P0, PT, R10, R9, PT ;  /* 0x000000090a00720c */ /* 0x000fc60003f04070 */
[----:B------:R-:W-:Y:S02]  /*0710*/  IMAD R0, R45, R3, R0 ;  /* 0x000000032d007224 */ /* 0x000fe400078e0200 */
[----:B------:R-:W4:Y:S03]  /*0720*/  S2R R3, SR_TID.Z ;  /* 0x0000000000037919 */ /* 0x000f260000002300 */
[----:B------:R-:W-:-:S05]  /*0730*/  ISETP.GT.U32.AND P4, PT, R7, R0, PT ;  /* 0x000000000700720c */ /* 0x000fca0003f84070 */
[----:B------:R-:W-:Y:S02]  /*0740*/  @!P0 IMAD.IADD R9, R9, 0x1, -R10 ;  /* 0x0000000109098824 */ /* 0x000fe400078e0a0a */
[----:B------:R-:W-:Y:S01]  /*0750*/  @!P0 VIADD R43, R43, 0x1 ;  /* 0x000000012b2b8836 */ /* 0x000fe20000000000 */
[----:B------:R-:W-:Y:S02]  /*0760*/  ISETP.NE.AND P0, PT, R49, RZ, PT ;  /* 0x000000ff3100720c */ /* 0x000fe40003f05270 */
[----:B------:R-:W-:-:S03]  /*0770*/  ISETP.GE.U32.AND P5, PT, R9, R10, PT ;  /* 0x0000000a0900720c */ /* 0x000fc60003fa6070 */
[----:B------:R-:W-:Y:S02]  /*0780*/  @!P4 IMAD.IADD R0, R0, 0x1, -R7 ;  /* 0x000000010000c824 */ /* 0x000fe400078e0a07 */
[----:B------:R-:W-:Y:S01]  /*0790*/  @!P4 VIADD R45, R45, 0x1 ;  /* 0x000000012d2dc836 */ /* 0x000fe20000000000 */
[----:B------:R-:W-:Y:S02]  /*07a0*/  ISETP.NE.AND P4, PT, R46, RZ, PT ;  /* 0x000000ff2e00720c */ /* 0x000fe40003f85270 */
[----:B------:R-:W-:-:S05]  /*07b0*/  ISETP.GE.U32.AND P3, PT, R0, R7, PT ;  /* 0x000000070000720c */ /* 0x000fca0003f66070 */
[----:B------:R-:W-:-:S05]  /*07c0*/  @P5 VIADD R43, R43, 0x1 ;  /* 0x000000012b2b5836 */ /* 0x000fca0000000000 */
[----:B------:R-:W-:Y:S01]  /*07d0*/  @!P2 IADD3 R43, PT, PT, -R43, RZ, RZ ;  /* 0x000000ff2b2ba210 */ /* 0x000fe20007ffe1ff */
[----:B----4-:R-:W-:Y:S01]  /*07e0*/  IMAD R44, R44, UR5, R3 ;  /* 0x000000052c2c7c24 */ /* 0x010fe2000f8e0203 */
[----:B------:R-:W-:Y:S01]  /*07f0*/  @!P0 LOP3.LUT R43, RZ, R49, RZ, 0x33, !PT ;  /* 0x00000031ff2b8212 */ /* 0x000fe200078e33ff */
[----:B------:R-:W-:Y:S01]  /*0800*/  @P3 VIADD R45, R45, 0x1 ;  /* 0x000000012d2d3836 */ /* 0x000fe20000000000 */
[----:B------:R-:W-:Y:S01]  /*0810*/  UMOV UR5, URZ ;  /* 0x000000ff00057c82 */ /* 0x000fe20008000000 */
[----:B------:R-:W-:Y:S01]  /*0820*/  IMAD R44, R51, UR4, R44 ;  /* 0x00000004332c7c24 */ /* 0x000fe2000f8e022c */
[----:B------:R-:W-:Y:S01]  /*0830*/  VIMNMX R43, PT, PT, RZ, R43, !PT ;  /* 0x0000002bff2b7248 */ /* 0x000fe20007fe0100 */
[----:B------:R-:W-:Y:S01]  /*0840*/  @!P1 IMAD.MOV R45, RZ, RZ, -R45 ;  /* 0x000000ffff2d9224 */ /* 0x000fe200078e0a2d */
[----:B------:R-:W-:-:S07]  /*0850*/  @!P4 LOP3.LUT R45, RZ, R46, RZ, 0x33, !PT ;  /* 0x0000002eff2dc212 */ /* 0x000fce00078e33ff */
.L_x_141:
[----:B------:R-:W-:-:S13]  /*0860*/  ISETP.GE.AND P0, PT, R45, RZ, PT ;  /* 0x000000ff2d00720c */ /* 0x000fda0003f06270 */
[----:B0-----:R-:W-:Y:S05]  /*0870*/  @!P0 BRA `(.L_x_110) ;  /* 0x00000018008c8947 */ /* 0x001fea0003800000 */
[-C--:B------:R-:W-:Y:S01]  /*0880*/  IABS R0, R46.reuse ;  /* 0x0000002e00007213 */ /* 0x080fe20000000000 */
[----:B------:R-:W0:Y:S01]  /*0890*/  LDC.64 R2, c[0x0][0x398] ;  /* 0x0000e600ff027b82 */ /* 0x000e220000000a00 */
[-C--:B------:R-:W-:Y:S01]  /*08a0*/  IABS R10, R46.reuse ;  /* 0x0000002e000a7213 */ /* 0x080fe20000000000 */
[----:B------:R-:W1:Y:S01]  /*08b0*/  S2R R7, SR_TID.Y ;  /* 0x0000000000077919 */ /* 0x000e620000002200 */
[----:B------:R-:W2:Y:S01]  /*08c0*/  I2F.RP R6, R0 ;  /* 0x0000000000067306 */ /* 0x000ea20000209400 */
[----:B------:R-:W3:Y:S01]  /*08d0*/  LDCU UR23, c[0x0][0x3a0] ;  /* 0x00007400ff1777ac */ /* 0x000ee20008000800 */
[----:B------:R-:W-:Y:S02]  /*08e0*/  ISETP.GT.AND P3, PT, R44, RZ, PT ;  /* 0x000000ff2c00720c */ /* 0x000fe40003f64270 */
[----:B------:R-:W-:Y:S01]  /*08f0*/  ISETP.NE.AND P0, PT, R46, RZ, PT ;  /* 0x000000ff2e00720c */ /* 0x000fe20003f05270 */
[----:B------:R-:W1:Y:S01]  /*0900*/  S2UR UR8, SR_CTAID.Y ;  /* 0x00000000000879c3 */ /* 0x000e620000002600 */
[----:B------:R-:W4:Y:S01]  /*0910*/  LDCU UR22, c[0x0][0x3a0] ;  /* 0x00007400ff1677ac */ /* 0x000f220008000800 */
[----:B------:R-:W0:Y:S06]  /*0920*/  LDCU.64 UR12, c[0x0][0x400] ;  /* 0x00008000ff0c77ac */ /* 0x000e2c0008000a00 */
[----:B------:R-:W1:Y:S01]  /*0930*/  LDC R42, c[0x0][0x364] ;  /* 0x0000d900ff2a7b82 */ /* 0x000e620000000800 */
[----:B------:R-:W0:Y:S01]  /*0940*/  LDCU.64 UR14, c[0x0][0x3f0] ;  /* 0x00007e00ff0e77ac */ /* 0x000e220008000a00 */
[----:B--2---:R-:W2:Y:S01]  /*0950*/  MUFU.RCP R6, R6 ;  /* 0x0000000600067308 */ /* 0x004ea20000001000 */
[----:B------:R-:W0:Y:S02]  /*0960*/  LDCU.64 UR16, c[0x0][0x408] ;  /* 0x00008100ff1077ac */ /* 0x000e240008000a00 */
[----:B0-----:R-:W-:Y:S01]  /*0970*/  VIADD R9, R2, 0xffffffff ;  /* 0xffffffff02097836 */ /* 0x001fe20000000000 */
[----:B------:R-:W0:Y:S04]  /*0980*/  LDCU.64 UR18, c[0x0][0x3c8] ;  /* 0x00007900ff1277ac */ /* 0x000e280008000a00 */
[----:B------:R-:W-:Y:S01]  /*0990*/  IABS R8, R9 ;  /* 0x0000000900087213 */ /* 0x000fe20000000000 */
[----:B------:R-:W0:Y:S01]  /*09a0*/  LDCU.64 UR20, c[0x0][0x398] ;  /* 0x00007300ff1477ac */ /* 0x000e220008000a00 */
[----:B------:R-:W-:Y:S01]  /*09b0*/  LOP3.LUT R9, R9, R46, RZ, 0x3c, !PT ;  /* 0x0000002e09097212 */ /* 0x000fe200078e3cff */
[----:B--2---:R-:W-:-:S03]  /*09c0*/  VIADD R4, R6, 0xffffffe ;  /* 0x0ffffffe06047836 */ /* 0x004fc60000000000 */
[----:B------:R-:W-:Y:S01]  /*09d0*/  ISETP.GE.AND P1, PT, R9, RZ, PT ;  /* 0x000000ff0900720c */ /* 0x000fe20003f26270 */
[----:B------:R-:W-:Y:S01]  /*09e0*/  VIADD R6, R44, 0x1 ;  /* 0x000000012c067836 */ /* 0x000fe20000000000 */
[----:B------:R2:W5:Y:S01]  /*09f0*/  F2I.FTZ.U32.TRUNC.NTZ R5, R4 ;  /* 0x0000000400057305 */ /* 0x000562000021f000 */
[----:B-1----:R-:W-:Y:S01]  /*0a00*/  IMAD R42, R42, UR8, R7 ;  /* 0x000000082a2a7c24 */ /* 0x002fe2000f8e0207 */
[----:B------:R-:W1:Y:S03]  /*0a10*/  LDCU.128 UR8, c[0x0][0x410] ;  /* 0x00008200ff0877ac */ /* 0x000e660008000c00 */
[----:B------:R-:W-:Y:S02]  /*0a20*/  IMAD R42, R49, UR5, R42 ;  /* 0x00000005312a7c24 */ /* 0x000fe4000f8e022a */
[----:B--2---:R-:W-:Y:S02]  /*0a30*/  IMAD.MOV.U32 R4, RZ, RZ, RZ ;  /* 0x000000ffff047224 */ /* 0x004fe400078e00ff */
[----:B-----5:R-:W-:-:S04]  /*0a40*/  IMAD.MOV R11, RZ, RZ, -R5 ;  /* 0x000000ffff0b7224 */ /* 0x020fc800078e0a05 */
[----:B------:R-:W-:-:S04]  /*0a50*/  IMAD R11, R11, R0, RZ ;  /* 0x000000000b0b7224 */ /* 0x000fc800078e02ff */
[----:B------:R-:W-:-:S04]  /*0a60*/  IMAD.HI.U32 R11, R5, R11, R4 ;  /* 0x0000000b050b7227 */ /* 0x000fc800078e0004 */
[----:B------:R-:W-:Y:S02]  /*0a70*/  IMAD.MOV.U32 R4, RZ, RZ, R8 ;  /* 0x000000ffff047224 */ /* 0x000fe400078e0008 */
[----:B------:R-:W-:Y:S02]  /*0a80*/  IMAD.MOV R5, RZ, RZ, -R10 ;  /* 0x000000ffff057224 */ /* 0x000fe400078e0a0a */
[----:B------:R-:W-:-:S04]  /*0a90*/  IMAD.HI.U32 R11, R11, R4, RZ ;  /* 0x000000040b0b7227 */ /* 0x000fc800078e00ff */
[----:B------:R-:W-:Y:S02]  /*0aa0*/  IMAD R5, R11, R5, R4 ;  /* 0x000000050b057224 */ /* 0x000fe400078e0204 */
[----:B------:R-:W-:-:S03]  /*0ab0*/  VIADD R4, R42, 0x1 ;  /* 0x000000012a047836 */ /* 0x000fc60000000000 */
[----:B------:R-:W-:Y:S02]  /*0ac0*/  ISETP.GT.U32.AND P4, PT, R0, R5, PT ;  /* 0x000000050000720c */ /* 0x000fe40003f84070 */
[----:B------:R-:W-:-:S04]  /*0ad0*/  ISETP.GE.AND P5, PT, R4, R3, PT ;  /* 0x000000030400720c */ /* 0x000fc80003fa6270 */
[----:B------:R-:W-:-:S05]  /*0ae0*/  SEL R4, R4, RZ, !P5 ;  /* 0x000000ff04047207 */ /* 0x000fca0006800000 */
[----:B------:R-:W-:Y:S02]  /*0af0*/  IMAD R4, R44, R3, R4 ;  /* 0x000000032c047224 */ /* 0x000fe400078e0204 */
[----:B------:R-:W-:Y:S01]  /*0b00*/  @!P4 IMAD.IADD R5, R5, 0x1, -R0 ;  /* 0x000000010505c824 */ /* 0x000fe200078e0a00 */
[----:B------:R-:W-:Y:S01]  /*0b10*/  @!P4 IADD3 R11, PT, PT, R11, 0x1, RZ ;  /* 0x000000010b0bc810 */ /* 0x000fe20007ffe0ff */
[----:B------:R-:W-:Y:S01]  /*0b20*/  IMAD R7, R4, R2, R47 ;  /* 0x0000000204077224 */ /* 0x000fe200078e022f */
[----:B------:R-:W-:Y:S01]  /*0b30*/  ISETP.GT.AND P4, PT, R42, RZ, PT ;  /* 0x000000ff2a00720c */ /* 0x000fe20003f84270 */
[----:B------:R-:W-:Y:S01]  /*0b40*/  VIADD R4, R47, 0x1 ;  /* 0x000000012f047836 */ /* 0x000fe20000000000 */
[----:B------:R-:W-:Y:S02]  /*0b50*/  ISETP.GE.U32.AND P2, PT, R5, R0, PT ;  /* 0x000000000500720c */ /* 0x000fe40003f46070 */
[----:B---3--:R-:W-:Y:S02]  /*0b60*/  SEL R0, R44, UR23, P3 ;  /* 0x000000172c007c07 */ /* 0x008fe40009800000 */
[----:B------:R-:W-:-:S03]  /*0b70*/  ISETP.GE.AND P3, PT, R6, UR23, PT ;  /* 0x0000001706007c0c */ /* 0x000fc6000bf66270 */
[----:B------:R-:W-:Y:S01]  /*0b80*/  VIADD R5, R0, 0xffffffff ;  /* 0xffffffff00057836 */ /* 0x000fe20000000000 */
[-C--:B------:R-:W-:Y:S02]  /*0b90*/  SEL R0, R42, R3.reuse, P4 ;  /* 0x000000032a007207 */ /* 0x080fe40002000000 */
[----:B------:R-:W-:Y:S01]  /*0ba0*/  SEL R6, R6, RZ, !P3 ;  /* 0x000000ff06067207 */ /* 0x000fe20005800000 */
[-C--:B------:R-:W-:Y:S02]  /*0bb0*/  IMAD R10, R5, R3.reuse, R42 ;  /* 0x00000003050a7224 */ /* 0x080fe400078e022a */
[----:B------:R-:W-:Y:S02]  /*0bc0*/  @P2 VIADD R11, R11, 0x1 ;  /* 0x000000010b0b2836 */ /* 0x000fe40000000000 */
[----:B------:R-:W-:Y:S02]  /*0bd0*/  IMAD R0, R44, R3, R0 ;  /* 0x000000032c007224 */ /* 0x000fe400078e0200 */
[----:B------:R-:W-:-:S02]  /*0be0*/  IMAD.MOV.U32 R5, RZ, RZ, R11 ;  /* 0x000000ffff057224 */ /* 0x000fc400078e000b */
[-CC-:B------:R-:W-:Y:S02]  /*0bf0*/  IMAD R9, R6, R3.reuse, R42.reuse ;  /* 0x0000000306097224 */ /* 0x180fe400078e022a */
[----:B------:R-:W-:Y:S01]  /*0c00*/  @!P1 IMAD.MOV R5, RZ, RZ, -R5 ;  /* 0x000000ffff059224 */ /* 0x000fe200078e0a05 */
[----:B------:R-:W-:Y:S01]  /*0c10*/  @!P0 LOP3.LUT R5, RZ, R46, RZ, 0x33, !PT ;  /* 0x0000002eff058212 */ /* 0x000fe200078e33ff */
[----:B------:R-:W-:Y:S02]  /*0c20*/  VIADD R6, R0, 0xffffffff ;  /* 0xffffffff00067836 */ /* 0x000fe40000000000 */
[----:B------:R-:W-:Y:S01]  /*0c30*/  IMAD R11, R44, R3, R42 ;  /* 0x000000032c0b7224 */ /* 0x000fe200078e022a */
[----:B------:R-:W-:Y:S01]  /*0c40*/  VIMNMX R0, PT, PT, RZ, R5, !PT ;  /* 0x00000005ff007248 */ /* 0x000fe20007fe0100 */
[-CC-:B------:R-:W-:Y:S02]  /*0c50*/  IMAD R10, R10, R2.reuse, R47.reuse ;  /* 0x000000020a0a7224 */ /* 0x180fe400078e022f */
[----:B------:R-:W-:-:S02]  /*0c60*/  IMAD R9, R9, R2, R47 ;  /* 0x0000000209097224 */ /* 0x000fc400078e022f */
[CC--:B------:R-:W-:Y:S02]  /*0c70*/  IMAD R8, R11.reuse, R2.reuse, -0x1 ;  /* 0xffffffff0b087424 */ /* 0x0c0fe400078e0202 */
[-CC-:B------:R-:W-:Y:S02]  /*0c80*/  IMAD R6, R6, R2.reuse, R47.reuse ;  /* 0x0000000206067224 */ /* 0x180fe400078e022f */
[----:B------:R-:W-:Y:S02]  /*0c90*/  IMAD R5, R11, R2, R47 ;  /* 0x000000020b057224 */ /* 0x000fe400078e022f */
[----:B01--4-:R-:W-:-:S07]  /*0ca0*/  IMAD.MOV R0, RZ, RZ, -R0 ;  /* 0x000000ffff007224 */ /* 0x013fce00078e0a00 */
.L_x_140:
[----:B0-----:R-:W-:Y:S01]  /*0cb0*/  VIADD R3, R4, 0xffffffff ;  /* 0xffffffff04037836 */ /* 0x001fe20000000000 */
        /* <DEDUP_REMOVED lines=10> */
[----:B------:R-:W-:Y:S02]  /*0d60*/  IMAD.IADD R3, R8, 0x1, R3 ;  /* 0x0000000108037824 */ /* 0x000fe400078e0203 */
[----:B------:R-:W-:-:S04]  /*0d70*/  IMAD R27, R11, UR20, R2 ;  /* 0x000000140b1b7c24 */ /* 0x000fc8000f8e0202 */
        /* <DEDUP_REMOVED lines=10> */
[----:B------:R-:W5:Y:S02]  /*0e20*/  LDG.E.64 R20, desc[UR6][R20.64] ;  /* 0x0000000614147981 */ /* 0x000f64000c1e1b00 */
[----:B------:R-:W-:Y:S02]  /*0e30*/  IMAD.WIDE R14, R5, 0x8, R14 ;  /* 0x00000008050e7825 */ /* 0x000fe400078e020e */
[----:B------:R-:W5:Y:S04]  /*0e40*/  LDG.E.64 R2, desc[UR6][R2.64] ;  /* 0x0000000602027981 */ /* 0x000f68000c1e1b00 */
[----:B------:R-:W5:Y:S01]  /*0e50*/  LDG.E.64 R14, desc[UR6][R14.64] ;  /* 0x000000060e0e7981 */ /* 0x000f62000c1e1b00 */
[----:B------:R-:W-:Y:S01]  /*0e60*/  BSSY.RECONVERGENT B1, `(.L_x_113) ;  /* 0x0000013000017945 */ /* 0x000fe20003800200 */
[----:B------:R-:W-:Y:S01]  /*0e70*/  MOV R52, 0xf90 ;  /* 0x00000f9000347802 */ /* 0x000fe20000000f00 */
[----:B--2---:R-:W-:-:S02]  /*0e80*/  DADD R16, R26, R22 ;  /* 0x000000001a107229 */ /* 0x004fc40000000016 */
[----:B------:R-:W-:-:S06]  /*0e90*/  DADD R26, R26, -R22 ;  /* 0x000000001a1a7229 */ /* 0x000fcc0000000816 */
[----:B---3--:R-:W-:-:S08]  /*0ea0*/  DADD R16, R24, R16 ;  /* 0x0000000018107229 */ /* 0x008fd00000000010 */
[----:B----4-:R-:W-:Y:S02]  /*0eb0*/  DADD R22, R18, R16 ;  /* 0x0000000012167229 */ /* 0x010fe40000000010 */
[----:B------:R-:W-:Y:S02]  /*0ec0*/  DMUL R16, R26, UR12 ;  /* 0x0000000c1a107c28 */ /* 0x000fe40008000000 */
[----:B------:R-:W-:-:S04]  /*0ed0*/  DADD R18, R24, -R18 ;  /* 0x0000000018127229 */ /* 0x000fc80000000812 */
[C---:B-----5:R-:W-:Y:S02]  /*0ee0*/  DADD R22, R20.reuse, R22 ;  /* 0x0000000014167229 */ /* 0x060fe40000000016 */
[----:B------:R-:W-:Y:S02]  /*0ef0*/  DADD R20, R20, -R2 ;  /* 0x0000000014147229 */ /* 0x000fe40000000802 */
[----:B------:R-:W-:Y:S02]  /*0f00*/  DADD R26, -RZ, |R16| ;  /* 0x00000000ff1a7229 */ /* 0x000fe40000000510 */
[----:B------:R-:W-:Y:S02]  /*0f10*/  DMUL R18, R18, UR12 ;  /* 0x0000000c12127c28 */ /* 0x000fe40008000000 */
[----:B------:R-:W-:Y:S02]  /*0f20*/  DADD R22, R2, R22 ;  /* 0x0000000002167229 */ /* 0x000fe40000000016 */
[----:B------:R-:W-:Y:S01]  /*0f30*/  DMUL R20, R20, UR12 ;  /* 0x0000000c14147c28 */ /* 0x000fe20008000000 */
[----:B------:R-:W-:-:S02]  /*0f40*/  IMAD.MOV.U32 R2, RZ, RZ, RZ ;  /* 0x000000ffff027224 */ /* 0x000fc400078e00ff */
[----:B------:R-:W-:Y:S02]  /*0f50*/  IMAD.MOV.U32 R3, RZ, RZ, 0x40000000 ;  /* 0x40000000ff037424 */ /* 0x000fe400078e00ff */
[----:B------:R-:W-:Y:S01]  /*0f60*/  IMAD.MOV.U32 R53, RZ, RZ, R27 ;  /* 0x000000ffff357224 */ /* 0x000fe200078e001b */
[----:B------:R-:W-:-:S11]  /*0f70*/  DFMA R22, R14, -6, R22 ;  /* 0xc01800000e16782b */ /* 0x000fd60000000016 */
[----:B------:R-:W-:Y:S05]  /*0f80*/  CALL.REL.NOINC `($_Z8Evolve_pPdS_S_9InputPara$__internal_accurate_pow) ;  /* 0x0000001800547944 */ /* 0x000fea0003c00000 */
[----:B------:R-:W-:Y:S05]  /*0f90*/  BSYNC.RECONVERGENT B1 ;  /* 0x0000000000017941 */ /* 0x000fea0003800200 */
.L_x_113:
[C---:B------:R-:W-:Y:S01]  /*0fa0*/  DADD R24, R16.reuse, 2 ;  /* 0x4000000010187429 */ /* 0x040fe20000000000 */
[----:B------:R-:W-:Y:S01]  /*0fb0*/  BSSY.RECONVERGENT B1, `(.L_x_114) ;  /* 0x000000f000017945 */ /* 0x000fe20003800200 */
[----:B------:R-:W-:Y:S02]  /*0fc0*/  DADD R52, -RZ, |R18| ;  /* 0x00000000ff347229 */ /* 0x000fe40000000512 */
[----:B------:R-:W-:-:S06]  /*0fd0*/  DSETP.NEU.AND P0, PT, R16, RZ, PT ;  /* 0x000000ff1000722a */ /* 0x000fcc0003f0d000 */
[----:B------:R-:W-:Y:S02]  /*0fe0*/  LOP3.LUT R24, R25, 0x7ff00000, RZ, 0xc0, !PT ;  /* 0x7ff0000019187812 */ /* 0x000fe400078ec0ff */
[----:B------:R-:W-:Y:S02]  /*0ff0*/  FSEL R25, R27, RZ, P0 ;  /* 0x000000ff1b197208 */ /* 0x000fe40000000000 */
[----:B------:R-:W-:Y:S02]  /*1000*/  ISETP.NE.AND P1, PT, R24, 0x7ff00000, PT ;  /* 0x7ff000001800780c */ /* 0x000fe40003f25270 */
[----:B------:R-:W-:Y:S02]  /*1010*/  FSEL R24, R26, RZ, P0 ;  /* 0x000000ff1a187208 */ /* 0x000fe40000000000 */
[----:B------:R-:W-:-:S09]  /*1020*/  MOV R26, R52 ;  /* 0x00000034001a7202 */ /* 0x000fd20000000f00 */
[----:B------:R-:W-:Y:S05]  /*1030*/  @P1 BRA `(.L_x_115) ;  /* 0x0000000000181947 */ /* 0x000fea0003800000 */
[----:B------:R-:W-:-:S14]  /*1040*/  DSETP.NAN.AND P0, PT, R16, R16, PT ;  /* 0x000000101000722a */ /* 0x000fdc0003f08000 */
[----:B------:R-:W-:Y:S01]  /*1050*/  @P0 DADD R24, R16, 2 ;  /* 0x4000000010180429 */ /* 0x000fe20000000000 */
[----:B------:R-:W-:Y:S10]  /*1060*/  @P0 BRA `(.L_x_115) ;  /* 0x00000000000c0947 */ /* 0x000ff40003800000 */
[----:B------:R-:W-:-:S14]  /*1070*/  DSETP.NEU.AND P0, PT, |R16|, +INF , PT ;  /* 0x7ff000001000742a */ /* 0x000fdc0003f0d200 */
[----:B------:R-:W-:Y:S02]  /*1080*/  @!P0 IMAD.MOV.U32 R24, RZ, RZ, 0x0 ;  /* 0x00000000ff188424 */ /* 0x000fe400078e00ff */
[----:B------:R-:W-:-:S07]  /*1090*/  @!P0 IMAD.MOV.U32 R25, RZ, RZ, 0x7ff00000 ;  /* 0x7ff00000ff198424 */ /* 0x000fce00078e00ff */
.L_x_115:
[----:B------:R-:W-:Y:S05]  /*10a0*/  BSYNC.RECONVERGENT B1 ;  /* 0x0000000000017941 */ /* 0x000fea0003800200 */
.L_x_114:
[----:B------:R-:W-:Y:S01]  /*10b0*/  BSSY.RECONVERGENT B1, `(.L_x_116) ;  /* 0x0000004000017945 */ /* 0x000fe20003800200 */
[----:B------:R-:W-:Y:S01]  /*10c0*/  IMAD.MOV.U32 R3, RZ, RZ, 0x40000000 ;  /* 0x40000000ff037424 */ /* 0x000fe200078e00ff */
[----:B------:R-:W-:-:S07]  /*10d0*/  MOV R52, 0x10f0 ;  /* 0x000010f000347802 */ /* 0x000fce0000000f00 */
[----:B------:R-:W-:Y:S05]  /*10e0*/  CALL.REL.NOINC `($_Z8Evolve_pPdS_S_9InputPara$__internal_accurate_pow) ;  /* 0x0000001400fc7944 */ /* 0x000fea0003c00000 */
[----:B------:R-:W-:Y:S05]  /*10f0*/  BSYNC.RECONVERGENT B1 ;  /* 0x0000000000017941 */ /* 0x000fea0003800200 */
.L_x_116:
[C---:B------:R-:W-:Y:S01]  /*1100*/  DADD R28, R18.reuse, 2 ;  /* 0x40000000121c7429 */ /* 0x040fe20000000000 */
[----:B------:R-:W-:Y:S01]  /*1110*/  BSSY.RECONVERGENT B1, `(.L_x_117) ;  /* 0x0000012000017945 */ /* 0x000fe20003800200 */
[----:B------:R-:W-:Y:S02]  /*1120*/  DSETP.NEU.AND P0, PT, R18, RZ, PT ;  /* 0x000000ff1200722a */ /* 0x000fe40003f0d000 */
[----:B------:R-:W-:Y:S02]  /*1130*/  DSETP.NEU.AND P3, PT, R16, 1, PT ;  /* 0x3ff000001000742a */ /* 0x000fe40003f6d000 */
[----:B------:R-:W-:Y:S02]  /*1140*/  DSETP.NEU.AND P2, PT, R18, 1, PT ;  /* 0x3ff000001200742a */ /* 0x000fe40003f4d000 */
[----:B------:R-:W-:Y:S01]  /*1150*/  DADD R52, -RZ, |R20| ;  /* 0x00000000ff347229 */ /* 0x000fe20000000514 */
[----:B------:R-:W-:Y:S02]  /*1160*/  FSEL R26, R26, RZ, P0 ;  /* 0x000000ff1a1a7208 */ /* 0x000fe40000000000 */
[----:B------:R-:W-:-:S02]  /*1170*/  LOP3.LUT R28, R29, 0x7ff00000, RZ, 0xc0, !PT ;  /* 0x7ff000001d1c7812 */ /* 0x000fc400078ec0ff */
[----:B------:R-:W-:Y:S02]  /*1180*/  FSEL R27, R27, RZ, P0 ;  /* 0x000000ff1b1b7208 */ /* 0x000fe40000000000 */
[----:B------:R-:W-:Y:S02]  /*1190*/  ISETP.NE.AND P1, PT, R28, 0x7ff00000, PT ;  /* 0x7ff000001c00780c */ /* 0x000fe40003f25270 */
        /* <DEDUP_REMOVED lines=9> */
.L_x_118:
[----:B------:R-:W-:Y:S05]  /*1230*/  BSYNC.RECONVERGENT B1 ;  /* 0x0000000000017941 */ /* 0x000fea0003800200 */
.L_x_117:
[----:B------:R-:W-:Y:S01]  /*1240*/  FSEL R26, R26, RZ, P2 ;  /* 0x000000ff1a1a7208 */ /* 0x000fe20001000000 */
[----:B------:R-:W-:Y:S01]  /*1250*/  BSSY.RECONVERGENT B1, `(.L_x_119) ;  /* 0x0000007000017945 */ /* 0x000fe20003800200 */
[----:B------:R-:W-:Y:S01]  /*1260*/  FSEL R27, R27, 1.875, P2 ;  /* 0x3ff000001b1b7808 */ /* 0x000fe20001000000 */
[----:B------:R-:W-:-:S05]  /*1270*/  IMAD.MOV.U32 R3, RZ, RZ, 0x40000000 ;  /* 0x40000000ff037424 */ /* 0x000fca00078e00ff */
[----:B------:R-:W-:Y:S01]  /*1280*/  DADD R24, R24, R26 ;  /* 0x0000000018187229 */ /* 0x000fe2000000001a */
[----:B------:R-:W-:Y:S01]  /*1290*/  IMAD.MOV.U32 R26, RZ, RZ, R52 ;  /* 0x000000ffff1a7224 */ /* 0x000fe200078e0034 */
[----:B------:R-:W-:-:S09]  /*12a0*/  MOV R52, 0x12c0 ;  /* 0x000012c000347802 */ /* 0x000fd20000000f00 */
[----:B------:R-:W-:Y:S05]  /*12b0*/  CALL.REL.NOINC `($_Z8Evolve_pPdS_S_9InputPara$__internal_accurate_pow) ;  /* 0x0000001400887944 */ /* 0x000fea0003c00000 */
[----:B------:R-:W-:Y:S05]  /*12c0*/  BSYNC.RECONVERGENT B1 ;  /* 0x0000000000017941 */ /* 0x000fea0003800200 */
.L_x_119:
        /* <DEDUP_REMOVED lines=15> */
.L_x_121:
[----:B------:R-:W-:Y:S05]  /*13c0*/  BSYNC.RECONVERGENT B1 ;  /* 0x0000000000017941 */ /* 0x000fea0003800200 */
.L_x_120:
        /* <DEDUP_REMOVED lines=15> */
[----:B------:R-:W-:-:S07]  /*14c0*/  MOV R53, R27 ;  /* 0x0000001b00357202 */ /* 0x000fce0000000f00 */
[----:B------:R-:W-:Y:S05]  /*14d0*/  CALL.REL.NOINC `($_Z8Evolve_pPdS_S_9InputPara$__internal_accurate_pow) ;  /* 0x0000001400007944 */ /* 0x000fea0003c00000 */
[----:B------:R-:W-:Y:S05]  /*14e0*/  BSYNC.RECONVERGENT B2 ;  /* 0x0000000000027941 */ /* 0x000fea0003800200 */
.L_x_124:
[----:B------:R-:W-:Y:S01]  /*14f0*/  DADD R28, R16, 4 ;  /* 0x40100000101c7429 */ /* 0x000fe20000000000 */
[----:B------:R-:W-:Y:S01]  /*1500*/  BSSY.RECONVERGENT B2, `(.L_x_125) ;  /* 0x0000010000027945 */ /* 0x000fe20003800200 */
[----:B------:R-:W-:Y:S02]  /*1510*/  DADD R52, -RZ, |R18| ;  /* 0x00000000ff347229 */ /* 0x000fe40000000512 */
[----:B------:R-:W-:Y:S02]  /*1520*/  DSETP.NEU.AND P0, PT, R18, RZ, PT ;  /* 0x000000ff1200722a */ /* 0x000fe40003f0d000 */
[----:B------:R-:W-:-:S04]  /*1530*/  DSETP.NEU.AND P3, PT, R16, 1, PT ;  /* 0x3ff000001000742a */ /* 0x000fc80003f6d000 */
[----:B------:R-:W-:Y:S02]  /*1540*/  LOP3.LUT R28, R29, 0x7ff00000, RZ, 0xc0, !PT ;  /* 0x7ff000001d1c7812 */ /* 0x000fe400078ec0ff */
[----:B------:R-:W-:Y:S02]  /*1550*/  FSEL R29, R27, RZ, P1 ;  /* 0x000000ff1b1d7208 */ /* 0x000fe40000800000 */
[----:B------:R-:W-:Y:S02]  /*1560*/  ISETP.NE.AND P2, PT, R28, 0x7ff00000, PT ;  /* 0x7ff000001c00780c */ /* 0x000fe40003f45270 */
[----:B------:R-:W-:Y:S01]  /*1570*/  FSEL R28, R26, RZ, P1 ;  /* 0x000000ff1a1c7208 */ /* 0x000fe20000800000 */
[----:B------:R-:W-:-:S10]  /*1580*/  IMAD.MOV.U32 R26, RZ, RZ, R52 ;  /* 0x000000ffff1a7224 */ /* 0x000fd400078e0034 */
[----:B------:R-:W-:Y:S05]  /*1590*/  @P2 BRA `(.L_x_126) ;  /* 0x0000000000182947 */ /* 0x000fea0003800000 */
[----:B------:R-:W-:-:S14]  /*15a0*/  DSETP.NAN.AND P1, PT, R16, R16, PT ;  /* 0x000000101000722a */ /* 0x000fdc0003f28000 */
[----:B------:R-:W-:Y:S01]  /*15b0*/  @P1 DADD R28, R16, 4 ;  /* 0x40100000101c1429 */ /* 0x000fe20000000000 */
[----:B------:R-:W-:Y:S10]  /*15c0*/  @P1 BRA `(.L_x_126) ;  /* 0x00000000000c1947 */ /* 0x000ff40003800000 */
[----:B------:R-:W-:-:S14]  /*15d0*/  DSETP.NEU.AND P1, PT, |R16|, +INF , PT ;  /* 0x7ff000001000742a */ /* 0x000fdc0003f2d200 */
[----:B------:R-:W-:Y:S02]  /*15e0*/  @!P1 IMAD.MOV.U32 R28, RZ, RZ, 0x0 ;  /* 0x00000000ff1c9424 */ /* 0x000fe400078e00ff */
[----:B------:R-:W-:-:S07]  /*15f0*/  @!P1 IMAD.MOV.U32 R29, RZ, RZ, 0x7ff00000 ;  /* 0x7ff00000ff1d9424 */ /* 0x000fce00078e00ff */
.L_x_126:
[----:B------:R-:W-:Y:S05]  /*1600*/  BSYNC.RECONVERGENT B2 ;  /* 0x0000000000027941 */ /* 0x000fea0003800200 */
.L_x_125:
[----:B------:R-:W-:Y:S01]  /*1610*/  BSSY.RECONVERGENT B2, `(.L_x_127) ;  /* 0x0000006000027945 */ /* 0x000fe20003800200 */
[----:B------:R-:W-:Y:S01]  /*1620*/  FSEL R16, R28, RZ, P3 ;  /* 0x000000ff1c107208 */ /* 0x000fe20001800000 */
[----:B------:R-:W-:Y:S01]  /*1630*/  IMAD.MOV.U32 R3, RZ, RZ, 0x40100000 ;  /* 0x40100000ff037424 */ /* 0x000fe200078e00ff */
[----:B------:R-:W-:Y:S02]  /*1640*/  FSEL R17, R29, 1.875, P3 ;  /* 0x3ff000001d117808 */ /* 0x000fe40001800000 */
[----:B------:R-:W-:-:S07]  /*1650*/  MOV R52, 0x1670 ;  /* 0x0000167000347802 */ /* 0x000fce0000000f00 */
[----:B------:R-:W-:Y:S05]  /*1660*/  CALL.REL.NOINC `($_Z8Evolve_pPdS_S_9InputPara$__internal_accurate_pow) ;  /* 0x00000010009c7944 */ /* 0x000fea0003c00000 */
[----:B------:R-:W-:Y:S05]  /*1670*/  BSYNC.RECONVERGENT B2 ;  /* 0x0000000000027941 */ /* 0x000fea0003800200 */
.L_x_127:
[C---:B------:R-:W-:Y:S01]  /*1680*/  DADD R28, R18.reuse, 4 ;  /* 0x40100000121c7429 */ /* 0x040fe20000000000 */
[----:B------:R-:W-:Y:S01]  /*1690*/  BSSY.RECONVERGENT B2, `(.L_x_128) ;  /* 0x000000e000027945 */ /* 0x000fe20003800200 */
[----:B------:R-:W-:-:S08]  /*16a0*/  DSETP.NEU.AND P2, PT, R18, 1, PT ;  /* 0x3ff000001200742a */ /* 0x000fd00003f4d000 */
[----:B------:R-:W-:Y:S02]  /*16b0*/  LOP3.LUT R28, R29, 0x7ff00000, RZ, 0xc0, !PT ;  /* 0x7ff000001d1c7812 */ /* 0x000fe400078ec0ff */
[----:B------:R-:W-:Y:S02]  /*16c0*/  FSEL R29, R27, RZ, P0 ;  /* 0x000000ff1b1d7208 */ /* 0x000fe40000000000 */
[----:B------:R-:W-:Y:S02]  /*16d0*/  ISETP.NE.AND P1, PT, R28, 0x7ff00000, PT ;  /* 0x7ff000001c00780c */ /* 0x000fe40003f25270 */
[----:B------:R-:W-:Y:S01]  /*16e0*/  FSEL R28, R26, RZ, P0 ;  /* 0x000000ff1a1c7208 */ /* 0x000fe20000000000 */
[----:B------:R-:W-:-:S10]  /*16f0*/  DADD R26, -RZ, |R20| ;  /* 0x00000000ff1a7229 */ /* 0x000fd40000000514 */
[----:B------:R-:W-:Y:S05]  /*1700*/  @P1 BRA `(.L_x_129) ;  /* 0x0000000000181947 */ /* 0x000fea0003800000 */
[----:B------:R-:W-:-:S14]  /*1710*/  DSETP.NAN.AND P0, PT, R18, R18, PT ;  /* 0x000000121200722a */ /* 0x000fdc0003f08000 */
[----:B------:R-:W-:Y:S01]  /*1720*/  @P0 DADD R28, R18, 4 ;  /* 0x40100000121c0429 */ /* 0x000fe20000000000 */
[----:B------:R-:W-:Y:S10]  /*1730*/  @P0 BRA `(.L_x_129) ;  /* 0x00000000000c0947 */ /* 0x000ff40003800000 */
[----:B------:R-:W-:-:S14]  /*1740*/  DSETP.NEU.AND P0, PT, |R18|, +INF , PT ;  /* 0x7ff000001200742a */ /* 0x000fdc0003f0d200 */
[----:B------:R-:W-:Y:S02]  /*1750*/  @!P0 IMAD.MOV.U32 R28, RZ, RZ, 0x0 ;  /* 0x00000000ff1c8424 */ /* 0x000fe400078e00ff */
[----:B------:R-:W-:-:S07]  /*1760*/  @!P0 IMAD.MOV.U32 R29, RZ, RZ, 0x7ff00000 ;  /* 0x7ff00000ff1d8424 */ /* 0x000fce00078e00ff */
.L_x_129:
[----:B------:R-:W-:Y:S05]  /*1770*/  BSYNC.RECONVERGENT B2 ;  /* 0x0000000000027941 */ /* 0x000fea0003800200 */
.L_x_128:
        /* <DEDUP_REMOVED lines=8> */
[----:B------:R-:W-:Y:S05]  /*1800*/  CALL.REL.NOINC `($_Z8Evolve_pPdS_S_9InputPara$__internal_accurate_pow) ;  /* 0x0000001000347944 */ /* 0x000fea0003c00000 */
[----:B------:R-:W-:Y:S05]  /*1810*/  BSYNC.RECONVERGENT B2 ;  /* 0x0000000000027941 */ /* 0x000fea0003800200 */
.L_x_130:
        /* <DEDUP_REMOVED lines=15> */
.L_x_132:
[----:B------:R-:W-:Y:S05]  /*1910*/  BSYNC.RECONVERGENT B2 ;  /* 0x0000000000027941 */ /* 0x000fea0003800200 */
.L_x_131:
[----:B------:R-:W-:Y:S01]  /*1920*/  FSEL R18, R18, RZ, P2 ;  /* 0x000000ff12127208 */ /* 0x000fe20001000000 */
[----:B------:R-:W-:Y:S01]  /*1930*/  BSSY.RECONVERGENT B2, `(.L_x_133) ;  /* 0x0000007000027945 */ /* 0x000fe20003800200 */
[----:B------:R-:W-:Y:S01]  /*1940*/  FSEL R19, R19, 1.875, P2 ;  /* 0x3ff0000013137808 */ /* 0x000fe20001000000 */
[----:B------:R-:W-:Y:S01]  /*1950*/  IMAD.MOV.U32 R3, RZ, RZ, 0x40000000 ;  /* 0x40000000ff037424 */ /* 0x000fe200078e00ff */
[----:B------:R-:W-:Y:S02]  /*1960*/  MOV R53, R27 ;  /* 0x0000001b00357202 */ /* 0x000fe40000000f00 */
[----:B------:R-:W-:Y:S02]  /*1970*/  MOV R52, 0x19a0 ;  /* 0x000019a000347802 */ /* 0x000fe40000000f00 */
[----:B------:R-:W-:-:S11]  /*1980*/  DADD R16, R16, R18 ;  /* 0x0000000010107229 */ /* 0x000fd60000000012 */
[----:B------:R-:W-:Y:S05]  /*1990*/  CALL.REL.NOINC `($_Z8Evolve_pPdS_S_9InputPara$__internal_accurate_pow) ;  /* 0x0000000c00d07944 */ /* 0x000fea0003c00000 */
[----:B------:R-:W-:Y:S05]  /*19a0*/  BSYNC.RECONVERGENT B2 ;  /* 0x0000000000027941 */ /* 0x000fea0003800200 */
.L_x_133:
        /* <DEDUP_REMOVED lines=12> */
.L_x_135:
[----:B------:R-:W-:Y:S05]  /*1a70*/  BSYNC.RECONVERGENT B2 ;  /* 0x0000000000027941 */ /* 0x000fea0003800200 */
.L_x_134:
        /* <DEDUP_REMOVED lines=18> */
[----:B------:R-:W-:Y:S05]  /*1ba0*/  CALL.REL.NOINC `($__internal_1_$__cuda_sm20_div_rn_f64_full) ;  /* 0x0000000400dc7944 */ /* 0x000fea0003c00000 */
.L_x_137:
[----:B------:R-:W-:Y:S05]  /*1bb0*/  BSYNC.RECONVERGENT B2 ;  /* 0x0000000000027941 */ /* 0x000fea0003800200 */
.L_x_136:
[----:B------:R-:W0:Y:S01]  /*1bc0*/  LDC.64 R26, c[0x0][0x3d0] ;  /* 0x0000f400ff1a7b82 */ /* 0x000e220000000a00 */
[----:B------:R-:W-:-:S08]  /*1bd0*/  DADD R2, -R2, 1 ;  /* 0x3ff0000002027429 */ /* 0x000fd00000000100 */
[----:B0-----:R-:W-:-:S11]  /*1be0*/  DFMA R26, -R2, R26, 1 ;  /* 0x3ff00000021a742b */ /* 0x001fd6000000011a */
.L_x_123:
[----:B------:R-:W-:Y:S05]  /*1bf0*/  BSYNC.RECONVERGENT B1 ;  /* 0x0000000000017941 */ /* 0x000fea0003800200 */
.L_x_122:
        /* <DEDUP_REMOVED lines=19> */
.L_x_139:
[----:B------:R-:W-:Y:S05]  /*1d30*/  BSYNC.RECONVERGENT B1 ;  /* 0x0000000000017941 */ /* 0x000fea0003800200 */
.L_x_138:
        /* <DEDUP_REMOVED lines=61> */
[----:B------:R-:W-:-:S08]  /*2110*/  DMUL R18, R16, R18 ;  /* 0x0000001210127228 */ /* 0x000fd00000000000 */
[----:B------:R-:W-:Y:S02]  /*2120*/  DFMA R24, R18, R24, R24 ;  /* 0x000000181218722b */ /* 0x000fe40000000018 */
[----:B------:R-:W-:-:S06]  /*2130*/  DADD R18, -R14, 1 ;  /* 0x3ff000000e127429 */ /* 0x000fcc0000000100 */
[----:B------:R-:W-:Y:S02]  /*2140*/  DADD R16, -R24, UR24 ;  /* 0x0000001818107e29 */ /* 0x000fe40008000100 */
[----:B------:R-:W-:-:S08]  /*2150*/  DMUL R18, R14, R18 ;  /* 0x000000120e127228 */ /* 0x000fd00000000000 */
[----:B------:R-:W-:Y:S02]  /*2160*/  FSEL R2, R17, R25, P0 ;  /* 0x0000001911027208 */ /* 0x000fe40000000000 */
[----:B------:R-:W-:Y:S02]  /*2170*/  FSEL R16, R16, R24, P0 ;  /* 0x0000001810107208 */ /* 0x000fe40000000000 */
[----:B------:R-:W-:Y:S02]  /*2180*/  LOP3.LUT R17, R2, 0x80000000, R3, 0xb8, !PT ;  /* 0x8000000002117812 */ /* 0x000fe400078eb803 */
[----:B------:R-:W0:Y:S04]  /*2190*/  LDC.64 R2, c[0x0][0x390] ;  /* 0x0000e400ff027b82 */ /* 0x000e280000000a00 */
[----:B------:R-:W-:-:S08]  /*21a0*/  DFMA R16, R16, UR8, R20 ;  /* 0x0000000810107c2b */ /* 0x000fd00008000014 */
[----:B------:R-:W-:-:S08]  /*21b0*/  DMUL R16, R18, R16 ;  /* 0x0000001012107228 */ /* 0x000fd00000000000 */
[----:B------:R-:W-:Y:S01]  /*21c0*/  DFMA R16, R12, R22, R16 ;  /* 0x000000160c10722b */ /* 0x000fe20000000010 */
[----:B0-----:R-:W-:-:S07]  /*21d0*/  IMAD.WIDE R2, R5, 0x8, R2 ;  /* 0x0000000805027825 */ /* 0x001fce00078e0202 */
[----:B------:R-:W-:-:S08]  /*21e0*/  DMUL R16, R16, UR10 ;  /* 0x0000000a10107c28 */ /* 0x000fd00008000000 */
[----:B------:R-:W-:-:S07]  /*21f0*/  DFMA R16, R16, UR18, R14 ;  /* 0x0000001210107c2b */ /* 0x000fce000800000e */
[----:B------:R0:W-:Y:S04]  /*2200*/  STG.E.64 desc[UR6][R2.64], R16 ;  /* 0x0000001002007986 */ /* 0x0001e8000c101b06 */
.L_x_112:
[----:B------:R-:W-:Y:S05]  /*2210*/  BSYNC.RECONVERGENT B0 ;  /* 0x0000000000007941 */ /* 0x000fea0003800200 */
.L_x_111:
[----:B------:R-:W-:Y:S01]  /*2220*/  VIADD R0, R0, 0x1 ;  /* 0x0000000100007836 */ /* 0x000fe20000000000 */
[C---:B------:R-:W-:Y:S01]  /*2230*/  IADD3 R10, PT, PT, R46.reuse, R10, RZ ;  /* 0x0000000a2e0a7210 */ /* 0x040fe20007ffe0ff */
[C---:B------:R-:W-:Y:S02]  /*2240*/  IMAD.IADD R9, R46.reuse, 0x1, R9 ;  /* 0x000000012e097824 */ /* 0x040fe400078e0209 */
[----:B------:R-:W-:Y:S01]  /*2250*/  IMAD.IADD R7, R46, 0x1, R7 ;  /* 0x000000012e077824 */ /* 0x000fe200078e0207 */
[----:B------:R-:W-:Y:S01]  /*2260*/  ISETP.NE.AND P0, PT, R0, 0x1, PT ;  /* 0x000000010000780c */ /* 0x000fe20003f05270 */
[C---:B------:R-:W-:Y:S02]  /*2270*/  IMAD.IADD R6, R46.reuse, 0x1, R6 ;  /* 0x000000012e067824 */ /* 0x040fe400078e0206 */
[C---:B------:R-:W-:Y:S02]  /*2280*/  IMAD.IADD R5, R46.reuse, 0x1, R5 ;  /* 0x000000012e057824 */ /* 0x040fe400078e0205 */
[----:B------:R-:W-:-:S08]  /*2290*/  IMAD.IADD R4, R46, 0x1, R4 ;  /* 0x000000012e047824 */ /* 0x000fd000078e0204 */
[----:B------:R-:W-:Y:S05]  /*22a0*/  @P0 BRA `(.L_x_140) ;  /* 0xffffffe800800947 */ /* 0x000fea000383ffff */
.L_x_110:
[----:B------:R-:W-:Y:S01]  /*22b0*/  ISETP.NE.AND P0, PT, R43, UR5, PT ;  /* 0x000000052b007c0c */ /* 0x000fe2000bf05270 */
[----:B------:R-:W-:-:S12]  /*22c0*/  UIADD3 UR5, UPT, UPT, UR5, 0x1, URZ ;  /* 0x0000000105057890 */ /* 0x000fd8000fffe0ff */
[----:B------:R-:W-:Y:S05]  /*22d0*/  @P0 BRA `(.L_x_141) ;  /* 0xffffffe400600947 */ /* 0x000fea000383ffff */
.L_x_109:
[----:B------:R-:W-:Y:S01]  /*22e0*/  ISETP.NE.AND P0, PT, R50, UR4, PT ;  /* 0x0000000432007c0c */ /* 0x000fe2000bf05270 */
[----:B------:R-:W-:-:S12]  /*22f0*/  UIADD3 UR4, UPT, UPT, UR4, 0x1, URZ ;  /* 0x0000000104047890 */ /* 0x000fd8000fffe0ff */
[----:B------:R-:W-:Y:S05]  /*2300*/  @P0 BRA `(.L_x_142) ;  /* 0xffffffe000600947 */ /* 0x000fea000383ffff */
[----:B------:R-:W-:Y:S05]  /*2310*/  EXIT ;  /* 0x000000000000794d */ /* 0x000fea0003800000 */
        .weak           $__internal_1_$__cuda_sm20_div_rn_f64_full
        .type           $__internal_1_$__cuda_sm20_div_rn_f64_full,@function
        .size           $__internal_1_$__cuda_sm20_div_rn_f64_full,($_Z8Evolve_pPdS_S_9InputPara$__internal_accurate_pow - $__internal_1_$__cuda_sm20_div_rn_f64_full)
$__internal_1_$__cuda_sm20_div_rn_f64_full:
[C---:B------:R-:W-:Y:S01]  /*2320*/  FSETP.GEU.AND P0, PT, |R19|.reuse, 1.469367938527859385e-39, PT ;  /* 0x001000001300780b */ /* 0x040fe20003f0e200 */
[----:B------:R-:W-:Y:S01]  /*2330*/  IMAD.MOV.U32 R20, RZ, RZ, 0x1 ;  /* 0x00000001ff147424 */ /* 0x000fe200078e00ff */
[----:B------:R-:W-:Y:S01]  /*2340*/  LOP3.LUT R2, R19, 0x800fffff, RZ, 0xc0, !PT ;  /* 0x800fffff13027812 */ /* 0x000fe200078ec0ff */
[----:B------:R-:W-:Y:S01]  /*2350*/  IMAD.MOV.U32 R31, RZ, RZ, 0x1ca00000 ;  /* 0x1ca00000ff1f7424 */ /* 0x000fe200078e00ff */
[C---:B------:R-:W-:Y:S01]  /*2360*/  FSETP.GEU.AND P2, PT, |R17|.reuse, 1.469367938527859385e-39, PT ;  /* 0x001000001100780b */ /* 0x040fe20003f4e200 */
[----:B------:R-:W-:Y:S01]  /*2370*/  IMAD.MOV.U32 R28, RZ, RZ, R16 ;  /* 0x000000ffff1c7224 */ /* 0x000fe200078e0010 */
[----:B------:R-:W-:Y:S01]  /*2380*/  LOP3.LUT R3, R2, 0x3ff00000, RZ, 0xfc, !PT ;  /* 0x3ff0000002037812 */ /* 0x000fe200078efcff */
[----:B------:R-:W-:Y:S01]  /*2390*/  IMAD.MOV.U32 R2, RZ, RZ, R18 ;  /* 0x000000ffff027224 */ /* 0x000fe200078e0012 */
[----:B------:R-:W-:Y:S01]  /*23a0*/  LOP3.LUT R32, R17, 0x7ff00000, RZ, 0xc0, !PT ;  /* 0x7ff0000011207812 */ /* 0x000fe200078ec0ff */
[----:B------:R-:W-:Y:S01]  /*23b0*/  BSSY.RECONVERGENT B3, `(.L_x_143) ;  /* 0x000004e000037945 */ /* 0x000fe20003800200 */
[----:B------:R-:W-:-:S03]  /*23c0*/  LOP3.LUT R33, R19, 0x7ff00000, RZ, 0xc0, !PT ;  /* 0x7ff0000013217812 */ /* 0x000fc600078ec0ff */
[----:B------:R-:W-:Y:S01]  /*23d0*/  @!P0 DMUL R2, R18, 8.98846567431157953865e+307 ;  /* 0x7fe0000012028828 */ /* 0x000fe20000000000 */
[C---:B------:R-:W-:Y:S01]  /*23e0*/  ISETP.GE.U32.AND P1, PT, R32.reuse, R33, PT ;  /* 0x000000212000720c */ /* 0x040fe20003f26070 */
[----:B------:R-:W-:Y:S02]  /*23f0*/  IMAD.MOV.U32 R34, RZ, RZ, R32 ;  /* 0x000000ffff227224 */ /* 0x000fe400078e0020 */
[----:B------:R-:W-:Y:S02]  /*2400*/  @!P2 LOP3.LUT R27, R19, 0x7ff00000, RZ, 0xc0, !PT ;  /* 0x7ff00000131ba812 */ /* 0x000fe400078ec0ff */
[----:B------:R-:W0:Y:S01]  /*2410*/  MUFU.RCP64H R21, R3 ;  /* 0x0000000300157308 */ /* 0x000e220000001800 */
[----:B------:R-:W-:Y:S02]  /*2420*/  SEL R29, R31, 0x63400000, !P1 ;  /* 0x634000001f1d7807 */ /* 0x000fe40004800000 */
[----:B------:R-:W-:Y:S02]  /*2430*/  @!P2 ISETP.GE.U32.AND P3, PT, R32, R27, PT ;  /* 0x0000001b2000a20c */ /* 0x000fe40003f66070 */
[----:B------:R-:W-:-:S02]  /*2440*/  LOP3.LUT R29, R29, 0x800fffff, R17, 0xf8, !PT ;  /* 0x800fffff1d1d7812 */ /* 0x000fc400078ef811 */
[----:B------:R-:W-:-:S04]  /*2450*/  @!P0 LOP3.LUT R33, R3, 0x7ff00000, RZ, 0xc0, !PT ;  /* 0x7ff0000003218812 */ /* 0x000fc800078ec0ff */
[----:B------:R-:W-:Y:S01]  /*2460*/  IADD3 R36, PT, PT, R33, -0x1, RZ ;  /* 0xffffffff21247810 */ /* 0x000fe20007ffe0ff */
[----:B0-----:R-:W-:-:S08]  /*2470*/  DFMA R24, R20, -R2, 1 ;  /* 0x3ff000001418742b */ /* 0x001fd00000000802 */
[----:B------:R-:W-:-:S08]  /*2480*/  DFMA R24, R24, R24, R24 ;  /* 0x000000181818722b */ /* 0x000fd00000000018 */
[----:B------:R-:W-:Y:S01]  /*2490*/  DFMA R20, R20, R24, R20 ;  /* 0x000000181414722b */ /* 0x000fe20000000014 */
[----:B------:R-:W-:Y:S01]  /*24a0*/  @!P2 SEL R25, R31, 0x63400000, !P3 ;  /* 0x634000001f19a807 */ /* 0x000fe20005800000 */
[----:B------:R-:W-:-:S03]  /*24b0*/  @!P2 IMAD.MOV.U32 R24, RZ, RZ, RZ ;  /* 0x000000ffff18a224 */ /* 0x000fc600078e00ff */
[----:B------:R-:W-:-:S03]  /*24c0*/  @!P2 LOP3.LUT R25, R25, 0x80000000, R17, 0xf8, !PT ;  /* 0x800000001919a812 */ /* 0x000fc600078ef811 */
[----:B------:R-:W-:Y:S01]  /*24d0*/  DFMA R26, R20, -R2, 1 ;  /* 0x3ff00000141a742b */ /* 0x000fe20000000802 */
[----:B------:R-:W-:-:S06]  /*24e0*/  @!P2 LOP3.LUT R25, R25, 0x100000, RZ, 0xfc, !PT ;  /* 0x001000001919a812 */ /* 0x000fcc00078efcff */
[----:B------:R-:W-:Y:S02]  /*24f0*/  @!P2 DFMA R28, R28, 2, -R24 ;  /* 0x400000001c1ca82b */ /* 0x000fe40000000818 */
[----:B------:R-:W-:-:S08]  /*2500*/  DFMA R26, R20, R26, R20 ;  /* 0x0000001a141a722b */ /* 0x000fd00000000014 */
[----:B------:R-:W-:Y:S01]  /*2510*/  @!P2 LOP3.LUT R34, R29, 0x7ff00000, RZ, 0xc0, !PT ;  /* 0x7ff000001d22a812 */ /* 0x000fe200078ec0ff */
[----:B------:R-:W-:-:S04]  /*2520*/  DMUL R24, R26, R28 ;  /* 0x0000001c1a187228 */ /* 0x000fc80000000000 */
[----:B------:R-:W-:-:S04]  /*2530*/  VIADD R35, R34, 0xffffffff ;  /* 0xffffffff22237836 */ /* 0x000fc80000000000 */
[----:B------:R-:W-:Y:S01]  /*2540*/  DFMA R20, R24, -R2, R28 ;  /* 0x800000021814722b */ /* 0x000fe2000000001c */
[----:B------:R-:W-:-:S04]  /*2550*/  ISETP.GT.U32.AND P0, PT, R35, 0x7feffffe, PT ;  /* 0x7feffffe2300780c */ /* 0x000fc80003f04070 */
[----:B------:R-:W-:-:S03]  /*2560*/  ISETP.GT.U32.OR P0, PT, R36, 0x7feffffe, P0 ;  /* 0x7feffffe2400780c */ /* 0x000fc60000704470 */
[----:B------:R-:W-:-:S10]  /*2570*/  DFMA R20, R26, R20, R24 ;  /* 0x000000141a14722b */ /* 0x000fd40000000018 */
        /* <DEDUP_REMOVED lines=28> */
.L_x_144:
[----:B------:R-:W-:-:S14]  /*2740*/  DSETP.NAN.AND P0, PT, R16, R16, PT ;  /* 0x000000101000722a */ /* 0x000fdc0003f08000 */
[----:B------:R-:W-:Y:S05]  /*2750*/  @P0 BRA `(.L_x_146) ;  /* 0x0000000000440947 */ /* 0x000fea0003800000 */
[----:B------:R-:W-:-:S14]  /*2760*/  DSETP.NAN.AND P0, PT, R18, R18, PT ;  /* 0x000000121200722a */ /* 0x000fdc0003f08000 */
[----:B------:R-:W-:Y:S05]  /*2770*/  @P0 BRA `(.L_x_147) ;  /* 0x0000000000300947 */ /* 0x000fea0003800000 */
[----:B------:R-:W-:Y:S01]  /*2780*/  ISETP.NE.AND P0, PT, R34, R33, PT ;  /* 0x000000212200720c */ /* 0x000fe20003f05270 */
[----:B------:R-:W-:Y:S02]  /*2790*/  IMAD.MOV.U32 R24, RZ, RZ, 0x0 ;  /* 0x00000000ff187424 */ /* 0x000fe400078e00ff */
[----:B------:R-:W-:-:S10]  /*27a0*/  IMAD.MOV.U32 R25, RZ, RZ, -0x80000 ;  /* 0xfff80000ff197424 */ /* 0x000fd400078e00ff */
        /* <DEDUP_REMOVED lines=9> */
.L_x_147:
[----:B------:R-:W-:Y:S02]  /*2840*/  LOP3.LUT R25, R19, 0x80000, RZ, 0xfc, !PT ;  /* 0x0008000013197812 */ /* 0x000fe400078efcff */
[----:B------:R-:W-:Y:S01]  /*2850*/  MOV R24, R18 ;  /* 0x0000001200187202 */ /* 0x000fe20000000f00 */
[----:B------:R-:W-:Y:S06]  /*2860*/  BRA `(.L_x_145) ;  /* 0x0000000000087947 */ /* 0x000fec0003800000 */
.L_x_146:
[----:B------:R-:W-:Y:S01]  /*2870*/  LOP3.LUT R25, R17, 0x80000, RZ, 0xfc, !PT ;  /* 0x0008000011197812 */ /* 0x000fe200078efcff */
[----:B------:R-:W-:-:S07]  /*2880*/  IMAD.MOV.U32 R24, RZ, RZ, R16 ;  /* 0x000000ffff187224 */ /* 0x000fce00078e0010 */
.L_x_145:
[----:B------:R-:W-:Y:S05]  /*2890*/  BSYNC.RECONVERGENT B3 ;  /* 0x0000000000037941 */ /* 0x000fea0003800200 */
.L_x_143:
[----:B------:R-:W-:Y:S02]  /*28a0*/  IMAD.MOV.U32 R31, RZ, RZ, 0x0 ;  /* 0x00000000ff1f7424 */ /* 0x000fe400078e00ff */
[----:B------:R-:W-:Y:S02]  /*28b0*/  IMAD.MOV.U32 R2, RZ, RZ, R24 ;  /* 0x000000ffff027224 */ /* 0x000fe400078e0018 */
[----:B------:R-:W-:Y:S01]  /*28c0*/  IMAD.MOV.U32 R3, RZ, RZ, R25 ;  /* 0x000000ffff037224 */ /* 0x000fe200078e0019 */
[----:B------:R-:W-:Y:S06]  /*28d0*/  RET.REL.NODEC R30 `(_Z8Evolve_pPdS_S_9InputPara) ;  /* 0xffffffd41ec87950 */ /* 0x000fec0003c3ffff */
        .type           $_Z8Evolve_pPdS_S_9InputPara$__internal_accurate_pow,@function
        .size           $_Z8Evolve_pPdS_S_9InputPara$__internal_accurate_pow,(.L_x_205 - $_Z8Evolve_pPdS_S_9InputPara$__internal_accurate_pow)
$_Z8Evolve_pPdS_S_9InputPara$__internal_accurate_pow:
[----:B------:R-:W-:Y:S01]  /*28e0*/  ISETP.GT.U32.AND P2, PT, R53, 0xfffff, PT ;  /* 0x000fffff3500780c */ /* 0x000fe20003f44070 */
[--C-:B------:R-:W-:Y:S01]  /*28f0*/  IMAD.MOV.U32 R27, RZ, RZ, R53.reuse ;  /* 0x000000ffff1b7224 */ /* 0x100fe200078e0035 */
[----:B------:R-:W-:Y:S01]  /*2900*/  MOV R28, 0x41ad3b5a ;  /* 0x41ad3b5a001c7802 */ /* 0x000fe20000000f00 */
[----:B------:R-:W-:Y:S01]  /*2910*/  IMAD.MOV.U32 R29, RZ, RZ, 0x3ed0f5d2 ;  /* 0x3ed0f5d2ff1d7424 */ /* 0x000fe200078e00ff */
[----:B------:R-:W-:Y:S01]  /*2920*/  UMOV UR24, 0x7d2cafe2 ;  /* 0x7d2cafe200187882 */ /* 0x000fe20000000000 */
[----:B------:R-:W-:Y:S01]  /*2930*/  UMOV UR25, 0x3eb0f5ff ;  /* 0x3eb0f5ff00197882 */ /* 0x000fe20000000000 */
[----:B------:R-:W-:Y:S01]  /*2940*/  SHF.R.U32.HI R53, RZ, 0x14, R53 ;  /* 0x00000014ff357819 */ /* 0x000fe20000011635 */
[----:B------:R-:W-:Y:S01]  /*2950*/  UMOV UR26, 0x3b39803f ;  /* 0x3b39803f001a7882 */ /* 0x000fe20000000000 */
[----:B------:R-:W-:-:S05]  /*2960*/  UMOV UR27, 0x3c7abc9e ;  /* 0x3c7abc9e001b7882 */ /* 0x000fca0000000000 */
[----:B------:R-:W-:-:S10]  /*2970*/  @!P2 DMUL R36, R26, 1.80143985094819840000e+16 ;  /* 0x435000001a24a828 */ /* 0x000fd40000000000 */
[----:B------:R-:W-:Y:S01]  /*2980*/  @!P2 IMAD.MOV.U32 R27, RZ, RZ, R37 ;  /* 0x000000ffff1ba224 */ /* 0x000fe200078e0025 */
[----:B------:R-:W-:Y:S01]  /*2990*/  @!P2 LEA.HI R53, R37, 0xffffffca, RZ, 0xc ;  /* 0xffffffca2535a811 */ /* 0x000fe200078f60ff */
[----:B------:R-:W-:-:S03]  /*29a0*/  @!P2 IMAD.MOV.U32 R26, RZ, RZ, R36 ;  /* 0x000000ffff1aa224 */ /* 0x000fc600078e0024 */
[----:B------:R-:W-:Y:S01]  /*29b0*/  LOP3.LUT R27, R27, 0x800fffff, RZ, 0xc0, !PT ;  /* 0x800fffff1b1b7812 */ /* 0x000fe200078ec0ff */
[----:B------:R-:W-:Y:S02]  /*29c0*/  IMAD.MOV.U32 R32, RZ, RZ, R26 ;  /* 0x000000ffff207224 */ /* 0x000fe400078e001a */
[----:B------:R-:W-:Y:S01]  /*29d0*/  IMAD.MOV.U32 R26, RZ, RZ, RZ ;  /* 0x000000ffff1a7224 */ /* 0x000fe200078e00ff */
[----:B------:R-:W-:-:S04]  /*29e0*/  LOP3.LUT R33, R27, 0x3ff00000, RZ, 0xfc, !PT ;  /* 0x3ff000001b217812 */ /* 0x000fc800078efcff */
[----:B------:R-:W-:-:S13]  /*29f0*/  ISETP.GE.U32.AND P3, PT, R33, 0x3ff6a09f, PT ;  /* 0x3ff6a09f2100780c */ /* 0x000fda0003f66070 */
[----:B------:R-:W-:-:S04]  /*2a00*/  @P3 VIADD R27, R33, 0xfff00000 ;  /* 0xfff00000211b3836 */ /* 0x000fc80000000000 */
[----:B------:R-:W-:-:S06]  /*2a10*/  @P3 IMAD.MOV.U32 R33, RZ, RZ, R27 ;  /* 0x000000ffff213224 */ /* 0x000fcc00078e001b */
        /* <DEDUP_REMOVED lines=27> */
[----:B------:R-:W-:-:S05]  /*2bd0*/  DMUL R28, R30, R28 ;  /* 0x0000001c1e1c7228 */ /* 0x000fca0000000000 */
[----:B------:R-:W-:Y:S01]  /*2be0*/  DFMA R34, R38, R34, UR24 ;  /* 0x0000001826227e2b */ /* 0x000fe20008000022 */
[----:B------:R-:W-:Y:S01]  /*2bf0*/  UMOV UR24, 0x55555555 ;  /* 0x5555555500187882 */ /* 0x000fe20000000000 */
[----:B------:R-:W-:-:S03]  /*2c00*/  UMOV UR25, 0x3fb55555 ;  /* 0x3fb5555500197882 */ /* 0x000fc60000000000 */
[----:B------:R-:W-:Y:S02]  /*2c10*/  VIADD R37, R29, 0x100000 ;  /* 0x001000001d257836 */ /* 0x000fe40000000000 */
[----:B------:R-:W-:Y:S01]  /*2c20*/  IMAD.MOV.U32 R36, RZ, RZ, R28 ;  /* 0x000000ffff247224 */ /* 0x000fe200078e001c */
[----:B------:R-:W-:-:S08]  /*2c30*/  DFMA R30, R38, R34, UR24 ;  /* 0x00000018261e7e2b */ /* 0x000fd00008000022 */
[----:B------:R-:W-:Y:S01]  /*2c40*/  DADD R32, -R30, UR24 ;  /* 0x000000181e207e29 */ /* 0x000fe20008000100 */
[----:B------:R-:W-:Y:S01]  /*2c50*/  UMOV UR24, 0xb9e7b0 ;  /* 0x00b9e7b000187882 */ /* 0x000fe20000000000 */
[----:B------:R-:W-:-:S06]  /*2c60*/  UMOV UR25, 0x3c46a4cb ;  /* 0x3c46a4cb00197882 */ /* 0x000fcc0000000000 */
[----:B------:R-:W-:Y:S02]  /*2c70*/  DFMA R32, R38, R34, R32 ;  /* 0x000000222620722b */ /* 0x000fe40000000020 */
[----:B------:R-:W-:-:S06]  /*2c80*/  DMUL R34, R26, R26 ;  /* 0x0000001a1a227228 */ /* 0x000fcc0000000000 */
[----:B------:R-:W-:Y:S01]  /*2c90*/  DADD R32, R32, -UR24 ;  /* 0x8000001820207e29 */ /* 0x000fe20008000000 */
[----:B------:R-:W-:Y:S01]  /*2ca0*/  UMOV UR24, 0x80000000 ;  /* 0x8000000000187882 */ /* 0x000fe20000000000 */
[----:B------:R-:W-:Y:S01]  /*2cb0*/  DFMA R38, R26, R26, -R34 ;  /* 0x0000001a1a26722b */ /* 0x000fe20000000822 */
[----:B------:R-:W-:-:S07]  /*2cc0*/  UMOV UR25, 0x43300000 ;  /* 0x4330000000197882 */ /* 0x000fce0000000000 */
        /* <DEDUP_REMOVED lines=18> */
[----:B------:R-:W-:Y:S01]  /*2df0*/  DADD R32, R32, R26 ;  /* 0x0000000020207229 */ /* 0x000fe2000000001a */
[C---:B------:R-:W-:Y:S02]  /*2e00*/  VIADD R26, R53.reuse, 0xfffffc01 ;  /* 0xfffffc01351a7836 */ /* 0x040fe40000000000 */
[----:B------:R-:W-:Y:S02]  /*2e10*/  @P3 VIADD R26, R53, 0xfffffc02 ;  /* 0xfffffc02351a3836 */ /* 0x000fe40000000000 */
[----:B------:R-:W-:-:S03]  /*2e20*/  IMAD.MOV.U32 R27, RZ, RZ, 0x43300000 ;  /* 0x43300000ff1b7424 */ /* 0x000fc600078e00ff */
[----:B------:R-:W-:Y:S01]  /*2e30*/  DADD R28, R28, R32 ;  /* 0x000000001c1c7229 */ /* 0x000fe20000000020 */
[----:B------:R-:W-:-:S06]  /*2e40*/  LOP3.LUT R26, R26, 0x80000000, RZ, 0x3c, !PT ;  /* 0x800000001a1a7812 */ /* 0x000fcc00078e3cff */
[----:B------:R-:W-:Y:S01]  /*2e50*/  DADD R32, R26, -UR24 ;  /* 0x800000181a207e29 */ /* 0x000fe20008000000 */
[----:B------:R-:W-:Y:S01]  /*2e60*/  UMOV UR24, 0xfefa39ef ;  /* 0xfefa39ef00187882 */ /* 0x000fe20000000000 */
[----:B------:R-:W-:Y:S01]  /*2e70*/  DADD R34, R30, R28 ;  /* 0x000000001e227229 */ /* 0x000fe2000000001c */
[----:B------:R-:W-:-:S07]  /*2e80*/  UMOV UR25, 0x3fe62e42 ;  /* 0x3fe62e4200197882 */ /* 0x000fce0000000000 */
[--C-:B------:R-:W-:Y:S02]  /*2e90*/  DFMA R26, R32, UR24, R34.reuse ;  /* 0x00000018201a7c2b */ /* 0x100fe40008000022 */
[----:B------:R-:W-:-:S06]  /*2ea0*/  DADD R36, R30, -R34 ;  /* 0x000000001e247229 */ /* 0x000fcc0000000822 */
[----:B------:R-:W-:Y:S02]  /*2eb0*/  DFMA R30, R32, -UR24, R26 ;  /* 0x80000018201e7c2b */ /* 0x000fe4000800001a */
[----:B------:R-:W-:-:S06]  /*2ec0*/  DADD R36, R28, R36 ;  /* 0x000000001c247229 */ /* 0x000fcc0000000024 */
[----:B------:R-:W-:-:S08]  /*2ed0*/  DADD R30, -R34, R30 ;  /* 0x00000000221e7229 */ /* 0x000fd0000000011e */
[----:B------:R-:W-:-:S08]  /*2ee0*/  DADD R28, R36, -R30 ;  /* 0x00000000241c7229 */ /* 0x000fd0000000081e */
[----:B------:R-:W-:Y:S01]  /*2ef0*/  DFMA R28, R32, UR26, R28 ;  /* 0x0000001a201c7c2b */ /* 0x000fe2000800001c */
[----:B------:R-:W-:Y:S02]  /*2f00*/  IMAD.MOV.U32 R33, RZ, RZ, R3 ;  /* 0x000000ffff217224 */ /* 0x000fe400078e0003 */
[----:B------:R-:W-:Y:S02]  /*2f10*/  IMAD.MOV.U32 R32, RZ, RZ, R2 ;  /* 0x000000ffff207224 */ /* 0x000fe400078e0002 */
[C---:B------:R-:W-:Y:S01]  /*2f20*/  IMAD.SHL.U32 R30, R33.reuse, 0x2, RZ ;  /* 0x00000002211e7824 */ /* 0x040fe200078e00ff */
[----:B------:R-:W-:Y:S01]  /*2f30*/  LOP3.LUT R3, R33, 0xff0fffff, RZ, 0xc0, !PT ;  /* 0xff0fffff21037812 */ /* 0x000fe200078ec0ff */
[----:B------:R-:W-:-:S03]  /*2f40*/  IMAD.MOV.U32 R34, RZ, RZ, R32 ;  /* 0x000000ffff227224 */ /* 0x000fc600078e0020 */
[----:B------:R-:W-:Y:S01]  /*2f50*/  ISETP.GT.U32.AND P2, PT, R30, -0x2000001, PT ;  /* 0xfdffffff1e00780c */ /* 0x000fe20003f44070 */
[----:B------:R-:W-:-:S03]  /*2f60*/  DADD R30, R26, R28 ;  /* 0x000000001a1e7229 */ /* 0x000fc6000000001c */
[----:B------:R-:W-:-:S05]  /*2f70*/  SEL R35, R3, R33, P2 ;  /* 0x0000002103237207 */ /* 0x000fca0001000000 */
[----:B------:R-:W-:Y:S02]  /*2f80*/  DADD R26, R26, -R30 ;  /* 0x000000001a1a7229 */ /* 0x000fe4000000081e */
[----:B------:R-:W-:-:S06]  /*2f90*/  DMUL R32, R30, R34 ;  /* 0x000000221e207228 */ /* 0x000fcc0000000000 */
[----:B------:R-:W-:Y:S02]  /*2fa0*/  DADD R26, R28, R26 ;  /* 0x000000001c1a7229 */ /* 0x000fe4000000001a */
[----:B------:R-:W-:Y:S01]  /*2fb0*/  DFMA R30, R30, R34, -R32 ;  /* 0x000000221e1e722b */ /* 0x000fe20000000820 */
[----:B------:R-:W-:Y:S01]  /*2fc0*/  MOV R28, 0x652b82fe ;  /* 0x652b82fe001c7802 */ /* 0x000fe20000000f00 */
[----:B------:R-:W-:-:S06]  /*2fd0*/  IMAD.MOV.U32 R29, RZ, RZ, 0x3ff71547 ;  /* 0x3ff71547ff1d7424 */ /* 0x000fcc00078e00ff */
[----:B------:R-:W-:-:S08]  /*2fe0*/  DFMA R30, R26, R34, R30 ;  /* 0x000000221a1e722b */ /* 0x000fd0000000001e */
        /* <DEDUP_REMOVED lines=56> */
.L_x_148:
[----:B------:R-:W-:Y:S01]  /*3370*/  DFMA R30, R30, R32, R32 ;  /* 0x000000201e1e722b */ /* 0x000fe20000000020 */
[----:B------:R-:W-:Y:S01]  /*3380*/  IMAD.MOV.U32 R53, RZ, RZ, 0x0 ;  /* 0x00000000ff357424 */ /* 0x000fe200078e00ff */
[----:B------:R-:W-:-:S08]  /*3390*/  DSETP.NEU.AND P2, PT, |R32|, +INF , PT ;  /* 0x7ff000002000742a */ /* 0x000fd00003f4d200 */
[----:B------:R-:W-:Y:S02]  /*33a0*/  FSEL R26, R32, R30, !P2 ;  /* 0x0000001e201a7208 */ /* 0x000fe40005000000 */
[----:B------:R-:W-:Y:S01]  /*33b0*/  FSEL R27, R33, R31, !P2 ;  /* 0x0000001f211b7208 */ /* 0x000fe20005000000 */
[----:B------:R-:W-:Y:S06]  /*33c0*/  RET.REL.NODEC R52 `(_Z8Evolve_pPdS_S_9InputPara) ;  /* 0xffffffcc340c7950 */ /* 0x000fec0003c3ffff */
.L_x_149:
        /* <DEDUP_REMOVED lines=11> */
.L_x_205:


//--------------------- .text._Z10InitializePdS_PiS0_S0_S0_9InputPara --------------------------
	.section	.text._Z10InitializePdS_PiS0_S0_S0_9InputPara,"ax",@progbits
	.align	128
        .global         _Z10InitializePdS_PiS0_S0_S0_9InputPara
        .type           _Z10InitializePdS_PiS0_S0_S0_9InputPara,@function
        .size           _Z10InitializePdS_PiS0_S0_S0_9InputPara,(.L_x_206 - _Z10InitializePdS_PiS0_S0_S0_9InputPara)
        .other          _Z10InitializePdS_PiS0_S0_S0_9InputPara,@"STO_CUDA_ENTRY STV_DEFAULT"
_Z10InitializePdS_PiS0_S0_S0_9InputPara:
.text._Z10InitializePdS_PiS0_S0_S0_9InputPara:
        /* <DEDUP_REMOVED lines=29> */
[----:B------:R-:W-:Y:S02]  /*01d0*/  ISETP.NE.AND P1, PT, R5, RZ, PT ;  /* 0x000000ff0500720c */ /* 0x000fe40003f25270 */
[----:B------:R-:W-:-:S13]  /*01e0*/  ISETP.GE.U32.AND P0, PT, R7, R10, PT ;  /* 0x0000000a0700720c */ /* 0x000fda0003f06070 */
[----:B------:R-:W-:-:S05]  /*01f0*/  @P0 VIADD R6, R6, 0x1 ;  /* 0x0000000106060836 */ /* 0x000fca0000000000 */
[----:B------:R-:W-:Y:S02]  /*0200*/  @!P2 IADD3 R6, PT, PT, -R6, RZ, RZ ;  /* 0x000000ff0606a210 */ /* 0x000fe40007ffe1ff */
[----:B------:R-:W-:-:S04]  /*0210*/  @!P1 LOP3.LUT R6, RZ, R5, RZ, 0x33, !PT ;  /* 0x00000005ff069212 */ /* 0x000fc800078e33ff */
[----:B------:R-:W-:-:S13]  /*0220*/  ISETP.GE.AND P0, PT, R6, RZ, PT ;  /* 0x000000ff0600720c */ /* 0x000fda0003f06270 */
[----:B0123--:R-:W-:Y:S05]  /*0230*/  @!P0 EXIT ;  /* 0x000000000000894d */ /* 0x00ffea0003800000 */
[----:B------:R-:W-:Y:S01]  /*0240*/  IMAD R15, R3, UR12, RZ ;  /* 0x0000000c030f7c24 */ /* 0x000fe2000f8e02ff */
[----:B------:R-:W0:Y:S01]  /*0250*/  LDCU UR6, c[0x0][0x3b4] ;  /* 0x00007680ff0677ac */ /* 0x000e220008000800 */
[----:B------:R-:W-:-:S03]  /*0260*/  LEA.HI R12, R12, R12, RZ, 0x1 ;  /* 0x0000000c0c0c7211 */ /* 0x000fc600078f08ff */
[-C--:B------:R-:W-:Y:S01]  /*0270*/  IABS R11, R15.reuse ;  /* 0x0000000f000b7213 */ /* 0x080fe20000000000 */
[----:B------:R-:W1:Y:S01]  /*0280*/  LDCU UR4, c[0x0][0x3b0] ;  /* 0x00007600ff0477ac */ /* 0x000e620008000800 */
[----:B------:R-:W-:Y:S02]  /*0290*/  IABS R13, R15 ;  /* 0x0000000f000d7213 */ /* 0x000fe40000000000 */
[----:B------:R-:W2:Y:S01]  /*02a0*/  I2F.RP R0, R11 ;  /* 0x0000000b00007306 */ /* 0x000ea20000209400 */
[----:B------:R-:W-:Y:S01]  /*02b0*/  SHF.R.S32.HI R12, RZ, 0x1, R12 ;  /* 0x00000001ff0c7819 */ /* 0x000fe2000001140c */
[----:B------:R-:W3:Y:S01]  /*02c0*/  LDCU.64 UR10, c[0x0][0x358] ;  /* 0x00006b00ff0a77ac */ /* 0x000ee20008000a00 */
[----:B------:R-:W-:Y:S01]  /*02d0*/  IMAD.MOV R13, RZ, RZ, -R13 ;  /* 0x000000ffff0d7224 */ /* 0x000fe200078e0a0d */
[----:B0-----:R-:W-:Y:S02]  /*02e0*/  UIADD3 UR5, UPT, UPT, UR6, -0x1, URZ ;  /* 0xffffffff06057890 */ /* 0x001fe4000fffe0ff */
[----:B------:R-:W-:-:S02]  /*02f0*/  ULEA.HI UR6, UR6, UR6, URZ, 0x1 ;  /* 0x0000000606067291 */ /* 0x000fc4000f8f08ff */
[----:B--2---:R-:W0:Y:S02]  /*0300*/  MUFU.RCP R0, R0 ;  /* 0x0000000000007308 */ /* 0x004e240000001000 */
[----:B------:R-:W-:Y:S01]  /*0310*/  MOV R10, UR5 ;  /* 0x00000005000a7c02 */ /* 0x000fe20008000f00 */
[----:B-1----:R-:W-:Y:S02]  /*0320*/  ULEA.HI UR4, UR4, UR4, URZ, 0x1 ;  /* 0x0000000404047291 */ /* 0x002fe4000f8f08ff */
[----:B------:R-:W-:Y:S01]  /*0330*/  USHF.R.S32.HI UR8, URZ, 0x1, UR6 ;  /* 0x00000001ff087899 */ /* 0x000fe20008011406 */
[----:B0-----:R-:W-:Y:S01]  /*0340*/  VIADD R8, R0, 0xffffffe ;  /* 0x0ffffffe00087836 */ /* 0x001fe20000000000 */
[----:B------:R-:W-:-:S03]  /*0350*/  IABS R0, R10 ;  /* 0x0000000a00007213 */ /* 0x000fc60000000000 */
[----:B------:R0:W1:Y:S02]  /*0360*/  F2I.FTZ.U32.TRUNC.NTZ R9, R8 ;  /* 0x0000000800097305 */ /* 0x000064000021f000 */
[----:B0-----:R-:W-:Y:S02]  /*0370*/  IMAD.MOV.U32 R8, RZ, RZ, RZ ;  /* 0x000000ffff087224 */ /* 0x001fe400078e00ff */
[----:B-1----:R-:W-:-:S04]  /*0380*/  IMAD.MOV R14, RZ, RZ, -R9 ;  /* 0x000000ffff0e7224 */ /* 0x002fc800078e0a09 */
[----:B------:R-:W-:Y:S02]  /*0390*/  IMAD R7, R14, R11, RZ ;  /* 0x0000000b0e077224 */ /* 0x000fe400078e02ff */
[----:B------:R-:W0:Y:S02]  /*03a0*/  S2R R14, SR_TID.X ;  /* 0x00000000000e7919 */ /* 0x000e240000002100 */
[----:B------:R-:W-:Y:S01]  /*03b0*/  IMAD.HI.U32 R9, R9, R7, R8 ;  /* 0x0000000709097227 */ /* 0x000fe200078e0008 */
[----:B------:R-:W-:Y:S01]  /*03c0*/  MOV R7, R13 ;  /* 0x0000000d00077202 */ /* 0x000fe20000000f00 */
[----:B------:R-:W1:Y:S04]  /*03d0*/  S2R R8, SR_CTAID.Y ;  /* 0x0000000000087919 */ /* 0x000e680000002600 */
[----:B------:R-:W-:Y:S01]  /*03e0*/  IMAD.HI.U32 R10, R9, R0, RZ ;  /* 0x00000000090a7227 */ /* 0x000fe200078e00ff */
[----:B------:R-:W0:Y:S03]  /*03f0*/  S2R R13, SR_TID.Z ;  /* 0x00000000000d7919 */ /* 0x000e260000002300 */
[----:B------:R-:W-:Y:S01]  /*0400*/  IMAD R0, R10, R7, R0 ;  /* 0x000000070a007224 */ /* 0x000fe200078e0200 */
[----:B------:R-:W2:Y:S04]  /*0410*/  S2R R9, SR_CTAID.X ;  /* 0x0000000000097919 */ /* 0x000ea80000002500 */
[----:B------:R-:W-:Y:S01]  /*0420*/  ISETP.GT.U32.AND P1, PT, R11, R0, PT ;  /* 0x000000000b00720c */ /* 0x000fe20003f24070 */
[----:B------:R-:W0:-:S12]  /*0430*/  S2R R7, SR_TID.Y ;  /* 0x0000000000077919 */ /* 0x000e180000002200 */
[----:B------:R-:W-:Y:S02]  /*0440*/  @!P1 IMAD.IADD R0, R0, 0x1, -R11 ;  /* 0x0000000100009824 */ /* 0x000fe400078e0a0b */
[----:B------:R-:W-:Y:S01]  /*0450*/  @!P1 VIADD R10, R10, 0x1 ;  /* 0x000000010a0a9836 */ /* 0x000fe20000000000 */
[C---:B------:R-:W-:Y:S02]  /*0460*/  ISETP.NE.AND P1, PT, R15.reuse, RZ, PT ;  /* 0x000000ff0f00720c */ /* 0x040fe40003f25270 */
[----:B------:R-:W-:Y:S02]  /*0470*/  ISETP.GE.U32.AND P0, PT, R0, R11, PT ;  /* 0x0000000b0000720c */ /* 0x000fe40003f06070 */
[----:B------:R-:W4:Y:S01]  /*0480*/  S2R R11, SR_CTAID.Z ;  /* 0x00000000000b7919 */ /* 0x000f220000002700 */
[----:B------:R-:W-:Y:S01]  /*0490*/  LOP3.LUT R0, R15, UR5, RZ, 0x3c, !PT ;  /* 0x000000050f007c12 */ /* 0x000fe2000f8e3cff */
[----:B------:R-:W-:-:S03]  /*04a0*/  USHF.R.S32.HI UR5, URZ, 0x1, UR4 ;  /* 0x00000001ff057899 */ /* 0x000fc60008011404 */
[----:B------:R-:W-:Y:S01]  /*04b0*/  ISETP.GE.AND P2, PT, R0, RZ, PT ;  /* 0x000000ff0000720c */ /* 0x000fe20003f46270 */
[----:B------:R-:W-:Y:S01]  /*04c0*/  IMAD R0, R2, UR7, RZ ;  /* 0x0000000702007c24 */ /* 0x000fe2000f8e02ff */
[----:B------:R-:W-:-:S04]  /*04d0*/  UMOV UR4, URZ ;  /* 0x000000ff00047c82 */ /* 0x000fc80008000000 */
[----:B------:R-:W-:Y:S02]  /*04e0*/  R2UR UR14, R0 ;  /* 0x00000000000e72ca */ /* 0x000fe400000e0000 */
[----:B------:R-:W-:Y:S02]  /*04f0*/  @P0 IADD3 R10, PT, PT, R10, 0x1, RZ ;  /* 0x000000010a0a0810 */ /* 0x000fe40007ffe0ff */
[----:B0-----:R-:W-:Y:S01]  /*0500*/  LOP3.LUT R13, R13, R14, R7, 0xfe, !PT ;  /* 0x0000000e0d0d7212 */ /* 0x001fe200078efe07 */
[----:B--2---:R-:W-:Y:S02]  /*0510*/  IMAD R14, R9, UR7, R14 ;  /* 0x00000007090e7c24 */ /* 0x004fe4000f8e020e */
[----:B------:R-:W-:Y:S01]  /*0520*/  @!P2 IMAD.MOV R10, RZ, RZ, -R10 ;  /* 0x000000ffff0aa224 */ /* 0x000fe200078e0a0a */
[----:B-1-3--:R-:W-:-:S07]  /*0530*/  @!P1 LOP3.LUT R10, RZ, R15, RZ, 0x33, !PT ;  /* 0x0000000fff0a9212 */ /* 0x00afce00078e33ff */
.L_x_196:
[----:B------:R-:W-:-:S13]  /*0540*/  ISETP.GE.AND P0, PT, R10, RZ, PT ;  /* 0x000000ff0a00720c */ /* 0x000fda0003f06270 */
[----:B01-345:R-:W-:Y:S05]  /*0550*/  @!P0 BRA `(.L_x_150) ;  /* 0x0000002800708947 */ /* 0x03bfea0003800000 */
[----:B------:R-:W-:Y:S01]  /*0560*/  IABS R18, UR14 ;  /* 0x0000000e00127c13 */ /* 0x000fe20008000000 */
[----:B------:R-:W-:Y:S01]  /*0570*/  IMAD R22, R3, UR12, RZ ;  /* 0x0000000c03167c24 */ /* 0x000fe2000f8e02ff */
[----:B------:R-:W0:Y:S02]  /*0580*/  LDC R15, c[0x0][0x3b0] ;  /* 0x0000ec00ff0f7b82 */ /* 0x000e240000000800 */
[----:B------:R-:W1:Y:S02]  /*0590*/  I2F.RP R0, R18 ;  /* 0x0000001200007306 */ /* 0x000e640000209400 */
[----:B------:R-:W-:-:S06]  /*05a0*/  IABS R20, R22 ;  /* 0x0000001600147213 */ /* 0x000fcc0000000000 */
[----:B------:R-:W2:Y:S08]  /*05b0*/  I2F.RP R19, R20 ;  /* 0x0000001400137306 */ /* 0x000eb00000209400 */
[----:B-1----:R-:W1:Y:S08]  /*05c0*/  MUFU.RCP R0, R0 ;  /* 0x0000000000007308 */ /* 0x002e700000001000 */
[----:B--2---:R-:W-:Y:S01]  /*05d0*/  MUFU.RCP R19, R19 ;  /* 0x0000001300137308 */ /* 0x004fe20000001000 */
[----:B-1----:R-:W-:-:S02]  /*05e0*/  VIADD R16, R0, 0xffffffe ;  /* 0x0ffffffe00107836 */ /* 0x002fc40000000000 */
[----:B0-----:R-:W-:-:S05]  /*05f0*/  VIADD R0, R15, 0xffffffff ;  /* 0xffffffff0f007836 */ /* 0x001fca0000000000 */
[----:B------:R0:W1:Y:S02]  /*0600*/  F2I.FTZ.U32.TRUNC.NTZ R17, R16 ;  /* 0x0000001000117305 */ /* 0x000064000021f000 */
[----:B0-----:R-:W-:Y:S02]  /*0610*/  HFMA2 R16, -RZ, RZ, 0, 0 ;  /* 0x00000000ff107431 */ /* 0x001fe400000001ff */
[----:B-1----:R-:W-:Y:S01]  /*0620*/  IMAD.MOV R21, RZ, RZ, -R17 ;  /* 0x000000ffff157224 */ /* 0x002fe200078e0a11 */
[----:B------:R-:W-:Y:S02]  /*0630*/  R2UR UR7, R17 ;  /* 0x00000000110772ca */ /* 0x000fe400000e0000 */
[----:B------:R-:W-:Y:S02]  /*0640*/  R2UR UR6, R16 ;  /* 0x00000000100672ca */ /* 0x000fe400000e0000 */
[----:B------:R-:W-:Y:S01]  /*0650*/  MOV R15, R21 ;  /* 0x00000015000f7202 */ /* 0x000fe20000000f00 */
[----:B------:R-:W0:Y:S01]  /*0660*/  LDC R16, c[0x0][0x3b4] ;  /* 0x0000ed00ff107b82 */ /* 0x000e220000000800 */
[----:B------:R-:W-:-:S02]  /*0670*/  IABS R21, R0 ;  /* 0x0000000000157213 */ /* 0x000fc40000000000 */
[----:B------:R-:W-:Y:S01]  /*0680*/  LOP3.LUT R0, R0, UR14, RZ, 0x3c, !PT ;  /* 0x0000000e00007c12 */ /* 0x000fe2000f8e3cff */
[----:B------:R-:W-:Y:S01]  /*0690*/  IMAD R15, R15, R18, RZ ;  /* 0x000000120f0f7224 */ /* 0x000fe200078e02ff */
[----:B------:R-:W-:Y:S02]  /*06a0*/  R2UR UR9, R21 ;  /* 0x00000000150972ca */ /* 0x000fe400000e0000 */
[----:B------:R-:W-:-:S03]  /*06b0*/  ISETP.GE.AND P1, PT, R0, RZ, PT ;  /* 0x000000ff0000720c */ /* 0x000fc60003f26270 */
[----:B------:R-:W-:-:S04]  /*06c0*/  IMAD.HI.U32 R15, R17, R15, UR6 ;  /* 0x00000006110f7e27 */ /* 0x000fc8000f8e000f */
[----:B------:R-:W-:Y:S01]  /*06d0*/  VIADD R17, R19, 0xffffffe ;  /* 0x0ffffffe13117836 */ /* 0x000fe20000000000 */
[----:B------:R-:W-:Y:S02]  /*06e0*/  R2UR UR6, R15 ;  /* 0x000000000f0672ca */ /* 0x000fe400000e0000 */
[----:B------:R-:W-:Y:S02]  /*06f0*/  IABS R15, UR14 ;  /* 0x0000000e000f7c13 */ /* 0x000fe40008000000 */
[----:B------:R-:W-:Y:S01]  /*0700*/  MOV R24, UR9 ;  /* 0x0000000900187c02 */ /* 0x000fe20008000f00 */
[----:B------:R-:W1:Y:S02]  /*0710*/  F2I.FTZ.U32.TRUNC.NTZ R17, R17 ;  /* 0x0000001100117305 */ /* 0x000e64000021f000 */
[----:B------:R-:W-:Y:S01]  /*0720*/  IMAD.MOV R15, RZ, RZ, -R15 ;  /* 0x000000ffff0f7224 */ /* 0x000fe200078e0a0f */
[----:B0-----:R-:W-:Y:S01]  /*0730*/  IADD3 R19, PT, PT, R16, -0x1, RZ ;  /* 0xffffffff10137810 */ /* 0x001fe20007ffe0ff */
[----:B------:R-:W-:-:S04]  /*0740*/  IMAD.MOV.U32 R16, RZ, RZ, RZ ;  /* 0x000000ffff107224 */ /* 0x000fc800078e00ff */
[----:B------:R-:W-:Y:S01]  /*0750*/  UIMAD.WIDE.U32 UR6, UR6, UR9, URZ ;  /* 0x00000009060672a5 */ /* 0x000fe2000f8e00ff */
[----:B------:R-:W-:Y:S02]  /*0760*/  IABS R23, R19 ;  /* 0x0000001300177213 */ /* 0x000fe40000000000 */
[----:B------:R-:W-:-:S03]  /*0770*/  LOP3.LUT R19, R19, R22, RZ, 0x3c, !PT ;  /* 0x0000001613137212 */ /* 0x000fc600078e3cff */
[----:B------:R-:W-:Y:S01]  /*0780*/  IMAD R15, R15, UR7, R24 ;  /* 0x000000070f0f7c24 */ /* 0x000fe2000f8e0218 */
[----:B------:R-:W-:Y:S01]  /*0790*/  IABS R24, R22 ;  /* 0x0000001600187213 */ /* 0x000fe20000000000 */
[----:B-1----:R-:W-:-:S03]  /*07a0*/  IMAD.MOV R21, RZ, RZ, -R17 ;  /* 0x000000ffff157224 */ /* 0x002fc600078e0a11 */
[----:B------:R-:W-:Y:S01]  /*07b0*/  ISETP.GT.U32.AND P0, PT, R18, R15, PT ;  /* 0x0000000f1200720c */ /* 0x000fe20003f04070 */
[----:B------:R-:W-:Y:S01]  /*07c0*/  IMAD R21, R21, R20, RZ ;  /* 0x0000001415157224 */ /* 0x000fe200078e02ff */
[----:B------:R-:W4:Y:S03]  /*07d0*/  LDCU UR6, c[0x0][0x368] ;  /* 0x00006d00ff0677ac */ /* 0x000f260008000800 */
[----:B------:R-:W-:Y:S01]  /*07e0*/  IMAD.HI.U32 R21, R17, R21, R16 ;  /* 0x0000001511157227 */ /* 0x000fe200078e0010 */
[----:B------:R-:W-:-:S03]  /*07f0*/  IADD3 R17, PT, PT, RZ, -R24, RZ ;  /* 0x80000018ff117210 */ /* 0x000fc60007ffe0ff */
[----:B------:R-:W-:-:S04]  /*0800*/  IMAD.MOV.U32 R16, RZ, RZ, R23 ;  /* 0x000000ffff107224 */ /* 0x000fc800078e0017 */
[----:B------:R-:W-:Y:S01]  /*0810*/  IMAD.HI.U32 R21, R21, R16, RZ ;  /* 0x0000001015157227 */ /* 0x000fe200078e00ff */
[----:B------:R-:W-:Y:S01]  /*0820*/  VOTEU.ANY UP0, P0 ;  /* 0x0000000000ff7886 */ /* 0x000fe20000000100 */
[----:B------:R-:W-:Y:S02]  /*0830*/  PLOP3.LUT P0, PT, PT, PT, UP0, 0x80, 0x8 ;  /* 0x000000000008781c */ /* 0x000fe40003f0f008 */
[----:B------:R-:W-:Y:S02]  /*0840*/  IMAD R17, R21, R17, R16 ;  /* 0x0000001115117224 */ /* 0x000fe400078e0210 */
[----:B------:R-:W4:Y:S01]  /*0850*/  S2R R16, SR_TID.Z ;  /* 0x0000000000107919 */ /* 0x000f220000002300 */
[----:B------:R-:W-:Y:S02]  /*0860*/  @!UP0 UIADD3 UR7, UPT, UPT, UR7, 0x1, URZ ;  /* 0x0000000107078890 */ /* 0x000fe4000fffe0ff */
[----:B------:R-:W-:Y:S01]  /*0870*/  ISETP.GT.U32.AND P3, PT, R20, R17, PT ;  /* 0x000000111400720c */ /* 0x000fe20003f64070 */
[----:B------:R-:W-:-:S05]  /*0880*/  UISETP.NE.AND UP0, UPT, UR14, URZ, UPT ;  /* 0x000000ff0e00728c */ /* 0x000fca000bf05270 */
[----:B------:R-:W-:-:S04]  /*0890*/  @!P0 IADD3 R15, PT, PT, R15, -R18, RZ ;  /* 0x800000120f0f8210 */ /* 0x000fc80007ffe0ff */
[----:B------:R-:W-:-:S03]  /*08a0*/  ISETP.GE.U32.AND P0, PT, R15, R18, PT ;  /* 0x000000120f00720c */ /* 0x000fc60003f06070 */
[----:B------:R-:W-:Y:S01]  /*08b0*/  @!P3 IMAD.IADD R17, R17, 0x1, -R20 ;  /* 0x000000011111b824 */ /* 0x000fe200078e0a14 */
[----:B------:R-:W-:Y:S02]  /*08c0*/  @!P3 IADD3 R21, PT, PT, R21, 0x1, RZ ;  /* 0x000000011515b810 */ /* 0x000fe40007ffe0ff */
[----:B------:R-:W-:Y:S02]  /*08d0*/  ISETP.NE.AND P3, PT, R22, RZ, PT ;  /* 0x000000ff1600720c */ /* 0x000fe40003f65270 */
[----:B------:R-:W-:Y:S01]  /*08e0*/  ISETP.GE.U32.AND P2, PT, R17, R20, PT ;  /* 0x000000141100720c */ /* 0x000fe20003f46070 */
[----:B------:R-:W-:-:S04]  /*08f0*/  HFMA2 R17, -RZ, RZ, 0, 0 ;  /* 0x00000000ff117431 */ /* 0x000fc800000001ff */
[----:B------:R-:W-:Y:S01]  /*0900*/  VOTEU.ANY UP1, P0 ;  /* 0x0000000000ff7886 */ /* 0x000fe20000020100 */
[----:B------:R-:W-:-:S04]  /*0910*/  ISETP.GE.AND P0, PT, R19, RZ, PT ;  /* 0x000000ff1300720c */ /* 0x000fc80003f06270 */
[----:B------:R-:W-:Y:S01]  /*0920*/  @UP1 UIADD3 UR7, UPT, UPT, UR7, 0x1, URZ ;  /* 0x0000000107071890 */ /* 0x000fe2000fffe0ff */
[----:B----4-:R-:W-:Y:S01]  /*0930*/  IMAD R0, R11, UR6, R16 ;  /* 0x000000060b007c24 */ /* 0x010fe2000f8e0210 */
[----:B------:R-:W-:Y:S01]  /*0940*/  VOTEU.ANY UP1, P1 ;  /* 0x0000000000ff7886 */ /* 0x000fe20000820100 */
[----:B------:R-:W-:Y:S02]  /*0950*/  @P2 VIADD R21, R21, 0x1 ;  /* 0x0000000115152836 */ /* 0x000fe40000000000 */
[----:B------:R-:W-:Y:S02]  /*0960*/  IMAD R15, R5, UR4, R0 ;  /* 0x00000004050f7c24 */ /* 0x000fe4000f8e0200 */
[----:B------:R-:W-:Y:S01]  /*0970*/  IMAD R16, R4, UR4, R11 ;  /* 0x0000000404107c24 */ /* 0x000fe2000f8e020b */
[----:B------:R-:W-:Y:S01]  /*0980*/  MOV R20, R21 ;  /* 0x0000001500147202 */ /* 0x000fe20000000f00 */
[----:B------:R-:W-:Y:S01]  /*0990*/  IMAD.IADD R18, R15, 0x1, -R12 ;  /* 0x000000010f127824 */ /* 0x000fe200078e0a0c */
[----:B------:R-:W-:-:S02]  /*09a0*/  @!UP1 UIADD3 UR7, UPT, UPT, -UR7, URZ, URZ ;  /* 0x000000ff07079290 */ /* 0x000fc4000fffe1ff */
[----:B------:R-:W-:Y:S01]  /*09b0*/  @!UP0 ULOP3.LUT UR7, URZ, UR14, URZ, 0x33, !UPT ;  /* 0x0000000eff078292 */ /* 0x000fe2000f8e33ff */
[----:B------:R-:W-:Y:S01]  /*09c0*/  @!P0 IMAD.MOV R20, RZ, RZ, -R20 ;  /* 0x000000ffff148224 */ /* 0x000fe200078e0a14 */
[----:B------:R-:W-:-:S04]  /*09d0*/  @!P3 LOP3.LUT R20, RZ, R22, RZ, 0x33, !PT ;  /* 0x00000016ff14b212 */ /* 0x000fc800078e33ff */
[----:B------:R-:W-:-:S07]  /*09e0*/  VIMNMX R20, PT, PT, RZ, R20, !PT ;  /* 0x00000014ff147248 */ /* 0x000fce0007fe0100 */
.L_x_195:
[----:B------:R-:W-:-:S09]  /*09f0*/  UISETP.GE.AND UP0, UPT, UR7, URZ, UPT ;  /* 0x000000ff0700728c */ /* 0x000fd2000bf06270 */
[----:B01-345:R-:W-:Y:S05]  /*0a00*/  BRA.U !UP0, `(.L_x_151) ;  /* 0x0000002508387547 */ /* 0x03bfea000b800000 */
[----:B------:R-:W-:Y:S01]  /*0a10*/  IABS R19, UR14 ;  /* 0x0000000e00137c13 */ /* 0x000fe20008000000 */
[----:B------:R-:W0:Y:S01]  /*0a20*/  LDC R42, c[0x0][0x3b0] ;  /* 0x0000ec00ff2a7b82 */ /* 0x000e220000000800 */
[----:B------:R-:W-:Y:S01]  /*0a30*/  IABS R26, UR14 ;  /* 0x0000000e001a7c13 */ /* 0x000fe20008000000 */
[----:B------:R-:W-:Y:S01]  /*0a40*/  UISETP.NE.AND UP0, UPT, UR14, URZ, UPT ;  /* 0x000000ff0e00728c */ /* 0x000fe2000bf05270 */
[----:B------:R-:W1:Y:S08]  /*0a50*/  I2F.RP R21, R19 ;  /* 0x0000001300157306 */ /* 0x000e700000209400 */
[----:B-1----:R-:W1:Y:S01]  /*0a60*/  MUFU.RCP R21, R21 ;  /* 0x0000001500157308 */ /* 0x002e620000001000 */
[----:B0-----:R-:W-:-:S02]  /*0a70*/  IADD3 R0, PT, PT, R42, -0x1, RZ ;  /* 0xffffffff2a007810 */ /* 0x001fc40007ffe0ff */
[----:B-1----:R-:W-:Y:S01]  /*0a80*/  IADD3 R22, PT, PT, R21, 0xffffffe, RZ ;  /* 0x0ffffffe15167810 */ /* 0x002fe20007ffe0ff */
[----:B------:R-:W-:-:S04]  /*0a90*/  IMAD.MOV R21, RZ, RZ, -R26 ;  /* 0x000000ffff157224 */ /* 0x000fc800078e0a1a */
[----:B------:R0:W1:Y:S02]  /*0aa0*/  F2I.FTZ.U32.TRUNC.NTZ R23, R22 ;  /* 0x0000001600177305 */ /* 0x000064000021f000 */
[----:B0-----:R-:W-:Y:S01]  /*0ab0*/  MOV R22, RZ ;  /* 0x000000ff00167202 */ /* 0x001fe20000000f00 */
[----:B-1----:R-:W-:-:S04]  /*0ac0*/  IMAD.MOV R24, RZ, RZ, -R23 ;  /* 0x000000ffff187224 */ /* 0x002fc800078e0a17 */
[----:B------:R-:W-:Y:S01]  /*0ad0*/  IMAD R25, R24, R19, RZ ;  /* 0x0000001318197224 */ /* 0x000fe200078e02ff */
[----:B------:R-:W-:Y:S02]  /*0ae0*/  IABS R24, R0 ;  /* 0x0000000000187213 */ /* 0x000fe40000000000 */
[----:B------:R-:W-:Y:S01]  /*0af0*/  LOP3.LUT R0, R0, UR14, RZ, 0x3c, !PT ;  /* 0x0000000e00007c12 */ /* 0x000fe2000f8e3cff */
[----:B------:R-:W-:Y:S02]  /*0b00*/  IMAD.HI.U32 R25, R23, R25, R22 ;  /* 0x0000001917197227 */ /* 0x000fe400078e0016 */
[----:B------:R-:W0:Y:S02]  /*0b10*/  LDC R23, c[0x0][0x43c] ;  /* 0x00010f00ff177b82 */ /* 0x000e240000000800 */
[----:B------:R-:W-:Y:S02]  /*0b20*/  IMAD R22, R8, UR12, R7 ;  /* 0x0000000c08167c24 */ /* 0x000fe4000f8e0207 */
[----:B------:R-:W-:-:S04]  /*0b30*/  IMAD.HI.U32 R25, R25, R24, RZ ;  /* 0x0000001819197227 */ /* 0x000fc800078e00ff */
[----:B------:R-:W-:Y:S02]  /*0b40*/  IMAD R24, R25, R21, R24 ;  /* 0x0000001519187224 */ /* 0x000fe400078e0218 */
[----:B------:R-:W-:-:S03]  /*0b50*/  HFMA2 R21, -RZ, RZ, 0, 0 ;  /* 0x00000000ff157431 */ /* 0x000fc600000001ff */
[----:B------:R-:W-:-:S13]  /*0b60*/  ISETP.GT.U32.AND P0, PT, R19, R24, PT ;  /* 0x000000181300720c */ /* 0x000fda0003f04070 */
[----:B------:R-:W-:Y:S01]  /*0b70*/  @!P0 IMAD.IADD R24, R24, 0x1, -R19 ;  /* 0x0000000118188824 */ /* 0x000fe200078e0a13 */
[----:B------:R-:W-:Y:S02]  /*0b80*/  @!P0 IADD3 R25, PT, PT, R25, 0x1, RZ ;  /* 0x0000000119198810 */ /* 0x000fe40007ffe0ff */
[----:B------:R-:W-:Y:S02]  /*0b90*/  ISETP.GE.AND P0, PT, R0, RZ, PT ;  /* 0x000000ff0000720c */ /* 0x000fe40003f06270 */
[----:B------:R-:W-:Y:S01]  /*0ba0*/  ISETP.GE.U32.AND P1, PT, R24, R19, PT ;  /* 0x000000131800720c */ /* 0x000fe20003f26070 */
[----:B------:R-:W-:-:S04]  /*0bb0*/  IMAD R24, R3, R17, R8 ;  /* 0x0000001103187224 */ /* 0x000fc800078e0208 */
[----:B0-----:R-:W-:-:S08]  /*0bc0*/  IMAD R23, R16, R23, R24 ;  /* 0x0000001710177224 */ /* 0x001fd000078e0218 */
[----:B------:R-:W-:-:S05]  /*0bd0*/  @P1 VIADD R25, R25, 0x1 ;  /* 0x0000000119191836 */ /* 0x000fca0000000000 */
[----:B------:R-:W-:-:S13]  /*0be0*/  R2UR UR9, R25 ;  /* 0x00000000190972ca */ /* 0x000fda00000e0000 */
[----:B------:R-:W-:-:S04]  /*0bf0*/  @!P0 IADD3 R0, PT, PT, RZ, -UR9, RZ ;  /* 0x80000009ff008c10 */ /* 0x000fc8000fffe0ff */
[----:B------:R-:W-:Y:S01]  /*0c00*/  @!P0 R2UR UR9, R0 ;  /* 0x00000000000982ca */ /* 0x000fe200000e0000 */
[----:B------:R-:W-:-:S04]  /*0c10*/  IMAD R0, R3, UR12, RZ ;  /* 0x0000000c03007c24 */ /* 0x000fc8000f8e02ff */
[----:B------:R-:W-:Y:S02]  /*0c20*/  IMAD R22, R17, R0, R22 ;  /* 0x0000000011167224 */ /* 0x000fe400078e0216 */
[----:B------:R-:W-:Y:S02]  /*0c30*/  IMAD R0, R18, R18, RZ ;  /* 0x0000001212007224 */ /* 0x000fe400078e02ff */
[----:B------:R-:W-:Y:S01]  /*0c40*/  @!UP0 ULOP3.LUT UR9, URZ, UR14, URZ, 0x33, !UPT ;  /* 0x0000000eff098292 */ /* 0x000fe2000f8e33ff */
[----:B------:R-:W-:-:S03]  /*0c50*/  VIADD R19, R22, -UR8 ;  /* 0x8000000816137c36 */ /* 0x000fc60008000000 */
[----:B------:R-:W-:Y:S01]  /*0c60*/  UISETP.LT.AND UP0, UPT, URZ, UR9, UPT ;  /* 0x00000009ff00728c */ /* 0x000fe2000bf01270 */
[----:B------:R-:W-:-:S03]  /*0c70*/  IMAD R19, R19, R19, R0 ;  /* 0x0000001313137224 */ /* 0x000fc600078e0200 */
[----:B------:R-:W-:Y:S02]  /*0c80*/  USEL UR6, URZ, UR9, !UP0 ;  /* 0x00000009ff067287 */ /* 0x000fe4000c000000 */
[----:B------:R-:W-:Y:S02]  /*0c90*/  UISETP.GE.AND UP0, UPT, UR9, 0x3, UPT ;  /* 0x000000030900788c */ /* 0x000fe4000bf06270 */
[----:B------:R-:W-:-:S04]  /*0ca0*/  UIADD3 UR6, UPT, UPT, UR6, 0x1, URZ ;  /* 0x0000000106067890 */ /* 0x000fc8000fffe0ff */
[----:B------:R-:W-:-:S03]  /*0cb0*/  ULOP3.LUT UR18, UR6, 0x3, URZ, 0xc0, !UPT ;  /* 0x0000000306127892 */ /* 0x000fc6000f8ec0ff */
[----:B------:R-:W-:Y:S09]  /*0cc0*/  BRA.U !UP0, `(.L_x_152) ;  /* 0x0000001108e07547 */ /* 0x000ff2000b800000 */
[----:B------:R-:W0:Y:S01]  /*0cd0*/  S2R R52, SR_TID.X ;  /* 0x0000000000347919 */ /* 0x000e220000002100 */
[----:B------:R-:W1:Y:S01]  /*0ce0*/  LDCU UR9, c[0x0][0x3b4] ;  /* 0x00007680ff0977ac */ /* 0x000e620008000800 */
[----:B------:R-:W2:Y:S01]  /*0cf0*/  LDC R0, c[0x0][0x438] ;  /* 0x00010e00ff007b82 */ /* 0x000ea20000000800 */
[C---:B------:R-:W-:Y:S01]  /*0d00*/  LEA R26, R2.reuse, R9, 0x1 ;  /* 0x00000009021a7211 */ /* 0x040fe200078e08ff */
[C-C-:B------:R-:W-:Y:S01]  /*0d10*/  IMAD.IADD R25, R2.reuse, 0x1, R9.reuse ;  /* 0x0000000102197824 */ /* 0x140fe200078e0209 */
[----:B------:R-:W0:Y:S01]  /*0d20*/  LDCU UR13, c[0x0][0x360] ;  /* 0x00006c00ff0d77ac */ /* 0x000e220008000800 */
[--C-:B------:R-:W-:Y:S01]  /*0d30*/  IMAD R27, R2, 0x3, R9.reuse ;  /* 0x00000003021b7824 */ /* 0x100fe200078e0209 */
[----:B------:R-:W-:Y:S01]  /*0d40*/  MOV R44, R14 ;  /* 0x0000000e002c7202 */ /* 0x000fe20000000f00 */
[----:B------:R-:W-:Y:S01]  /*0d50*/  IMAD.MOV.U32 R43, RZ, RZ, R9 ;  /* 0x000000ffff2b7224 */ /* 0x000fe200078e0009 */
[----:B------:R-:W-:Y:S01]  /*0d60*/  ULOP3.LUT UR6, UR6, 0xfffffffc, URZ, 0xc0, !UPT ;  /* 0xfffffffc06067892 */ /* 0x000fe2000f8ec0ff */
[----:B------:R-:W3:Y:S01]  /*0d70*/  LDCU UR24, c[0x0][0x3b8] ;  /* 0x00007700ff1877ac */ /* 0x000ee20008000800 */
[----:B------:R-:W4:Y:S01]  /*0d80*/  LDCU UR15, c[0x0][0x440] ;  /* 0x00008800ff0f77ac */ /* 0x000f220008000800 */
[----:B-1----:R-:W-:Y:S01]  /*0d90*/  IMAD R21, R15, UR9, R7 ;  /* 0x000000090f157c24 */ /* 0x002fe2000f8e0207 */
[----:B------:R-:W1:Y:S03]  /*0da0*/  LDCU.64 UR16, c[0x0][0x410] ;  /* 0x00008200ff1077ac */ /* 0x000e660008000a00 */
[----:B------:R-:W-:Y:S01]  /*0db0*/  IMAD R21, R24, UR12, R21 ;  /* 0x0000000c18157c24 */ /* 0x000fe2000f8e0215 */
[----:B------:R-:W5:Y:S01]  /*0dc0*/  LDCU UR19, c[0x0][0x3b0] ;  /* 0x00007600ff1377ac */ /* 0x000f620008000800 */
[----:B--2---:R-:W-:-:S02]  /*0dd0*/  IMAD R45, R23, R0, R27 ;  /* 0x00000000172d7224 */ /* 0x004fc400078e021b */
[CC--:B------:R-:W-:Y:S01]  /*0de0*/  IMAD R47, R23.reuse, R0.reuse, R26 ;  /* 0x00000000172f7224 */ /* 0x0c0fe200078e021a */
[----:B------:R-:W2:Y:S01]  /*0df0*/  LDCU.64 UR20, c[0x0][0x438] ;  /* 0x00008700ff1477ac */ /* 0x000ea20008000a00 */
[----:B------:R-:W-:Y:S02]  /*0e00*/  IMAD R49, R23, R0, R25 ;  /* 0x0000000017317224 */ /* 0x000fe400078e0219 */
[--C-:B0-----:R-:W-:Y:S01]  /*0e10*/  IMAD R36, R25, UR13, R52.reuse ;  /* 0x0000000d19247c24 */ /* 0x101fe2000f8e0234 */
[----:B------:R-:W0:Y:S01]  /*0e20*/  LDCU.64 UR22, c[0x0][0x3b0] ;  /* 0x00007600ff1677ac */ /* 0x000e220008000a00 */
[--C-:B------:R-:W-:Y:S02]  /*0e30*/  IMAD R37, R26, UR13, R52.reuse ;  /* 0x0000000d1a257c24 */ /* 0x100fe4000f8e0234 */
[----:B------:R-:W-:Y:S01]  /*0e40*/  IMAD R38, R27, UR13, R52 ;  /* 0x0000000d1b267c24 */ /* 0x000fe2000f8e0234 */
[----:B------:R-:W-:Y:S01]  /*0e50*/  UIADD3 UR9, UPT, UPT, -UR6, URZ, URZ ;  /* 0x000000ff06097290 */ /* 0x000fe2000fffe1ff */
[----:B------:R-:W-:-:S02]  /*0e60*/  VIADD R52, R52, -UR5 ;  /* 0x8000000534347c36 */ /* 0x000fc40008000000 */
[CC--:B------:R-:W-:Y:S02]  /*0e70*/  IMAD R39, R21.reuse, R42.reuse, R36 ;  /* 0x0000002a15277224 */ /* 0x0c0fe400078e0224 */
[CC--:B------:R-:W-:Y:S02]  /*0e80*/  IMAD R40, R21.reuse, R42.reuse, R37 ;  /* 0x0000002a15287224 */ /* 0x0c0fe400078e0225 */
[CC--:B------:R-:W-:Y:S02]  /*0e90*/  IMAD R41, R21.reuse, R42.reuse, R38 ;  /* 0x0000002a15297224 */ /* 0x0c0fe400078e0226 */
[----:B------:R-:W-:Y:S01]  /*0ea0*/  IMAD R42, R21, R42, R14 ;  /* 0x0000002a152a7224 */ /* 0x000fe200078e020e */
[----:B------:R-:W-:Y:S01]  /*0eb0*/  MOV R21, UR6 ;  /* 0x0000000600157c02 */ /* 0x000fe20008000f00 */
[--C-:B------:R-:W-:Y:S02]  /*0ec0*/  IMAD R46, R27, UR13, R52.reuse ;  /* 0x0000000d1b2e7c24 */ /* 0x100fe4000f8e0234 */
[----:B------:R-:W-:-:S02]  /*0ed0*/  IMAD R48, R9, UR13, R52 ;  /* 0x0000000d09307c24 */ /* 0x000fc4000f8e0234 */
[--C-:B------:R-:W-:Y:S02]  /*0ee0*/  IMAD R50, R25, UR13, R52.reuse ;  /* 0x0000000d19327c24 */ /* 0x100fe4000f8e0234 */
[----:B------:R-:W-:Y:S02]  /*0ef0*/  IMAD R51, R23, R0, R9 ;  /* 0x0000000017337224 */ /* 0x000fe400078e0209 */
[----:B012345:R-:W-:-:S07]  /*0f00*/  IMAD R52, R26, UR13, R52 ;  /* 0x0000000d1a347c24 */ /* 0x03ffce000f8e0234 */
.L_x_177:
[----:B------:R-:W-:Y:S01]  /*0f10*/  ISETP.GE.AND P0, PT, R24, UR21, PT ;  /* 0x0000001518007c0c */ /* 0x000fe2000bf06270 */
[----:B------:R-:W-:Y:S03]  /*0f20*/  BSSY.RECONVERGENT B0, `(.L_x_153) ;  /* 0x0000015000007945 */ /* 0x000fe60003800200 */
[----:B------:R-:W-:Y:S02]  /*0f30*/  ISETP.GE.OR P1, PT, R43, UR20, P0 ;  /* 0x000000142b007c0c */ /* 0x000fe40008726670 */
[----:B------:R-:W-:Y:S02]  /*0f40*/  ISETP.GE.AND P0, PT, R22, UR23, PT ;  /* 0x0000001716007c0c */ /* 0x000fe4000bf06270 */
[----:B------:R-:W-:Y:S02]  /*0f50*/  ISETP.GE.OR P1, PT, R16, UR15, P1 ;  /* 0x0000000f10007c0c */ /* 0x000fe40008f26670 */
[----:B------:R-:W-:-:S02]  /*0f60*/  ISETP.GE.OR P2, PT, R44, UR22, P0 ;  /* 0x000000162c007c0c */ /* 0x000fc40008746670 */
[----:B------:R-:W-:Y:S02]  /*0f70*/  ISETP.NE.OR P1, PT, R13, RZ, P1 ;  /* 0x000000ff0d00720c */ /* 0x000fe40000f25670 */
[----:B------:R-:W-:-:S11]  /*0f80*/  ISETP.GE.OR P2, PT, R15, UR24, P2 ;  /* 0x000000180f007c0c */ /* 0x000fd60009746670 */
[----:B------:R-:W-:Y:S05]  /*0f90*/  @P1 BRA `(.L_x_154) ;  /* 0x0000000000341947 */ /* 0x000fea0003800000 */
[----:B------:R-:W0:Y:S01]  /*0fa0*/  LDC.64 R34, c[0x0][0x390] ;  /* 0x0000e400ff227b82 */ /* 0x000e220000000a00 */
[----:B------:R-:W-:-:S07]  /*0fb0*/  IMAD.MOV.U32 R53, RZ, RZ, 0x1 ;  /* 0x00000001ff357424 */ /* 0x000fce00078e00ff */
[----:B------:R-:W1:Y:S08]  /*0fc0*/  LDC.64 R32, c[0x0][0x398] ;  /* 0x0000e600ff207b82 */ /* 0x000e700000000a00 */
[----:B------:R-:W2:Y:S08]  /*0fd0*/  LDC.64 R30, c[0x0][0x3a0] ;  /* 0x0000e800ff1e7b82 */ /* 0x000eb00000000a00 */
[----:B------:R-:W3:Y:S01]  /*0fe0*/  LDC.64 R28, c[0x0][0x3a8] ;  /* 0x0000ea00ff1c7b82 */ /* 0x000ee20000000a00 */
[----:B0-----:R-:W-:-:S05]  /*0ff0*/  IMAD.WIDE R34, R51, 0x4, R34 ;  /* 0x0000000433227825 */ /* 0x001fca00078e0222 */
[----:B------:R0:W-:Y:S01]  /*1000*/  STG.E desc[UR10][R34.64], R53 ;  /* 0x0000003522007986 */ /* 0x0001e2000c10190a */
[----:B-1----:R-:W-:-:S05]  /*1010*/  IMAD.WIDE R32, R51, 0x4, R32 ;  /* 0x0000000433207825 */ /* 0x002fca00078e0220 */
[----:B------:R0:W-:Y:S01]  /*1020*/  STG.E desc[UR10][R32.64], R53 ;  /* 0x0000003520007986 */ /* 0x0001e2000c10190a */
[----:B--2---:R-:W-:-:S05]  /*1030*/  IMAD.WIDE R30, R51, 0x4, R30 ;  /* 0x00000004331e7825 */ /* 0x004fca00078e021e */
[----:B------:R0:W-:Y:S01]  /*1040*/  STG.E desc[UR10][R30.64], RZ ;  /* 0x000000ff1e007986 */ /* 0x0001e2000c10190a */
[----:B---3--:R-:W-:-:S05]  /*1050*/  IMAD.WIDE R28, R51, 0x4, R28 ;  /* 0x00000004331c7825 */ /* 0x008fca00078e021c */
[----:B------:R0:W-:Y:S02]  /*1060*/  STG.E desc[UR10][R28.64], RZ ;  /* 0x000000ff1c007986 */ /* 0x0001e4000c10190a */
.L_x_154:
[----:B------:R-:W-:Y:S05]  /*1070*/  BSYNC.RECONVERGENT B0 ;  /* 0x0000000000007941 */ /* 0x000fea0003800200 */
.L_x_153:
[----:B------:R-:W-:Y:S04]  /*1080*/  BSSY.RECONVERGENT B1, `(.L_x_155) ;  /* 0x0000026000017945 */ /* 0x000fe80003800200 */
[----:B------:R-:W-:Y:S05]  /*1090*/  @P2 BRA `(.L_x_156) ;  /* 0x0000000000902947 */ /* 0x000fea0003800000 */
[----:B0-----:R-:W-:Y:S01]  /*10a0*/  IMAD R28, R48, R48, R19 ;  /* 0x00000030301c7224 */ /* 0x001fe200078e0213 */
[----:B------:R-:W-:Y:S01]  /*10b0*/  MOV R31, 0x3fd80000 ;  /* 0x3fd80000001f7802 */ /* 0x000fe20000000f00 */
[----:B------:R-:W-:Y:S01]  /*10c0*/  IMAD.MOV.U32 R30, RZ, RZ, 0x0 ;  /* 0x00000000ff1e7424 */ /* 0x000fe200078e00ff */
[----:B------:R-:W-:Y:S03]  /*10d0*/  BSSY.RECONVERGENT B2, `(.L_x_157) ;  /* 0x0000014000027945 */ /* 0x000fe60003800200 */
[----:B------:R-:W0:Y:S08]  /*10e0*/  I2F.F64.U32 R28, R28 ;  /* 0x0000001c001c7312 */ /* 0x000e300000201800 */
[----:B0-----:R-:W0:Y:S01]  /*10f0*/  MUFU.RSQ64H R55, R29 ;  /* 0x0000001d00377308 */ /* 0x001e220000001c00 */
[----:B------:R-:W-:-:S04]  /*1100*/  IADD3 R54, PT, PT, R29, -0x3500000, RZ ;  /* 0xfcb000001d367810 */ /* 0x000fc80007ffe0ff */
[----:B------:R-:W-:Y:S02]  /*1110*/  ISETP.GE.U32.AND P1, PT, R54, 0x7ca00000, PT ;  /* 0x7ca000003600780c */ /* 0x000fe40003f26070 */
[----:B0-----:R-:W-:-:S08]  /*1120*/  DMUL R32, R54, R54 ;  /* 0x0000003636207228 */ /* 0x001fd00000000000 */
[----:B------:R-:W-:-:S08]  /*1130*/  DFMA R32, R28, -R32, 1 ;  /* 0x3ff000001c20742b */ /* 0x000fd00000000820 */
[----:B------:R-:W-:Y:S02]  /*1140*/  DFMA R30, R32, R30, 0.5 ;  /* 0x3fe00000201e742b */ /* 0x000fe4000000001e */
[----:B------:R-:W-:-:S08]  /*1150*/  DMUL R56, R54, R32 ;  /* 0x0000002036387228 */ /* 0x000fd00000000000 */
[----:B------:R-:W-:-:S08]  /*1160*/  DFMA R56, R30, R56, R54 ;  /* 0x000000381e38722b */ /* 0x000fd00000000036 */
[----:B------:R-:W-:Y:S02]  /*1170*/  DMUL R34, R28, R56 ;  /* 0x000000381c227228 */ /* 0x000fe40000000000 */
[----:B------:R-:W-:Y:S01]  /*1180*/  VIADD R33, R57, 0xfff00000 ;  /* 0xfff0000039217836 */ /* 0x000fe20000000000 */
[----:B------:R-:W-:-:S05]  /*1190*/  MOV R32, R56 ;  /* 0x0000003800207202 */ /* 0x000fca0000000f00 */
[----:B------:R-:W-:-:S08]  /*11a0*/  DFMA R30, R34, -R34, R28 ;  /* 0x80000022221e722b */ /* 0x000fd0000000001c */
[----:B------:R-:W-:Y:S01]  /*11b0*/  DFMA R58, R30, R32, R34 ;  /* 0x000000201e3a722b */ /* 0x000fe20000000022 */
[----:B------:R-:W-:Y:S10]  /*11c0*/  @!P1 BRA `(.L_x_158) ;  /* 0x0000000000109947 */ /* 0x000ff40003800000 */
[----:B------:R-:W-:Y:S01]  /*11d0*/  IMAD.MOV.U32 R32, RZ, RZ, R56 ;  /* 0x000000ffff207224 */ /* 0x000fe200078e0038 */
[----:B------:R-:W-:Y:S02]  /*11e0*/  MOV R53, R29 ;  /* 0x0000001d00357202 */ /* 0x000fe40000000f00 */
[----:B------:R-:W-:-:S07]  /*11f0*/  MOV R0, 0x1210 ;  /* 0x0000121000007802 */ /* 0x000fce0000000f00 */
[----:B------:R-:W-:Y:S05]  /*1200*/  CALL.REL.NOINC `($__internal_2_$__cuda_sm20_dsqrt_rn_f64_mediumpath_v1) ;  /* 0x0000001c00547944 */ /* 0x000fea0003c00000 */
.L_x_158:
[----:B------:R-:W-:Y:S05]  /*1210*/  BSYNC.RECONVERGENT B2 ;  /* 0x0000000000027941 */ /* 0x000fea0003800200 */
.L_x_157:
[----:B------:R-:W0:Y:S01]  /*1220*/  LDC.64 R30, c[0x0][0x380] ;  /* 0x0000e000ff1e7b82 */ /* 0x000e220000000a00 */
[----:B------:R-:W-:-:S07]  /*1230*/  DSETP.GTU.AND P1, PT, R58, 5, PT ;  /* 0x401400003a00742a */ /* 0x000fce0003f2c000 */
[----:B------:R-:W1:Y:S07]  /*1240*/  LDC.64 R28, c[0x0][0x388] ;  /* 0x0000e200ff1c7b82 */ /* 0x000e6e0000000a00 */
[----:B------:R-:W-:Y:S01]  /*1250*/  @!P1 IMAD.MOV.U32 R32, RZ, RZ, -0x66666666 ;  /* 0x9999999aff209424 */ /* 0x000fe200078e00ff */
[----:B------:R-:W-:-:S06]  /*1260*/  @!P1 MOV R33, 0x3fc99999 ;  /* 0x3fc9999900219802 */ /* 0x000fcc0000000f00 */
[----:B------:R-:W-:Y:S02]  /*1270*/  @!P1 DFMA R58, R58, -R32, 1 ;  /* 0x3ff000003a3a942b */ /* 0x000fe40000000820 */
[----:B------:R-:W-:Y:S01]  /*1280*/  DADD R32, -RZ, -UR16 ;  /* 0x80000010ff207e29 */ /* 0x000fe20008000100 */
[----:B0-----:R-:W-:-:S05]  /*1290*/  IMAD.WIDE R30, R42, 0x8, R30 ;  /* 0x000000082a1e7825 */ /* 0x001fca00078e021e */
[----:B------:R2:W-:Y:S01]  /*12a0*/  @!P1 STG.E.64 desc[UR10][R30.64], R58 ;  /* 0x0000003a1e009986 */ /* 0x0005e2000c101b0a */
[----:B-1----:R-:W-:-:S03]  /*12b0*/  IMAD.WIDE R28, R42, 0x8, R28 ;  /* 0x000000082a1c7825 */ /* 0x002fc600078e021c */
[----:B------:R2:W-:Y:S04]  /*12c0*/  @P1 STG.E.64 desc[UR10][R30.64], RZ ;  /* 0x000000ff1e001986 */ /* 0x0005e8000c101b0a */
[----:B------:R2:W-:Y:S02]  /*12d0*/  STG.E.64 desc[UR10][R28.64], R32 ;  /* 0x000000201c007986 */ /* 0x0005e4000c101b0a */
.L_x_156:
[----:B------:R-:W-:Y:S05]  /*12e0*/  BSYNC.RECONVERGENT B1 ;  /* 0x0000000000017941 */ /* 0x000fea0003800200 */
.L_x_155:
[----:B------:R-:W-:Y:S01]  /*12f0*/  ISETP.GE.AND P1, PT, R24, UR21, PT ;  /* 0x0000001518007c0c */ /* 0x000fe2000bf26270 */
[----:B------:R-:W-:Y:S01]  /*1300*/  BSSY.RECONVERGENT B0, `(.L_x_159) ;  /* 0x0000014000007945 */ /* 0x000fe20003800200 */
[----:B------:R-:W-:Y:S02]  /*1310*/  ISETP.GE.OR P0, PT, R36, UR19, P0 ;  /* 0x0000001324007c0c */ /* 0x000fe40008706670 */
[----:B------:R-:W-:Y:S02]  /*1320*/  ISETP.GE.OR P1, PT, R25, UR20, P1 ;  /* 0x0000001419007c0c */ /* 0x000fe40008f26670 */
[----:B------:R-:W-:Y:S02]  /*1330*/  ISETP.GE.OR P0, PT, R15, UR24, P0 ;  /* 0x000000180f007c0c */ /* 0x000fe40008706670 */
[----:B------:R-:W-:-:S04]  /*1340*/  ISETP.GE.OR P1, PT, R16, UR15, P1 ;  /* 0x0000000f10007c0c */ /* 0x000fc80008f26670 */
[----:B------:R-:W-:-:S13]  /*1350*/  ISETP.NE.OR P1, PT, R13, RZ, P1 ;  /* 0x000000ff0d00720c */ /* 0x000fda0000f25670 */
[----:B------:R-:W-:Y:S05]  /*1360*/  @P1 BRA `(.L_x_160) ;  /* 0x0000000000341947 */ /* 0x000fea0003800000 */
[----:B0-----:R-:W0:Y:S01]  /*1370*/  LDC.64 R34, c[0x0][0x390] ;  /* 0x0000e400ff227b82 */ /* 0x001e220000000a00 */
[----:B------:R-:W-:-:S07]  /*1380*/  IMAD.MOV.U32 R53, RZ, RZ, 0x1 ;  /* 0x00000001ff357424 */ /* 0x000fce00078e00ff */
[----:B--2---:R-:W1:Y:S08]  /*1390*/  LDC.64 R32, c[0x0][0x398] ;  /* 0x0000e600ff207b82 */ /* 0x004e700000000a00 */
        /* <DEDUP_REMOVED lines=10> */
.L_x_160:
[----:B------:R-:W-:Y:S05]  /*1440*/  BSYNC.RECONVERGENT B0 ;  /* 0x0000000000007941 */ /* 0x000fea0003800200 */
.L_x_159:
[----:B------:R-:W-:Y:S04]  /*1450*/  BSSY.RECONVERGENT B1, `(.L_x_161) ;  /* 0x0000026000017945 */ /* 0x000fe80003800200 */
[----:B------:R-:W-:Y:S05]  /*1460*/  @P0 BRA `(.L_x_162) ;  /* 0x0000000000900947 */ /* 0x000fea0003800000 */
[----:B0-2-4-:R-:W-:Y:S01]  /*1470*/  IMAD R28, R50, R50, R19 ;  /* 0x00000032321c7224 */ /* 0x015fe200078e0213 */
        /* <DEDUP_REMOVED lines=22> */
.L_x_164:
[----:B------:R-:W-:Y:S05]  /*15e0*/  BSYNC.RECONVERGENT B2 ;  /* 0x0000000000027941 */ /* 0x000fea0003800200 */
.L_x_163:
        /* <DEDUP_REMOVED lines=12> */
.L_x_162:
[----:B------:R-:W-:Y:S05]  /*16b0*/  BSYNC.RECONVERGENT B1 ;  /* 0x0000000000017941 */ /* 0x000fea0003800200 */
.L_x_161:
[----:B------:R-:W-:Y:S01]  /*16c0*/  ISETP.GE.AND P1, PT, R24, UR21, PT ;  /* 0x0000001518007c0c */ /* 0x000fe2000bf26270 */
[----:B------:R-:W-:Y:S01]  /*16d0*/  BSSY.RECONVERGENT B0, `(.L_x_165) ;  /* 0x0000015000007945 */ /* 0x000fe20003800200 */
[----:B------:R-:W-:Y:S02]  /*16e0*/  ISETP.GE.AND P0, PT, R22, UR23, PT ;  /* 0x0000001716007c0c */ /* 0x000fe4000bf06270 */
[----:B------:R-:W-:Y:S02]  /*16f0*/  ISETP.GE.OR P1, PT, R26, UR20, P1 ;  /* 0x000000141a007c0c */ /* 0x000fe40008f26670 */
[----:B------:R-:W-:Y:S02]  /*1700*/  ISETP.GE.OR P2, PT, R37, UR22, P0 ;  /* 0x0000001625007c0c */ /* 0x000fe40008746670 */
[----:B------:R-:W-:Y:S02]  /*1710*/  ISETP.GE.OR P1, PT, R16, UR15, P1 ;  /* 0x0000000f10007c0c */ /* 0x000fe40008f26670 */
[----:B------:R-:W-:-:S02]  /*1720*/  ISETP.GE.OR P2, PT, R15, UR24, P2 ;  /* 0x000000180f007c0c */ /* 0x000fc40009746670 */
[----:B------:R-:W-:-:S13]  /*1730*/  ISETP.NE.OR P1, PT, R13, RZ, P1 ;  /* 0x000000ff0d00720c */ /* 0x000fda0000f25670 */
[----:B------:R-:W-:Y:S05]  /*1740*/  @P1 BRA `(.L_x_166) ;  /* 0x0000000000341947 */ /* 0x000fea0003800000 */
[----:B0---4-:R-:W0:Y:S01]  /*1750*/  LDC.64 R34, c[0x0][0x390] ;  /* 0x0000e400ff227b82 */ /* 0x011e220000000a00 */
[----:B------:R-:W-:-:S07]  /*1760*/  IMAD.MOV.U32 R53, RZ, RZ, 0x1 ;  /* 0x00000001ff357424 */ /* 0x000fce00078e00ff */
[----:B--23--:R-:W1:Y:S08]  /*1770*/  LDC.64 R32, c[0x0][0x398] ;  /* 0x0000e600ff207b82 */ /* 0x00ce700000000a00 */
        /* <DEDUP_REMOVED lines=10> */
.L_x_166:
[----:B------:R-:W-:Y:S05]  /*1820*/  BSYNC.RECONVERGENT B0 ;  /* 0x0000000000007941 */ /* 0x000fea0003800200 */
.L_x_165:
[----:B------:R-:W-:Y:S04]  /*1830*/  BSSY.RECONVERGENT B1, `(.L_x_167) ;  /* 0x0000026000017945 */ /* 0x000fe80003800200 */
[----:B------:R-:W-:Y:S05]  /*1840*/  @P2 BRA `(.L_x_168) ;  /* 0x0000000000902947 */ /* 0x000fea0003800000 */
[----:B0-2345:R-:W-:Y:S01]  /*1850*/  IMAD R28, R52, R52, R19 ;  /* 0x00000034341c7224 */ /* 0x03dfe200078e0213 */
        /* <DEDUP_REMOVED lines=22> */
.L_x_170:
[----:B------:R-:W-:Y:S05]  /*19c0*/  BSYNC.RECONVERGENT B2 ;  /* 0x0000000000027941 */ /* 0x000fea0003800200 */
.L_x_169:
        /* <DEDUP_REMOVED lines=12> */
.L_x_168:
[----:B------:R-:W-:Y:S05]  /*1a90*/  BSYNC.RECONVERGENT B1 ;  /* 0x0000000000017941 */ /* 0x000fea0003800200 */
.L_x_167:
        /* <DEDUP_REMOVED lines=8> */
[----:B0---45:R-:W0:Y:S01]  /*1b20*/  LDC.64 R34, c[0x0][0x390] ;  /* 0x0000e400ff227b82 */ /* 0x031e220000000a00 */
        /* <DEDUP_REMOVED lines=12> */
.L_x_172:
[----:B------:R-:W-:Y:S05]  /*1bf0*/  BSYNC.RECONVERGENT B0 ;  /* 0x0000000000007941 */ /* 0x000fea0003800200 */
.L_x_171:
[----:B------:R-:W-:Y:S04]  /*1c00*/  BSSY.RECONVERGENT B1, `(.L_x_173) ;  /* 0x0000027000017945 */ /* 0x000fe80003800200 */
[----:B------:R-:W-:Y:S05]  /*1c10*/  @P0 BRA `(.L_x_174) ;  /* 0x0000000000940947 */ /* 0x000fea0003800000 */
[----:B------:R-:W-:Y:S01]  /*1c20*/  IMAD R56, R46, R46, R19 ;  /* 0x0000002e2e387224 */ /* 0x000fe200078e0213 */
[----:B0-2345:R-:W-:Y:S01]  /*1c30*/  MOV R29, 0x3fd80000 ;  /* 0x3fd80000001d7802 */ /* 0x03dfe20000000f00 */
        /* <DEDUP_REMOVED lines=18> */
[----:B------:R-:W-:Y:S01]  /*1d60*/  MOV R53, R57 ;  /* 0x0000003900357202 */ /* 0x000fe20000000f00 */
[----:B------:R-:W-:Y:S01]  /*1d70*/  IMAD.MOV.U32 R33, RZ, RZ, R29 ;  /* 0x000000ffff217224 */ /* 0x000fe200078e001d */
[----:B------:R-:W-:-:S07]  /*1d80*/  MOV R0, 0x1da0 ;  /* 0x00001da000007802 */ /* 0x000fce0000000f00 */
[----:B------:R-:W-:Y:S05]  /*1d90*/  CALL.REL.NOINC `($__internal_2_$__cuda_sm20_dsqrt_rn_f64_mediumpath_v1) ;  /* 0x0000001000707944 */ /* 0x000fea0003c00000 */
.L_x_176:
[----:B------:R-:W-:Y:S05]  /*1da0*/  BSYNC.RECONVERGENT B2 ;  /* 0x0000000000027941 */ /* 0x000fea0003800200 */
.L_x_175:
[----:B------:R-:W0:Y:S01]  /*1db0*/  LDC.64 R30, c[0x0][0x380] ;  /* 0x0000e000ff1e7b82 */ /* 0x000e220000000a00 */
[----:B------:R-:W-:-:S07]  /*1dc0*/  DSETP.GTU.AND P0, PT, R58, 5, PT ;  /* 0x401400003a00742a */ /* 0x000fce0003f0c000 */
[----:B------:R-:W1:Y:S07]  /*1dd0*/  LDC.64 R28, c[0x0][0x388] ;  /* 0x0000e200ff1c7b82 */ /* 0x000e6e0000000a00 */
[----:B------:R-:W-:Y:S01]  /*1de0*/  @!P0 MOV R32, 0x9999999a ;  /* 0x9999999a00208802 */ /* 0x000fe20000000f00 */
[----:B------:R-:W-:-:S06]  /*1df0*/  @!P0 IMAD.MOV.U32 R33, RZ, RZ, 0x3fc99999 ;  /* 0x3fc99999ff218424 */ /* 0x000fcc00078e00ff */
[----:B------:R-:W-:Y:S02]  /*1e00*/  @!P0 DFMA R58, R58, -R32, 1 ;  /* 0x3ff000003a3a842b */ /* 0x000fe40000000820 */
[----:B------:R-:W-:Y:S01]  /*1e10*/  DADD R32, -RZ, -UR16 ;  /* 0x80000010ff207e29 */ /* 0x000fe20008000100 */
[----:B0-----:R-:W-:-:S05]  /*1e20*/  IMAD.WIDE R30, R41, 0x8, R30 ;  /* 0x00000008291e7825 */ /* 0x001fca00078e021e */
[----:B------:R0:W-:Y:S01]  /*1e30*/  @!P0 STG.E.64 desc[UR10][R30.64], R58 ;  /* 0x0000003a1e008986 */ /* 0x0001e2000c101b0a */
[----:B-1----:R-:W-:-:S03]  /*1e40*/  IMAD.WIDE R28, R41, 0x8, R28 ;  /* 0x00000008291c7825 */ /* 0x002fc600078e021c */
[----:B------:R0:W-:Y:S04]  /*1e50*/  @P0 STG.E.64 desc[UR10][R30.64], RZ ;  /* 0x000000ff1e000986 */ /* 0x0001e8000c101b0a */
[----:B------:R0:W-:Y:S02]  /*1e60*/  STG.E.64 desc[UR10][R28.64], R32 ;  /* 0x000000201c007986 */ /* 0x0001e4000c101b0a */
.L_x_174:
[----:B------:R-:W-:Y:S05]  /*1e70*/  BSYNC.RECONVERGENT B1 ;  /* 0x0000000000017941 */ /* 0x000fea0003800200 */
.L_x_173:
[----:B------:R-:W-:Y:S01]  /*1e80*/  UIADD3 UR9, UPT, UPT, UR9, 0x4, URZ ;  /* 0x0000000409097890 */ /* 0x000fe2000fffe0ff */
[----:B0-2345:R-:W-:Y:S01]  /*1e90*/  MOV R29, UR14 ;  /* 0x0000000e001d7c02 */ /* 0x03dfe20008000f00 */
[----:B------:R-:W-:Y:S01]  /*1ea0*/  IMAD.U32 R0, RZ, RZ, UR14 ;  /* 0x0000000eff007e24 */ /* 0x000fe2000f8e00ff */
[----:B------:R-:W-:Y:S01]  /*1eb0*/  MOV R31, UR14 ;  /* 0x0000000e001f7c02 */ /* 0x000fe20008000f00 */
[----:B------:R-:W-:Y:S01]  /*1ec0*/  UISETP.NE.AND UP0, UPT, UR9, URZ, UPT ;  /* 0x000000ff0900728c */ /* 0x000fe2000bf05270 */
[----:B------:R-:W-:Y:S01]  /*1ed0*/  MOV R33, UR14 ;  /* 0x0000000e00217c02 */ /* 0x000fe20008000f00 */
[----:B------:R-:W-:Y:S01]  /*1ee0*/  IMAD.U32 R28, RZ, RZ, UR14 ;  /* 0x0000000eff1c7e24 */ /* 0x000fe2000f8e00ff */
[----:B------:R-:W-:Y:S01]  /*1ef0*/  LEA R36, R29, R36, 0x2 ;  /* 0x000000241d247211 */ /* 0x000fe200078e10ff */
[----:B------:R-:W-:Y:S01]  /*1f00*/  IMAD.U32 R35, RZ, RZ, UR14 ;  /* 0x0000000eff237e24 */ /* 0x000fe2000f8e00ff */
[C---:B------:R-:W-:Y:S01]  /*1f10*/  LEA R50, R31.reuse, R50, 0x2 ;  /* 0x000000321f327211 */ /* 0x040fe200078e10ff */
[----:B------:R-:W-:Y:S01]  /*1f20*/  IMAD R39, R0, 0x4, R39 ;  /* 0x0000000400277824 */ /* 0x000fe200078e0227 */
[----:B------:R-:W-:Y:S01]  /*1f30*/  LEA R52, R31, R52, 0x2 ;  /* 0x000000341f347211 */ /* 0x000fe200078e10ff */
[----:B------:R-:W-:Y:S01]  /*1f40*/  IMAD R37, R28, 0x4, R37 ;  /* 0x000000041c257824 */ /* 0x000fe200078e0225 */
[----:B------:R-:W-:Y:S01]  /*1f50*/  LEA R41, R0, R41, 0x2 ;  /* 0x0000002900297211 */ /* 0x000fe200078e10ff */
[C---:B------:R-:W-:Y:S01]  /*1f60*/  IMAD R40, R29.reuse, 0x4, R40 ;  /* 0x000000041d287824 */ /* 0x040fe200078e0228 */
[----:B------:R-:W-:Y:S01]  /*1f70*/  LEA R46, R29, R46, 0x2 ;  /* 0x0000002e1d2e7211 */ /* 0x000fe200078e10ff */
[C---:B------:R-:W-:Y:S01]  /*1f80*/  IMAD R38, R33.reuse, 0x4, R38 ;  /* 0x0000000421267824 */ /* 0x040fe200078e0226 */
[----:B------:R-:W-:Y:S01]  /*1f90*/  LEA R48, R33, R48, 0x2 ;  /* 0x0000003021307211 */ /* 0x000fe200078e10ff */
[----:B------:R-:W-:Y:S01]  /*1fa0*/  IMAD R42, R31, 0x4, R42 ;  /* 0x000000041f2a7824 */ /* 0x000fe200078e022a */
[C---:B------:R-:W-:Y:S01]  /*1fb0*/  LEA R45, R2.reuse, R45, 0x2 ;  /* 0x0000002d022d7211 */ /* 0x040fe200078e10ff */
[----:B------:R-:W-:Y:S01]  /*1fc0*/  IMAD R44, R35, 0x4, R44 ;  /* 0x00000004232c7824 */ /* 0x000fe200078e022c */
[C---:B------:R-:W-:Y:S01]  /*1fd0*/  LEA R47, R2.reuse, R47, 0x2 ;  /* 0x0000002f022f7211 */ /* 0x040fe200078e10ff */
[C---:B------:R-:W-:Y:S01]  /*1fe0*/  IMAD R27, R2.reuse, 0x4, R27 ;  /* 0x00000004021b7824 */ /* 0x040fe200078e021b */
[C---:B------:R-:W-:Y:S01]  /*1ff0*/  LEA R49, R2.reuse, R49, 0x2 ;  /* 0x0000003102317211 */ /* 0x040fe200078e10ff */
[C---:B------:R-:W-:Y:S01]  /*2000*/  IMAD R26, R2.reuse, 0x4, R26 ;  /* 0x00000004021a7824 */ /* 0x040fe200078e021a */
[C---:B------:R-:W-:Y:S01]  /*2010*/  LEA R51, R2.reuse, R51, 0x2 ;  /* 0x0000003302337211 */ /* 0x040fe200078e10ff */
[----:B------:R-:W-:-:S02]  /*2020*/  IMAD R25, R2, 0x4, R25 ;  /* 0x0000000402197824 */ /* 0x000fc400078e0219 */
[----:B------:R-:W-:Y:S01]  /*2030*/  IMAD R43, R2, 0x4, R43 ;  /* 0x00000004022b7824 */ /* 0x000fe200078e022b */
[----:B------:R-:W-:Y:S06]  /*2040*/  BRA.U UP0, `(.L_x_177) ;  /* 0xffffffed00b07547 */ /* 0x000fec000b83ffff */
.L_x_152:
[----:B------:R-:W-:-:S09]  /*2050*/  UISETP.NE.AND UP0, UPT, UR18, URZ, UPT ;  /* 0x000000ff1200728c */ /* 0x000fd2000bf05270 */
[----:B------:R-:W-:Y:S05]  /*2060*/  BRA.U !UP0, `(.L_x_151) ;  /* 0x0000000d08a07547 */ /* 0x000fea000b800000 */
[----:B------:R-:W-:Y:S01]  /*2070*/  ISETP.NE.AND P0, PT, R13, RZ, PT ;  /* 0x000000ff0d00720c */ /* 0x000fe20003f05270 */
[----:B------:R-:W-:-:S12]  /*2080*/  BSSY.RECONVERGENT B0, `(.L_x_178) ;  /* 0x0000017000007945 */ /* 0x000fd80003800200 */
[----:B------:R-:W-:Y:S05]  /*2090*/  @P0 BRA `(.L_x_179) ;  /* 0x0000000000540947 */ /* 0x000fea0003800000 */
[----:B------:R-:W0:Y:S01]  /*20a0*/  LDC.64 R34, c[0x0][0x438] ;  /* 0x00010e00ff227b82 */ /* 0x000e220000000a00 */
[----:B------:R-:W-:-:S07]  /*20b0*/  IMAD R25, R2, R21, R9 ;  /* 0x0000001502197224 */ /* 0x000fce00078e0209 */
[----:B------:R-:W1:Y:S01]  /*20c0*/  LDC R27, c[0x0][0x440] ;  /* 0x00011000ff1b7b82 */ /* 0x000e620000000800 */
[----:B0-----:R-:W-:-:S04]  /*20d0*/  ISETP.GE.AND P0, PT, R24, R35, PT ;  /* 0x000000231800720c */ /* 0x001fc80003f06270 */
[----:B------:R-:W-:-:S04]  /*20e0*/  ISETP.GE.OR P0, PT, R25, R34, P0 ;  /* 0x000000221900720c */ /* 0x000fc80000706670 */
[----:B-1----:R-:W-:-:S13]  /*20f0*/  ISETP.GE.OR P0, PT, R16, R27, P0 ;  /* 0x0000001b1000720c */ /* 0x002fda0000706670 */
[----:B------:R-:W-:Y:S05]  /*2100*/  @P0 BRA `(.L_x_179) ;  /* 0x0000000000380947 */ /* 0x000fea0003800000 */
[----:B------:R-:W0:Y:S01]  /*2110*/  LDC.64 R28, c[0x0][0x390] ;  /* 0x0000e400ff1c7b82 */ /* 0x000e220000000a00 */
[----:B------:R-:W-:Y:S01]  /*2120*/  IMAD R25, R23, R34, R25 ;  /* 0x0000002217197224 */ /* 0x000fe200078e0219 */
[----:B------:R-:W-:-:S06]  /*2130*/  MOV R35, 0x1 ;  /* 0x0000000100237802 */ /* 0x000fcc0000000f00 */
        /* <DEDUP_REMOVED lines=11> */
.L_x_179:
[----:B------:R-:W-:Y:S05]  /*21f0*/  BSYNC.RECONVERGENT B0 ;  /* 0x0000000000007941 */ /* 0x000fea0003800200 */
.L_x_178:
[----:B------:R-:W1:Y:S01]  /*2200*/  LDCU.64 UR16, c[0x0][0x3b0] ;  /* 0x00007600ff1077ac */ /* 0x000e620008000a00 */
[----:B0-----:R-:W-:Y:S01]  /*2210*/  IMAD R26, R21, UR14, R14 ;  /* 0x0000000e151a7c24 */ /* 0x001fe2000f8e020e */
[----:B------:R-:W-:Y:S01]  /*2220*/  BSSY.RECONVERGENT B1, `(.L_x_180) ;  /* 0x0000030000017945 */ /* 0x000fe20003800200 */
[----:B------:R-:W0:Y:S01]  /*2230*/  LDCU UR6, c[0x0][0x3b8] ;  /* 0x00007700ff0677ac */ /* 0x000e220008000800 */
[----:B-1----:R-:W-:Y:S01]  /*2240*/  ISETP.GE.AND P0, PT, R22, UR17, PT ;  /* 0x0000001116007c0c */ /* 0x002fe2000bf06270 */
[----:B------:R-:W-:-:S03]  /*2250*/  IMAD R25, R15, UR17, R22 ;  /* 0x000000110f197c24 */ /* 0x000fc6000f8e0216 */
[----:B------:R-:W-:-:S04]  /*2260*/  ISETP.GE.OR P0, PT, R26, UR16, P0 ;  /* 0x000000101a007c0c */ /* 0x000fc80008706670 */
[----:B0-----:R-:W-:-:S13]  /*2270*/  ISETP.GE.OR P0, PT, R15, UR6, P0 ;  /* 0x000000060f007c0c */ /* 0x001fda0008706670 */
[----:B------:R-:W-:Y:S05]  /*2280*/  @P0 BRA `(.L_x_181) ;  /* 0x0000000000a40947 */ /* 0x000fea0003800000 */
[----:B------:R-:W-:Y:S01]  /*2290*/  VIADD R0, R26, -UR5 ;  /* 0x800000051a007c36 */ /* 0x000fe20008000000 */
[----:B------:R-:W-:Y:S01]  /*22a0*/  MOV R37, 0x3fd80000 ;  /* 0x3fd8000000257802 */ /* 0x000fe20000000f00 */
[----:B------:R-:W-:Y:S01]  /*22b0*/  IMAD.MOV.U32 R36, RZ, RZ, 0x0 ;  /* 0x00000000ff247424 */ /* 0x000fe200078e00ff */
[----:B------:R-:W-:Y:S01]  /*22c0*/  BSSY.RECONVERGENT B2, `(.L_x_182) ;  /* 0x0000018000027945 */ /* 0x000fe20003800200 */
[----:B------:R-:W-:Y:S02]  /*22d0*/  IMAD R28, R0, R0, R19 ;  /* 0x00000000001c7224 */ /* 0x000fe400078e0213 */
[----:B------:R-:W-:-:S04]  /*22e0*/  IMAD R27, R25, UR16, R26 ;  /* 0x00000010191b7c24 */ /* 0x000fc8000f8e021a */
        /* <DEDUP_REMOVED lines=19> */
[----:B------:R-:W-:Y:S01]  /*2420*/  IMAD.MOV.U32 R38, RZ, RZ, R58 ;  /* 0x000000ffff267224 */ /* 0x000fe200078e003a */
[----:B------:R-:W-:-:S07]  /*2430*/  MOV R39, R59 ;  /* 0x0000003b00277202 */ /* 0x000fce0000000f00 */
.L_x_183:
[----:B------:R-:W-:Y:S05]  /*2440*/  BSYNC.RECONVERGENT B2 ;  /* 0x0000000000027941 */ /* 0x000fea0003800200 */
.L_x_182:
[----:B------:R-:W0:Y:S01]  /*2450*/  LDC.64 R28, c[0x0][0x380] ;  /* 0x0000e000ff1c7b82 */ /* 0x000e220000000a00 */
[----:B------:R-:W-:Y:S01]  /*2460*/  DSETP.GTU.AND P0, PT, R38, 5, PT ;  /* 0x401400002600742a */ /* 0x000fe20003f0c000 */
[----:B------:R-:W1:Y:S06]  /*2470*/  LDCU.64 UR20, c[0x0][0x410] ;  /* 0x00008200ff1477ac */ /* 0x000e6c0008000a00 */
[----:B------:R-:W2:Y:S07]  /*2480*/  LDC.64 R30, c[0x0][0x388] ;  /* 0x0000e200ff1e7b82 */ /* 0x000eae0000000a00 */
[----:B------:R-:W-:Y:S01]  /*2490*/  @!P0 IMAD.MOV.U32 R32, RZ, RZ, -0x66666666 ;  /* 0x9999999aff208424 */ /* 0x000fe200078e00ff */
[----:B------:R-:W-:-:S06]  /*24a0*/  @!P0 MOV R33, 0x3fc99999 ;  /* 0x3fc9999900218802 */ /* 0x000fcc0000000f00 */
[----:B------:R-:W-:Y:S02]  /*24b0*/  @!P0 DFMA R38, R38, -R32, 1 ;  /* 0x3ff000002626842b */ /* 0x000fe40000000820 */
[----:B-1----:R-:W-:Y:S01]  /*24c0*/  DADD R32, -RZ, -UR20 ;  /* 0x80000014ff207e29 */ /* 0x002fe20008000100 */
[----:B0-----:R-:W-:-:S05]  /*24d0*/  IMAD.WIDE R28, R27, 0x8, R28 ;  /* 0x000000081b1c7825 */ /* 0x001fca00078e021c */
[----:B------:R0:W-:Y:S01]  /*24e0*/  @!P0 STG.E.64 desc[UR10][R28.64], R38 ;  /* 0x000000261c008986 */ /* 0x0001e2000c101b0a */
[----:B--2---:R-:W-:-:S03]  /*24f0*/  IMAD.WIDE R30, R27, 0x8, R30 ;  /* 0x000000081b1e7825 */ /* 0x004fc600078e021e */
[----:B------:R0:W-:Y:S04]  /*2500*/  @P0 STG.E.64 desc[UR10][R28.64], RZ ;  /* 0x000000ff1c000986 */ /* 0x0001e8000c101b0a */
[----:B------:R0:W-:Y:S02]  /*2510*/  STG.E.64 desc[UR10][R30.64], R32 ;  /* 0x000000201e007986 */ /* 0x0001e4000c101b0a */
.L_x_181:
[----:B------:R-:W-:Y:S05]  /*2520*/  BSYNC.RECONVERGENT B1 ;  /* 0x0000000000017941 */ /* 0x000fea0003800200 */
.L_x_180:
[----:B------:R-:W-:-:S09]  /*2530*/  UISETP.NE.AND UP0, UPT, UR18, 0x1, UPT ;  /* 0x000000011200788c */ /* 0x000fd2000bf05270 */
[----:B------:R-:W-:Y:S05]  /*2540*/  BRA.U !UP0, `(.L_x_151) ;  /* 0x0000000908687547 */ /* 0x000fea000b800000 */
[----:B------:R-:W-:Y:S01]  /*2550*/  ISETP.NE.AND P0, PT, R13, RZ, PT ;  /* 0x000000ff0d00720c */ /* 0x000fe20003f05270 */
[----:B------:R-:W-:-:S12]  /*2560*/  BSSY.RECONVERGENT B0, `(.L_x_184) ;  /* 0x0000018000007945 */ /* 0x000fd80003800200 */
[----:B------:R-:W-:Y:S05]  /*2570*/  @P0 BRA `(.L_x_185) ;  /* 0x0000000000580947 */ /* 0x000fea0003800000 */
[----:B------:R-:W1:Y:S01]  /*2580*/  LDC.64 R34, c[0x0][0x438] ;  /* 0x00010e00ff227b82 */ /* 0x000e620000000a00 */
[----:B------:R-:W-:-:S04]  /*2590*/  IMAD R0, R2, R21, R2 ;  /* 0x0000001502007224 */ /* 0x000fc800078e0202 */
[----:B------:R-:W-:-:S03]  /*25a0*/  IMAD.IADD R27, R0, 0x1, R9 ;  /* 0x00000001001b7824 */ /* 0x000fc600078e0209 */
[----:B0-----:R-:W0:Y:S01]  /*25b0*/  LDC R29, c[0x0][0x440] ;  /* 0x00011000ff1d7b82 */ /* 0x001e220000000800 */
[----:B-1----:R-:W-:-:S04]  /*25c0*/  ISETP.GE.AND P0, PT, R24, R35, PT ;  /* 0x000000231800720c */ /* 0x002fc80003f06270 */
[----:B------:R-:W-:-:S04]  /*25d0*/  ISETP.GE.OR P0, PT, R27, R34, P0 ;  /* 0x000000221b00720c */ /* 0x000fc80000706670 */
[----:B0-----:R-:W-:-:S13]  /*25e0*/  ISETP.GE.OR P0, PT, R16, R29, P0 ;  /* 0x0000001d1000720c */ /* 0x001fda0000706670 */
        /* <DEDUP_REMOVED lines=15> */
.L_x_185:
[----:B------:R-:W-:Y:S05]  /*26e0*/  BSYNC.RECONVERGENT B0 ;  /* 0x0000000000007941 */ /* 0x000fea0003800200 */
.L_x_184:
[----:B------:R-:W1:Y:S01]  /*26f0*/  LDCU.64 UR16, c[0x0][0x3b0] ;  /* 0x00007600ff1077ac */ /* 0x000e620008000a00 */
[----:B------:R-:W-:Y:S01]  /*2700*/  VIADD R26, R26, UR14 ;  /* 0x0000000e1a1a7c36 */ /* 0x000fe20008000000 */
[----:B------:R-:W-:Y:S01]  /*2710*/  BSSY.RECONVERGENT B1, `(.L_x_186) ;  /* 0x000002f000017945 */ /* 0x000fe20003800200 */
[----:B------:R-:W2:Y:S01]  /*2720*/  LDCU UR6, c[0x0][0x3b8] ;  /* 0x00007700ff0677ac */ /* 0x000ea20008000800 */
[----:B-1----:R-:W-:-:S04]  /*2730*/  ISETP.GE.AND P0, PT, R22, UR17, PT ;  /* 0x0000001116007c0c */ /* 0x002fc8000bf06270 */
[----:B------:R-:W-:-:S04]  /*2740*/  ISETP.GE.OR P0, PT, R26, UR16, P0 ;  /* 0x000000101a007c0c */ /* 0x000fc80008706670 */
[----:B--2---:R-:W-:-:S13]  /*2750*/  ISETP.GE.OR P0, PT, R15, UR6, P0 ;  /* 0x000000060f007c0c */ /* 0x004fda0008706670 */
[----:B------:R-:W-:Y:S05]  /*2760*/  @P0 BRA `(.L_x_187) ;  /* 0x0000000000a40947 */ /* 0x000fea0003800000 */
[----:B------:R-:W-:Y:S01]  /*2770*/  IADD3 R0, PT, PT, R26, -UR5, RZ ;  /* 0x800000051a007c10 */ /* 0x000fe2000fffe0ff */
[----:B------:R-:W-:Y:S01]  /*2780*/  IMAD.MOV.U32 R37, RZ, RZ, 0x3fd80000 ;  /* 0x3fd80000ff257424 */ /* 0x000fe200078e00ff */
[----:B------:R-:W-:Y:S01]  /*2790*/  MOV R36, 0x0 ;  /* 0x0000000000247802 */ /* 0x000fe20000000f00 */
[----:B------:R-:W-:Y:S01]  /*27a0*/  BSSY.RECONVERGENT B2, `(.L_x_188) ;  /* 0x0000018000027945 */ /* 0x000fe20003800200 */
[----:B------:R-:W-:Y:S02]  /*27b0*/  IMAD R27, R25, UR16, R26 ;  /* 0x00000010191b7c24 */ /* 0x000fe4000f8e021a */
[----:B0---4-:R-:W-:-:S06]  /*27c0*/  IMAD R28, R0, R0, R19 ;  /* 0x00000000001c7224 */ /* 0x011fcc00078e0213 */
[----:B------:R-:W0:Y:S08]  /*27d0*/  I2F.F64.U32 R28, R28 ;  /* 0x0000001c001c7312 */ /* 0x000e300000201800 */
[----:B0-----:R-:W0:Y:S01]  /*27e0*/  MUFU.RSQ64H R55, R29 ;  /* 0x0000001d00377308 */ /* 0x001e220000001c00 */
[----:B------:R-:W-:-:S05]  /*27f0*/  VIADD R54, R29, 0xfcb00000 ;  /* 0xfcb000001d367836 */ /* 0x000fca0000000000 */
[----:B------:R-:W-:Y:S01]  /*2800*/  ISETP.GE.U32.AND P0, PT, R54, 0x7ca00000, PT ;  /* 0x7ca000003600780c */ /* 0x000fe20003f06070 */
[----:B0-----:R-:W-:-:S08]  /*2810*/  DMUL R30, R54, R54 ;  /* 0x00000036361e7228 */ /* 0x001fd00000000000 */
[----:B------:R-:W-:-:S08]  /*2820*/  DFMA R30, R28, -R30, 1 ;  /* 0x3ff000001c1e742b */ /* 0x000fd0000000081e */
[----:B------:R-:W-:Y:S02]  /*2830*/  DFMA R36, R30, R36, 0.5 ;  /* 0x3fe000001e24742b */ /* 0x000fe40000000024 */
[----:B------:R-:W-:-:S08]  /*2840*/  DMUL R30, R54, R30 ;  /* 0x0000001e361e7228 */ /* 0x000fd00000000000 */
[----:B------:R-:W-:-:S08]  /*2850*/  DFMA R36, R36, R30, R54 ;  /* 0x0000001e2424722b */ /* 0x000fd00000000036 */
[----:B------:R-:W-:Y:S02]  /*2860*/  DMUL R34, R28, R36 ;  /* 0x000000241c227228 */ /* 0x000fe40000000000 */
[----:B------:R-:W-:Y:S01]  /*2870*/  IADD3 R33, PT, PT, R37, -0x100000, RZ ;  /* 0xfff0000025217810 */ /* 0x000fe20007ffe0ff */
[----:B------:R-:W-:-:S05]  /*2880*/  IMAD.MOV.U32 R32, RZ, RZ, R36 ;  /* 0x000000ffff207224 */ /* 0x000fca00078e0024 */
[----:B------:R-:W-:-:S08]  /*2890*/  DFMA R30, R34, -R34, R28 ;  /* 0x80000022221e722b */ /* 0x000fd0000000001c */
[----:B------:R-:W-:Y:S01]  /*28a0*/  DFMA R38, R30, R32, R34 ;  /* 0x000000201e26722b */ /* 0x000fe20000000022 */
[----:B------:R-:W-:Y:S10]  /*28b0*/  @!P0 BRA `(.L_x_189) ;  /* 0x0000000000188947 */ /* 0x000ff40003800000 */
[----:B------:R-:W-:Y:S01]  /*28c0*/  MOV R32, R36 ;  /* 0x0000002400207202 */ /* 0x000fe20000000f00 */
[----:B------:R-:W-:Y:S01]  /*28d0*/  IMAD.MOV.U32 R53, RZ, RZ, R29 ;  /* 0x000000ffff357224 */ /* 0x000fe200078e001d */
[----:B------:R-:W-:-:S07]  /*28e0*/  MOV R0, 0x2900 ;  /* 0x0000290000007802 */ /* 0x000fce0000000f00 */
[----:B------:R-:W-:Y:S05]  /*28f0*/  CALL.REL.NOINC `($__internal_2_$__cuda_sm20_dsqrt_rn_f64_mediumpath_v1) ;  /* 0x0000000400987944 */ /* 0x000fea0003c00000 */
[----:B------:R-:W-:Y:S01]  /*2900*/  MOV R38, R58 ;  /* 0x0000003a00267202 */ /* 0x000fe20000000f00 */
[----:B------:R-:W-:-:S07]  /*2910*/  IMAD.MOV.U32 R39, RZ, RZ, R59 ;  /* 0x000000ffff277224 */ /* 0x000fce00078e003b */
.L_x_189:
[----:B------:R-:W-:Y:S05]  /*2920*/  BSYNC.RECONVERGENT B2 ;  /* 0x0000000000027941 */ /* 0x000fea0003800200 */
.L_x_188:
[----:B------:R-:W0:Y:S01]  /*2930*/  LDC.64 R28, c[0x0][0x380] ;  /* 0x0000e000ff1c7b82 */ /* 0x000e220000000a00 */
[----:B------:R-:W-:Y:S01]  /*2940*/  DSETP.GTU.AND P0, PT, R38, 5, PT ;  /* 0x401400002600742a */ /* 0x000fe20003f0c000 */
[----:B------:R-:W1:Y:S06]  /*2950*/  LDCU.64 UR20, c[0x0][0x410] ;  /* 0x00008200ff1477ac */ /* 0x000e6c0008000a00 */
[----:B------:R-:W2:Y:S07]  /*2960*/  LDC.64 R30, c[0x0][0x388] ;  /* 0x0000e200ff1e7b82 */ /* 0x000eae0000000a00 */
[----:B------:R-:W-:Y:S01]  /*2970*/  @!P0 MOV R32, 0x9999999a ;  /* 0x9999999a00208802 */ /* 0x000fe20000000f00 */
[----:B------:R-:W-:-:S06]  /*2980*/  @!P0 IMAD.MOV.U32 R33, RZ, RZ, 0x3fc99999 ;  /* 0x3fc99999ff218424 */ /* 0x000fcc00078e00ff */
[----:B------:R-:W-:Y:S02]  /*2990*/  @!P0 DFMA R38, R38, -R32, 1 ;  /* 0x3ff000002626842b */ /* 0x000fe40000000820 */
[----:B-1----:R-:W-:Y:S01]  /*29a0*/  DADD R32, -RZ, -UR20 ;  /* 0x80000014ff207e29 */ /* 0x002fe20008000100 */
[----:B0-----:R-:W-:-:S05]  /*29b0*/  IMAD.WIDE R28, R27, 0x8, R28 ;  /* 0x000000081b1c7825 */ /* 0x001fca00078e021c */
[----:B------:R1:W-:Y:S01]  /*29c0*/  @!P0 STG.E.64 desc[UR10][R28.64], R38 ;  /* 0x000000261c008986 */ /* 0x0003e2000c101b0a */
[----:B--2---:R-:W-:-:S03]  /*29d0*/  IMAD.WIDE R30, R27, 0x8, R30 ;  /* 0x000000081b1e7825 */ /* 0x004fc600078e021e */
[----:B------:R1:W-:Y:S04]  /*29e0*/  @P0 STG.E.64 desc[UR10][R28.64], RZ ;  /* 0x000000ff1c000986 */ /* 0x0003e8000c101b0a */
[----:B------:R1:W-:Y:S02]  /*29f0*/  STG.E.64 desc[UR10][R30.64], R32 ;  /* 0x000000201e007986 */ /* 0x0003e4000c101b0a */
.L_x_187:
[----:B------:R-:W-:Y:S05]  /*2a00*/  BSYNC.RECONVERGENT B1 ;  /* 0x0000000000017941 */ /* 0x000fea0003800200 */
.L_x_186:
[----:B------:R-:W-:-:S09]  /*2a10*/  UISETP.NE.AND UP0, UPT, UR18, 0x2, UPT ;  /* 0x000000021200788c */ /* 0x000fd2000bf05270 */
[----:B------:R-:W-:Y:S05]  /*2a20*/  BRA.U !UP0, `(.L_x_151) ;  /* 0x0000000508307547 */ /* 0x000fea000b800000 */
[----:B------:R-:W-:Y:S01]  /*2a30*/  ISETP.NE.AND P0, PT, R13, RZ, PT ;  /* 0x000000ff0d00720c */ /* 0x000fe20003f05270 */
[----:B------:R-:W-:-:S12]  /*2a40*/  BSSY.RECONVERGENT B0, `(.L_x_190) ;  /* 0x0000018000007945 */ /* 0x000fd80003800200 */
[----:B------:R-:W-:Y:S05]  /*2a50*/  @P0 BRA `(.L_x_191) ;  /* 0x0000000000580947 */ /* 0x000fea0003800000 */
[----:B01--4-:R-:W0:Y:S01]  /*2a60*/  LDC.64 R30, c[0x0][0x438] ;  /* 0x00010e00ff1e7b82 */ /* 0x013e220000000a00 */
[----:B------:R-:W-:-:S05]  /*2a70*/  IADD3 R21, PT, PT, R21, 0x2, RZ ;  /* 0x0000000215157810 */ /* 0x000fca0007ffe0ff */
[----:B------:R-:W-:Y:S02]  /*2a80*/  IMAD R21, R21, R2, R9 ;  /* 0x0000000215157224 */ /* 0x000fe400078e0209 */
[----:B------:R-:W1:Y:S01]  /*2a90*/  LDC R27, c[0x0][0x440] ;  /* 0x00011000ff1b7b82 */ /* 0x000e620000000800 */
[----:B0-----:R-:W-:-:S04]  /*2aa0*/  ISETP.GE.AND P0, PT, R24, R31, PT ;  /* 0x0000001f1800720c */ /* 0x001fc80003f06270 */
[----:B------:R-:W-:-:S04]  /*2ab0*/  ISETP.GE.OR P0, PT, R21, R30, P0 ;  /* 0x0000001e1500720c */ /* 0x000fc80000706670 */
[----:B-1----:R-:W-:-:S13]  /*2ac0*/  ISETP.GE.OR P0, PT, R16, R27, P0 ;  /* 0x0000001b1000720c */ /* 0x002fda0000706670 */
[----:B------:R-:W-:Y:S05]  /*2ad0*/  @P0 BRA `(.L_x_191) ;  /* 0x0000000000380947 */ /* 0x000fea0003800000 */
[----:B------:R-:W0:Y:S01]  /*2ae0*/  LDC.64 R36, c[0x0][0x390] ;  /* 0x0000e400ff247b82 */ /* 0x000e220000000a00 */
[----:B------:R-:W-:Y:S02]  /*2af0*/  IMAD R23, R23, R30, R21 ;  /* 0x0000001e17177224 */ /* 0x000fe400078e0215 */
[----:B------:R-:W-:-:S05]  /*2b00*/  IMAD.MOV.U32 R21, RZ, RZ, 0x1 ;  /* 0x00000001ff157424 */ /* 0x000fca00078e00ff */
        /* <DEDUP_REMOVED lines=11> */
.L_x_191:
[----:B------:R-:W-:Y:S05]  /*2bc0*/  BSYNC.RECONVERGENT B0 ;  /* 0x0000000000007941 */ /* 0x000fea0003800200 */
.L_x_190:
[----:B------:R-:W2:Y:S01]  /*2bd0*/  LDCU.64 UR16, c[0x0][0x3b0] ;  /* 0x00007600ff1077ac */ /* 0x000ea20008000a00 */
[----:B------:R-:W-:Y:S01]  /*2be0*/  IADD3 R24, PT, PT, R26, UR14, RZ ;  /* 0x0000000e1a187c10 */ /* 0x000fe2000fffe0ff */
[----:B------:R-:W-:Y:S01]  /*2bf0*/  BSSY.RECONVERGENT B1, `(.L_x_151) ;  /* 0x000002f000017945 */ /* 0x000fe20003800200 */
[----:B------:R-:W3:Y:S01]  /*2c00*/  LDCU UR6, c[0x0][0x3b8] ;  /* 0x00007700ff0677ac */ /* 0x000ee20008000800 */
[----:B--2---:R-:W-:-:S04]  /*2c10*/  ISETP.GE.AND P0, PT, R22, UR17, PT ;  /* 0x0000001116007c0c */ /* 0x004fc8000bf06270 */
[----:B------:R-:W-:-:S04]  /*2c20*/  ISETP.GE.OR P0, PT, R24, UR16, P0 ;  /* 0x0000001018007c0c */ /* 0x000fc80008706670 */
[----:B---3--:R-:W-:-:S13]  /*2c30*/  ISETP.GE.OR P0, PT, R15, UR6, P0 ;  /* 0x000000060f007c0c */ /* 0x008fda0008706670 */
[----:B------:R-:W-:Y:S05]  /*2c40*/  @P0 BRA `(.L_x_192) ;  /* 0x0000000000a40947 */ /* 0x000fea0003800000 */
[----:B------:R-:W-:Y:S01]  /*2c50*/  VIADD R0, R24, -UR5 ;  /* 0x8000000518007c36 */ /* 0x000fe20008000000 */
[----:B------:R-:W-:Y:S01]  /*2c60*/  MOV R27, 0x3fd80000 ;  /* 0x3fd80000001b7802 */ /* 0x000fe20000000f00 */
[----:B------:R-:W-:Y:S01]  /*2c70*/  IMAD.MOV.U32 R26, RZ, RZ, 0x0 ;  /* 0x00000000ff1a7424 */ /* 0x000fe200078e00ff */
[----:B------:R-:W-:Y:S01]  /*2c80*/  BSSY.RECONVERGENT B2, `(.L_x_193) ;  /* 0x0000018000027945 */ /* 0x000fe20003800200 */
[----:B01--45:R-:W-:Y:S02]  /*2c90*/  IMAD R28, R0, R0, R19 ;  /* 0x00000000001c7224 */ /* 0x033fe400078e0213 */
        /* <DEDUP_REMOVED lines=22> */
.L_x_194:
[----:B------:R-:W-:Y:S05]  /*2e00*/  BSYNC.RECONVERGENT B2 ;  /* 0x0000000000027941 */ /* 0x000fea0003800200 */
.L_x_193:
[----:B------:R-:W0:Y:S01]  /*2e10*/  LDC.64 R28, c[0x0][0x380] ;  /* 0x0000e000ff1c7b82 */ /* 0x000e220000000a00 */
[----:B------:R-:W-:Y:S01]  /*2e20*/  DSETP.GTU.AND P0, PT, R22, 5, PT ;  /* 0x401400001600742a */ /* 0x000fe20003f0c000 */
[----:B------:R-:W1:Y:S06]  /*2e30*/  LDCU.64 UR18, c[0x0][0x410] ;  /* 0x00008200ff1277ac */ /* 0x000e6c0008000a00 */
[----:B------:R-:W2:Y:S07]  /*2e40*/  LDC.64 R30, c[0x0][0x388] ;  /* 0x0000e200ff1e7b82 */ /* 0x000eae0000000a00 */
[----:B------:R-:W-:Y:S01]  /*2e50*/  @!P0 IMAD.MOV.U32 R26, RZ, RZ, -0x66666666 ;  /* 0x9999999aff1a8424 */ /* 0x000fe200078e00ff */
[----:B------:R-:W-:Y:S01]  /*2e60*/  @!P0 MOV R27, 0x3fc99999 ;  /* 0x3fc99999001b8802 */ /* 0x000fe20000000f00 */
[----:B-1----:R-:W-:-:S05]  /*2e70*/  DADD R32, -RZ, -UR18 ;  /* 0x80000012ff207e29 */ /* 0x002fca0008000100 */
[----:B------:R-:W-:Y:S01]  /*2e80*/  @!P0 DFMA R22, R22, -R26, 1 ;  /* 0x3ff000001616842b */ /* 0x000fe2000000081a */
[----:B0-----:R-:W-:-:S06]  /*2e90*/  IMAD.WIDE R26, R25, 0x8, R28 ;  /* 0x00000008191a7825 */ /* 0x001fcc00078e021c */
[----:B------:R3:W-:Y:S01]  /*2ea0*/  @!P0 STG.E.64 desc[UR10][R26.64], R22 ;  /* 0x000000161a008986 */ /* 0x0007e2000c101b0a */
[----:B--2---:R-:W-:-:S03]  /*2eb0*/  IMAD.WIDE R24, R25, 0x8, R30 ;  /* 0x0000000819187825 */ /* 0x004fc600078e021e */
[----:B------:R3:W-:Y:S04]  /*2ec0*/  @P0 STG.E.64 desc[UR10][R26.64], RZ ;  /* 0x000000ff1a000986 */ /* 0x0007e8000c101b0a */
[----:B------:R3:W-:Y:S02]  /*2ed0*/  STG.E.64 desc[UR10][R24.64], R32 ;  /* 0x0000002018007986 */ /* 0x0007e4000c101b0a */
.L_x_192:
[----:B------:R-:W-:Y:S05]  /*2ee0*/  BSYNC.RECONVERGENT B1 ;  /* 0x0000000000017941 */ /* 0x000fea0003800200 */
.L_x_151:
[C---:B------:R-:W-:Y:S01]  /*2ef0*/  ISETP.NE.AND P0, PT, R17.reuse, R20, PT ;  /* 0x000000141100720c */ /* 0x040fe20003f05270 */
[----:B------:R-:W-:-:S12]  /*2f00*/  VIADD R17, R17, 0x1 ;  /* 0x0000000111117836 */ /* 0x000fd80000000000 */
[----:B------:R-:W-:Y:S05]  /*2f10*/  @P0 BRA `(.L_x_195) ;  /* 0xffffffd800b40947 */ /* 0x000fea000383ffff */
.L_x_150:
[----:B------:R-:W-:Y:S01]  /*2f20*/  ISETP.NE.AND P0, PT, R6, UR4, PT ;  /* 0x0000000406007c0c */ /* 0x000fe2000bf05270 */
[----:B------:R-:W-:-:S12]  /*2f30*/  UIADD3 UR4, UPT, UPT, UR4, 0x1, URZ ;  /* 0x0000000104047890 */ /* 0x000fd8000fffe0ff */
[----:B------:R-:W-:Y:S05]  /*2f40*/  @P0 BRA `(.L_x_196) ;  /* 0xffffffd4007c0947 */ /* 0x000fea000383ffff */
[----:B------:R-:W-:Y:S05]  /*2f50*/  EXIT ;  /* 0x000000000000794d */ /* 0x000fea0003800000 */
        .weak           $__internal_2_$__cuda_sm20_dsqrt_rn_f64_mediumpath_v1
        .type           $__internal_2_$__cuda_sm20_dsqrt_rn_f64_mediumpath_v1,@function
        .size           $__internal_2_$__cuda_sm20_dsqrt_rn_f64_mediumpath_v1,(.L_x_206 - $__internal_2_$__cuda_sm20_dsqrt_rn_f64_mediumpath_v1)
$__internal_2_$__cuda_sm20_dsqrt_rn_f64_mediumpath_v1:
[----:B------:R-:W-:Y:S01]  /*2f60*/  ISETP.GE.U32.AND P1, PT, R54, -0x3400000, PT ;  /* 0xfcc000003600780c */ /* 0x000fe20003f26070 */
[----:B------:R-:W-:Y:S01]  /*2f70*/  BSSY.RECONVERGENT B0, `(.L_x_197) ;  /* 0x0000024000007945 */ /* 0x000fe20003800200 */
[----:B------:R-:W-:-:S11]  /*2f80*/  MOV R29, R53 ;  /* 0x00000035001d7202 */ /* 0x000fd60000000f00 */
[----:B------:R-:W-:Y:S05]  /*2f90*/  @!P1 BRA `(.L_x_198) ;  /* 0x0000000000209947 */ /* 0x000fea0003800000 */
[----:B------:R-:W-:-:S10]  /*2fa0*/  DFMA.RM R32, R30, R32, R34 ;  /* 0x000000201e20722b */ /* 0x000fd40000004022 */
[----:B------:R-:W-:-:S05]  /*2fb0*/  IADD3 R30, P1, PT, R32, 0x1, RZ ;  /* 0x00000001201e7810 */ /* 0x000fca0007f3e0ff */
[----:B------:R-:W-:-:S06]  /*2fc0*/  IMAD.X R31, RZ, RZ, R33, P1 ;  /* 0x000000ffff1f7224 */ /* 0x000fcc00008e0621 */
[----:B------:R-:W-:-:S08]  /*2fd0*/  DFMA.RP R28, -R32, R30, R28 ;  /* 0x0000001e201c722b */ /* 0x000fd0000000811c */
[----:B------:R-:W-:-:S06]  /*2fe0*/  DSETP.GT.AND P1, PT, R28, RZ, PT ;  /* 0x000000ff1c00722a */ /* 0x000fcc0003f24000 */
[----:B------:R-:W-:Y:S02]  /*2ff0*/  FSEL R30, R30, R32, P1 ;  /* 0x000000201e1e7208 */ /* 0x000fe40000800000 */
[----:B------:R-:W-:Y:S01]  /*3000*/  FSEL R31, R31, R33, P1 ;  /* 0x000000211f1f7208 */ /* 0x000fe20000800000 */
[----:B------:R-:W-:Y:S06]  /*3010*/  BRA `(.L_x_199) ;  /* 0x0000000000647947 */ /* 0x000fec0003800000 */
.L_x_198:
[----:B------:R-:W-:-:S14]  /*3020*/  DSETP.NE.AND P1, PT, R28, RZ, PT ;  /* 0x000000ff1c00722a */ /* 0x000fdc0003f25000 */
[----:B------:R-:W-:Y:S05]  /*3030*/  @!P1 BRA `(.L_x_200) ;  /* 0x0000000000589947 */ /* 0x000fea0003800000 */
[----:B------:R-:W-:-:S13]  /*3040*/  ISETP.GE.AND P1, PT, R29, RZ, PT ;  /* 0x000000ff1d00720c */ /* 0x000fda0003f26270 */
[----:B------:R-:W-:Y:S01]  /*3050*/  @!P1 MOV R30, 0x0 ;  /* 0x00000000001e9802 */ /* 0x000fe20000000f00 */
[----:B------:R-:W-:Y:S01]  /*3060*/  @!P1 IMAD.MOV.U32 R31, RZ, RZ, -0x80000 ;  /* 0xfff80000ff1f9424 */ /* 0x000fe200078e00ff */
[----:B------:R-:W-:Y:S06]  /*3070*/  @!P1 BRA `(.L_x_199) ;  /* 0x00000000004c9947 */ /* 0x000fec0003800000 */
[----:B------:R-:W-:-:S13]  /*3080*/  ISETP.GT.AND P1, PT, R29, 0x7fefffff, PT ;  /* 0x7fefffff1d00780c */ /* 0x000fda0003f24270 */
[----:B------:R-:W-:Y:S05]  /*3090*/  @P1 BRA `(.L_x_200) ;  /* 0x0000000000401947 */ /* 0x000fea0003800000 */
[----:B------:R-:W-:Y:S01]  /*30a0*/  DMUL R28, R28, 8.11296384146066816958e+31 ;  /* 0x469000001c1c7828 */ /* 0x000fe20000000000 */
[----:B------:R-:W-:Y:S01]  /*30b0*/  MOV R30, RZ ;  /* 0x000000ff001e7202 */ /* 0x000fe20000000f00 */
[----:B------:R-:W-:Y:S01]  /*30c0*/  IMAD.MOV.U32 R34, RZ, RZ, 0x0 ;  /* 0x00000000ff227424 */ /* 0x000fe200078e00ff */
[----:B------:R-:W-:-:S03]  /*30d0*/  MOV R35, 0x3fd80000 ;  /* 0x3fd8000000237802 */ /* 0x000fc60000000f00 */
[----:B------:R-:W0:Y:S02]  /*30e0*/  MUFU.RSQ64H R31, R29 ;  /* 0x0000001d001f7308 */ /* 0x000e240000001c00 */
[----:B0-----:R-:W-:-:S08]  /*30f0*/  DMUL R32, R30, R30 ;  /* 0x0000001e1e207228 */ /* 0x001fd00000000000 */
[----:B------:R-:W-:-:S08]  /*3100*/  DFMA R32, R28, -R32, 1 ;  /* 0x3ff000001c20742b */ /* 0x000fd00000000820 */
[----:B------:R-:W-:Y:S02]  /*3110*/  DFMA R34, R32, R34, 0.5 ;  /* 0x3fe000002022742b */ /* 0x000fe40000000022 */
[----:B------:R-:W-:-:S08]  /*3120*/  DMUL R32, R30, R32 ;  /* 0x000000201e207228 */ /* 0x000fd00000000000 */
[----:B------:R-:W-:-:S08]  /*3130*/  DFMA R32, R34, R32, R30 ;  /* 0x000000202220722b */ /* 0x000fd0000000001e */
[----:B------:R-:W-:Y:S02]  /*3140*/  DMUL R30, R28, R32 ;  /* 0x000000201c1e7228 */ /* 0x000fe40000000000 */
[----:B------:R-:W-:-:S06]  /*3150*/  VIADD R33, R33, 0xfff00000 ;  /* 0xfff0000021217836 */ /* 0x000fcc0000000000 */
[----:B------:R-:W-:-:S08]  /*3160*/  DFMA R34, R30, -R30, R28 ;  /* 0x8000001e1e22722b */ /* 0x000fd0000000001c */
[----:B------:R-:W-:-:S10]  /*3170*/  DFMA R30, R32, R34, R30 ;  /* 0x00000022201e722b */ /* 0x000fd4000000001e */
[----:B------:R-:W-:Y:S01]  /*3180*/  IADD3 R31, PT, PT, R31, -0x3500000, RZ ;  /* 0xfcb000001f1f7810 */ /* 0x000fe20007ffe0ff */
[----:B------:R-:W-:Y:S06]  /*3190*/  BRA `(.L_x_199) ;  /* 0x0000000000047947 */ /* 0x000fec0003800000 */
.L_x_200:
[----:B------:R-:W-:-:S11]  /*31a0*/  DADD R30, R28, R28 ;  /* 0x000000001c1e7229 */ /* 0x000fd6000000001c */
.L_x_199:
[----:B------:R-:W-:Y:S05]  /*31b0*/  BSYNC.RECONVERGENT B0 ;  /* 0x0000000000007941 */ /* 0x000fea0003800200 */
.L_x_197:
[----:B------:R-:W-:Y:S02]  /*31c0*/  HFMA2 R29, -RZ, RZ, 0, 0 ;  /* 0x00000000ff1d7431 */ /* 0x000fe400000001ff */
[----:B------:R-:W-:Y:S01]  /*31d0*/  IMAD.MOV.U32 R28, RZ, RZ, R0 ;  /* 0x000000ffff1c7224 */ /* 0x000fe200078e0000 */
[----:B------:R-:W-:Y:S01]  /*31e0*/  MOV R59, R31 ;  /* 0x0000001f003b7202 */ /* 0x000fe20000000f00 */
[----:B------:R-:W-:Y:S02]  /*31f0*/  IMAD.MOV.U32 R58, RZ, RZ, R30 ;  /* 0x000000ffff3a7224 */ /* 0x000fe400078e001e */
[----:B------:R-:W-:Y:S05]  /*3200*/  RET.REL.NODEC R28 `(_Z10InitializePdS_PiS0_S0_S0_9InputPara) ;  /* 0xffffffcc1c7c7950 */ /* 0x000fea0003c3ffff */
.L_x_201:
        /* <DEDUP_REMOVED lines=15> */
.L_x_206:


//--------------------- .nv.shared.reserved.0     --------------------------
	.section	.nv.shared.reserved.0,"aw",@nobits
	.weak		__nv_reservedSMEM_offset_0_alias
	.size		__nv_reservedSMEM_offset_0_alias, 0, 64
	.other		__nv_reservedSMEM_offset_0_alias,@"STO_CUDA_RESERVED_SHARED STV_DEFAULT"
__nv_reservedSMEM_offset_0_alias:
	.zero		0
	.zero		64


//--------------------- .nv.shared._Z11Wakeup_NextPdS_S_S_S_S_PiS0_S0_S0_9InputPara --------------------------
	.section	.nv.shared._Z11Wakeup_NextPdS_S_S_S_S_PiS0_S0_S0_9InputPara,"aw",@nobits
	.sectionflags	@""
	.align	4
.nv.shared._Z11Wakeup_NextPdS_S_S_S_S_PiS0_S0_S0_9InputPara:
	.zero		1040


//--------------------- .nv.shared._Z15Evolve_T_wakeupPdS_S_S_S_PiS0_9InputPara --------------------------
	.section	.nv.shared._Z15Evolve_T_wakeupPdS_S_S_S_PiS0_9InputPara,"aw",@nobits
	.sectionflags	@""
	.align	4
.nv.shared._Z15Evolve_T_wakeupPdS_S_S_S_PiS0_9InputPara:
	.zero		1032


//--------------------- .nv.shared._Z15Evolve_p_wakeupPdS_S_S_Pi9InputPara --------------------------
	.section	.nv.shared._Z15Evolve_p_wakeupPdS_S_S_Pi9InputPara,"aw",@nobits
	.sectionflags	@""
	.align	4
.nv.shared._Z15Evolve_p_wakeupPdS_S_S_Pi9InputPara:
	.zero		1028


//--------------------- .nv.constant0._Z15Wakeup_NeighborPiS_S_S_9InputPara --------------------------
	.section	.nv.constant0._Z15Wakeup_NeighborPiS_S_S_9InputPara,"a",@progbits
	.sectionflags	@""
	.align	4
.nv.constant0._Z15Wakeup_NeighborPiS_S_S_9InputPara:
	.zero		1096


//--------------------- .nv.constant0._Z11Wakeup_NextPdS_S_S_S_S_PiS0_S0_S0_9InputPara --------------------------
	.section	.nv.constant0._Z11Wakeup_NextPdS_S_S_S_S_PiS0_S0_S0_9InputPara,"a",@progbits
	.sectionflags	@""
	.align	4
.nv.constant0._Z11Wakeup_NextPdS_S_S_S_S_PiS0_S0_S0_9InputPara:
	.zero		1144


//--------------------- .nv.constant0._Z15Evolve_T_wakeupPdS_S_S_S_PiS0_9InputPara --------------------------
	.section	.nv.constant0._Z15Evolve_T_wakeupPdS_S_S_S_PiS0_9InputPara,"a",@progbits
	.sectionflags	@""
	.align	4
.nv.constant0._Z15Evolve_T_wakeupPdS_S_S_S_PiS0_9InputPara:
	.zero		1120


//--------------------- .nv.constant0._Z15Evolve_p_wakeupPdS_S_S_Pi9InputPara --------------------------
	.section	.nv.constant0._Z15Evolve_p_wakeupPdS_S_S_Pi9InputPara,"a",@progbits
	.sectionflags	@""
	.align	4
.nv.constant0._Z15Evolve_p_wakeupPdS_S_S_Pi9InputPara:
	.zero		1104


//--------------------- .nv.constant0._Z22Update_p_and_T_regularPdS_S_S_9InputPara --------------------------
	.section	.nv.constant0._Z22Update_p_and_T_regularPdS_S_S_9InputPara,"a",@progbits
	.sectionflags	@""
	.align	4
.nv.constant0._Z22Update_p_and_T_regularPdS_S_S_9InputPara:
	.zero		1096


//--------------------- .nv.constant0._Z8Evolve_TPdS_S_S_9InputPara --------------------------
	.section	.nv.constant0._Z8Evolve_TPdS_S_S_9InputPara,"a",@progbits
	.sectionflags	@""
	.align	4
.nv.constant0._Z8Evolve_TPdS_S_S_9InputPara:
	.zero		1096


//--------------------- .nv.constant0._Z8Evolve_pPdS_S_9InputPara --------------------------
	.section	.nv.constant0._Z8Evolve_pPdS_S_9InputPara,"a",@progbits
	.sectionflags	@""
	.align	4
.nv.constant0._Z8Evolve_pPdS_S_9InputPara:
	.zero		1088


//--------------------- .nv.constant0._Z10InitializePdS_PiS0_S0_S0_9InputPara --------------------------
	.section	.nv.constant0._Z10InitializePdS_PiS0_S0_S0_9InputPara,"a",@progbits
	.sectionflags	@""
	.align	4
.nv.constant0._Z10InitializePdS_PiS0_S0_S0_9InputPara:
	.zero		1112


//--------------------- SYMBOLS --------------------------

	.type		.nv.reservedSmem.offset0,@object
	.size		.nv.reservedSmem.offset0,0x4
	.type		.nv.reservedSmem.cap,@object
	.size		.nv.reservedSmem.cap,0x4
